def attn_fwd(
    Q,
    K,
    V,
    Out,
    Lse,
    sm_scale,
    stride_qz,
    stride_qh,
    stride_qm,
    stride_qk,
    stride_kz,
    stride_kh,
    stride_kn,
    stride_kk,
    stride_vz,
    stride_vh,
    stride_vn,
    stride_vk,
    stride_oz,
    stride_oh,
    stride_om,
    stride_ok,
    seqlen_q,
    seqlen_k,
    BLOCK_M: tl.constexpr,
    BLOCK_N: tl.constexpr,
    HEAD_DIM: tl.constexpr,
    CAUSAL: tl.constexpr,
):
    start_m = tl.program_id(0)
    off_hz = tl.program_id(1)
    q_off = off_hz * stride_qh
    k_off = off_hz * stride_kh
    v_off = off_hz * stride_vh
    offs_m = start_m * BLOCK_M + tl.arange(0, BLOCK_M)
    offs_d = tl.arange(0, HEAD_DIM)
    offs_n = tl.arange(0, BLOCK_N)
    q_ptrs = Q + q_off + offs_m[:, None] * stride_qm + offs_d[None, :] * stride_qk
    k_ptrs = K + k_off + offs_d[:, None] * stride_kk + offs_n[None, :] * stride_kn
    v_ptrs = V + v_off + offs_n[:, None] * stride_vn + offs_d[None, :] * stride_vk
    m_i = tl.full([BLOCK_M], float("-inf"), dtype=tl.float32)
    l_i = tl.zeros([BLOCK_M], dtype=tl.float32) + 1.0
    acc = tl.zeros([BLOCK_M, HEAD_DIM], dtype=tl.float32)
    q = tl.load(q_ptrs)
    acc, l_i, m_i = _attn_fwd_inner(
        acc,
        l_i,
        m_i,
        q,
        k_ptrs,
        v_ptrs,
        sm_scale,
        stride_kn,
        stride_vn,
        start_m,
        seqlen_k,
        BLOCK_M,
        BLOCK_N,
        HEAD_DIM,
        CAUSAL,
    )
    acc = acc / l_i[:, None]
    lse = m_i + tl.math.log2(l_i) / 1.4426950408889634
    o_ptrs = (
        Out
        + off_hz * stride_oh
        + offs_m[:, None] * stride_om
        + offs_d[None, :] * stride_ok
    )
    tl.store(o_ptrs, acc.to(Out.dtype.element_ty))
    tl.store(Lse + off_hz * seqlen_q + offs_m, lse)

# config = {"BLOCK_M": 32, "BLOCK_N": 32, "HEAD_DIM": 512, "arch": "sm_90", "causal": false, "dtype": "fp8e4m3", "num_stages": 2, "num_warps": 4}
# arch = sm_90


// ===== COMPILED SASS (sm_90a) =====

	.target	sm_90a

	.elftype	@"ET_EXEC"


//--------------------- .note.nv.tkinfo           --------------------------
	.section	.note.nv.tkinfo,"",@"SHT_NOTE"
	.sectionflags	@"SHF_NOTE_NV_TKINFO"
	.tkinfo
        /*0018*/ 	.word	0x00000002
        /*0030*/ 	.string	""
        /*0030*/ 	.string	"ptxas"
        /*0030*/ 	.string	"Cuda compilation tools, release 13.0, V13.0.88"
        /*0030*/ 	.string	"Build cuda_13.0.r13.0/compiler.36424714_0"
        /*0030*/ 	.string	"-v  -suppress-debug-info  -lineinfo  -arch sm_90a "



//--------------------- .note.nv.cuinfo           --------------------------
	.section	.note.nv.cuinfo,"",@"SHT_NOTE"
	.sectionflags	@"SHF_NOTE_NV_CUINFO"
        /*0018*/ 	.short	0x0002
        /*001a*/ 	.short	0x005a
        /*001c*/ 	.short	0x0082
	.zero		2


//--------------------- .nv.info                  --------------------------
	.section	.nv.info,"",@"SHT_CUDA_INFO"
	.align	4


	//----- nvinfo : EIATTR_REGCOUNT
	.align		4
        /*0000*/ 	.byte	0x04, 0x2f
        /*0002*/ 	.short	(.L_2 - .L_1)
	.align		4
.L_1:
        /*0004*/ 	.word	index@(attn_fwd)
        /*0008*/ 	.word	0x00000020


	//----- nvinfo : EIATTR_FRAME_SIZE
	.align		4
.L_2:
        /*000c*/ 	.byte	0x04, 0x11
        /*000e*/ 	.short	(.L_4 - .L_3)
	.align		4
.L_3:
        /*0010*/ 	.word	index@(attn_fwd)
        /*0014*/ 	.word	0x00001180


	//----- nvinfo : EIATTR_MIN_STACK_SIZE
	.align		4
.L_4:
        /*0018*/ 	.byte	0x04, 0x12
        /*001a*/ 	.short	(.L_6 - .L_5)
	.align		4
.L_5:
        /*001c*/ 	.word	index@(attn_fwd)
        /*0020*/ 	.word	0x00001180
.L_6:


//--------------------- .nv.compat                --------------------------
	.section	.nv.compat,"",@"SHT_CUDA_COMPAT_INFO"
	.align	4
        /*0000*/ 	.byte	0x02, 0x09, 0x01, 0x00, 0x02, 0x02, 0x02, 0x00, 0x02, 0x05, 0x05, 0x00, 0x03, 0x07, 0x01, 0x01
        /*0010*/ 	.byte	0x02, 0x03, 0x00, 0x00, 0x02, 0x06, 0x01, 0x00, 0x04, 0x0b, 0x08, 0x00, 0x00, 0x00, 0x00, 0x00
        /*0020*/ 	.byte	0x00, 0x00, 0x00, 0x00


//--------------------- .nv.info.attn_fwd         --------------------------
	.section	.nv.info.attn_fwd,"",@"SHT_CUDA_INFO"
	.sectionflags	@""
	.align	4


	//----- nvinfo : EIATTR_CUDA_API_VERSION
	.align		4
        /*0000*/ 	.byte	0x04, 0x37
        /*0002*/ 	.short	(.L_8 - .L_7)
.L_7:
        /*0004*/ 	.word	0x00000082


	//----- nvinfo : EIATTR_KPARAM_INFO
	.align		4
.L_8:
        /*0008*/ 	.byte	0x04, 0x17
        /*000a*/ 	.short	(.L_10 - .L_9)
.L_9:
        /*000c*/ 	.word	0x00000000
        /*0010*/ 	.short	0x0019
        /*0012*/ 	.short	0x0080
        /*0014*/ 	.byte	0x00, 0xf4, 0x21, 0x00


	//----- nvinfo : EIATTR_KPARAM_INFO
	.align		4
.L_10:
        /*0018*/ 	.byte	0x04, 0x17
        /*001a*/ 	.short	(.L_12 - .L_11)
.L_11:
        /*001c*/ 	.word	0x00000000
        /*0020*/ 	.short	0x0018
        /*0022*/ 	.short	0x0078
        /*0024*/ 	.byte	0x00, 0xf4, 0x21, 0x00


	//----- nvinfo : EIATTR_KPARAM_INFO
	.align		4
.L_12:
        /*0028*/ 	.byte	0x04, 0x17
        /*002a*/ 	.short	(.L_14 - .L_13)
.L_13:
        /*002c*/ 	.word	0x00000000
        /*0030*/ 	.short	0x0017
        /*0032*/ 	.short	0x0070
        /*0034*/ 	.byte	0x00, 0xf0, 0x11, 0x00


	//----- nvinfo : EIATTR_KPARAM_INFO
	.align		4
.L_14:
        /*0038*/ 	.byte	0x04, 0x17
        /*003a*/ 	.short	(.L_16 - .L_15)
.L_15:
        /*003c*/ 	.word	0x00000000
        /*0040*/ 	.short	0x0016
        /*0042*/ 	.short	0x006c
        /*0044*/ 	.byte	0x00, 0xf0, 0x11, 0x00


	//----- nvinfo : EIATTR_KPARAM_INFO
	.align		4
.L_16:
        /*0048*/ 	.byte	0x04, 0x17
        /*004a*/ 	.short	(.L_18 - .L_17)
.L_17:
        /*004c*/ 	.word	0x00000000
        /*0050*/ 	.short	0x0015
        /*0052*/ 	.short	0x0068
        /*0054*/ 	.byte	0x00, 0xf0, 0x11, 0x00


	//----- nvinfo : EIATTR_KPARAM_INFO
	.align		4
.L_18:
        /*0058*/ 	.byte	0x04, 0x17
        /*005a*/ 	.short	(.L_20 - .L_19)
.L_19:
        /*005c*/ 	.word	0x00000000
        /*0060*/ 	.short	0x0014
        /*0062*/ 	.short	0x0064
        /*0064*/ 	.byte	0x00, 0xf0, 0x11, 0x00


	//----- nvinfo : EIATTR_KPARAM_INFO
	.align		4
.L_20:
        /*0068*/ 	.byte	0x04, 0x17
        /*006a*/ 	.short	(.L_22 - .L_21)
.L_21:
        /*006c*/ 	.word	0x00000000
        /*0070*/ 	.short	0x0013
        /*0072*/ 	.short	0x0060
        /*0074*/ 	.byte	0x00, 0xf0, 0x11, 0x00


	//----- nvinfo : EIATTR_KPARAM_INFO
	.align		4
.L_22:
        /*0078*/ 	.byte	0x04, 0x17
        /*007a*/ 	.short	(.L_24 - .L_23)
.L_23:
        /*007c*/ 	.word	0x00000000
        /*0080*/ 	.short	0x0012
        /*0082*/ 	.short	0x005c
        /*0084*/ 	.byte	0x00, 0xf0, 0x11, 0x00


	//----- nvinfo : EIATTR_KPARAM_INFO
	.align		4
.L_24:
        /*0088*/ 	.byte	0x04, 0x17
        /*008a*/ 	.short	(.L_26 - .L_25)
.L_25:
        /*008c*/ 	.word	0x00000000
        /*0090*/ 	.short	0x0011
        /*0092*/ 	.short	0x0058
        /*0094*/ 	.byte	0x00, 0xf0, 0x11, 0x00


	//----- nvinfo : EIATTR_KPARAM_INFO
	.align		4
.L_26:
        /*0098*/ 	.byte	0x04, 0x17
        /*009a*/ 	.short	(.L_28 - .L_27)
.L_27:
        /*009c*/ 	.word	0x00000000
        /*00a0*/ 	.short	0x0010
        /*00a2*/ 	.short	0x0054
        /*00a4*/ 	.byte	0x00, 0xf0, 0x11, 0x00


	//----- nvinfo : EIATTR_KPARAM_INFO
	.align		4
.L_28:
        /*00a8*/ 	.byte	0x04, 0x17
        /*00aa*/ 	.short	(.L_30 - .L_29)
.L_29:
        /*00ac*/ 	.word	0x00000000
        /*00b0*/ 	.short	0x000f
        /*00b2*/ 	.short	0x0050
        /*00b4*/ 	.byte	0x00, 0xf0, 0x11, 0x00


	//----- nvinfo : EIATTR_KPARAM_INFO
	.align		4
.L_30:
        /*00b8*/ 	.byte	0x04, 0x17
        /*00ba*/ 	.short	(.L_32 - .L_31)
.L_31:
        /*00bc*/ 	.word	0x00000000
        /*00c0*/ 	.short	0x000e
        /*00c2*/ 	.short	0x004c
        /*00c4*/ 	.byte	0x00, 0xf0, 0x11, 0x00


	//----- nvinfo : EIATTR_KPARAM_INFO
	.align		4
.L_32:
        /*00c8*/ 	.byte	0x04, 0x17
        /*00ca*/ 	.short	(.L_34 - .L_33)
.L_33:
        /*00cc*/ 	.word	0x00000000
        /*00d0*/ 	.short	0x000d
        /*00d2*/ 	.short	0x0048
        /*00d4*/ 	.byte	0x00, 0xf0, 0x11, 0x00


	//----- nvinfo : EIATTR_KPARAM_INFO
	.align		4
.L_34:
        /*00d8*/ 	.byte	0x04, 0x17
        /*00da*/ 	.short	(.L_36 - .L_35)
.L_35:
        /*00dc*/ 	.word	0x00000000
        /*00e0*/ 	.short	0x000c
        /*00e2*/ 	.short	0x0044
        /*00e4*/ 	.byte	0x00, 0xf0, 0x11, 0x00


	//----- nvinfo : EIATTR_KPARAM_INFO
	.align		4
.L_36:
        /*00e8*/ 	.byte	0x04, 0x17
        /*00ea*/ 	.short	(.L_38 - .L_37)
.L_37:
        /*00ec*/ 	.word	0x00000000
        /*00f0*/ 	.short	0x000b
        /*00f2*/ 	.short	0x0040
        /*00f4*/ 	.byte	0x00, 0xf0, 0x11, 0x00


	//----- nvinfo : EIATTR_KPARAM_INFO
	.align		4
.L_38:
        /*00f8*/ 	.byte	0x04, 0x17
        /*00fa*/ 	.short	(.L_40 - .L_39)
.L_39:
        /*00fc*/ 	.word	0x00000000
        /*0100*/ 	.short	0x000a
        /*0102*/ 	.short	0x003c
        /*0104*/ 	.byte	0x00, 0xf0, 0x11, 0x00


	//----- nvinfo : EIATTR_KPARAM_INFO
	.align		4
.L_40:
        /*0108*/ 	.byte	0x04, 0x17
        /*010a*/ 	.short	(.L_42 - .L_41)
.L_41:
        /*010c*/ 	.word	0x00000000
        /*0110*/ 	.short	0x0009
        /*0112*/ 	.short	0x0038
        /*0114*/ 	.byte	0x00, 0xf0, 0x11, 0x00


	//----- nvinfo : EIATTR_KPARAM_INFO
	.align		4
.L_42:
        /*0118*/ 	.byte	0x04, 0x17
        /*011a*/ 	.short	(.L_44 - .L_43)
.L_43:
        /*011c*/ 	.word	0x00000000
        /*0120*/ 	.short	0x0008
        /*0122*/ 	.short	0x0034
        /*0124*/ 	.byte	0x00, 0xf0, 0x11, 0x00


	//----- nvinfo : EIATTR_KPARAM_INFO
	.align		4
.L_44:
        /*0128*/ 	.byte	0x04, 0x17
        /*012a*/ 	.short	(.L_46 - .L_45)
.L_45:
        /*012c*/ 	.word	0x00000000
        /*0130*/ 	.short	0x0007
        /*0132*/ 	.short	0x0030
        /*0134*/ 	.byte	0x00, 0xf0, 0x11, 0x00


	//----- nvinfo : EIATTR_KPARAM_INFO
	.align		4
.L_46:
        /*0138*/ 	.byte	0x04, 0x17
        /*013a*/ 	.short	(.L_48 - .L_47)
.L_47:
        /*013c*/ 	.word	0x00000000
        /*0140*/ 	.short	0x0006
        /*0142*/ 	.short	0x002c
        /*0144*/ 	.byte	0x00, 0xf0, 0x11, 0x00


	//----- nvinfo : EIATTR_KPARAM_INFO
	.align		4
.L_48:
        /*0148*/ 	.byte	0x04, 0x17
        /*014a*/ 	.short	(.L_50 - .L_49)
.L_49:
        /*014c*/ 	.word	0x00000000
        /*0150*/ 	.short	0x0005
        /*0152*/ 	.short	0x0028
        /*0154*/ 	.byte	0x00, 0xf0, 0x11, 0x00


	//----- nvinfo : EIATTR_KPARAM_INFO
	.align		4
.L_50:
        /*0158*/ 	.byte	0x04, 0x17
        /*015a*/ 	.short	(.L_52 - .L_51)
.L_51:
        /*015c*/ 	.word	0x00000000
        /*0160*/ 	.short	0x0004
        /*0162*/ 	.short	0x0020
        /*0164*/ 	.byte	0x00, 0xf4, 0x21, 0x00


	//----- nvinfo : EIATTR_KPARAM_INFO
	.align		4
.L_52:
        /*0168*/ 	.byte	0x04, 0x17
        /*016a*/ 	.short	(.L_54 - .L_53)
.L_53:
        /*016c*/ 	.word	0x00000000
        /*0170*/ 	.short	0x0003
        /*0172*/ 	.short	0x0018
        /*0174*/ 	.byte	0x00, 0xf4, 0x21, 0x00


	//----- nvinfo : EIATTR_KPARAM_INFO
	.align		4
.L_54:
        /*0178*/ 	.byte	0x04, 0x17
        /*017a*/ 	.short	(.L_56 - .L_55)
.L_55:
        /*017c*/ 	.word	0x00000000
        /*0180*/ 	.short	0x0002
        /*0182*/ 	.short	0x0010
        /*0184*/ 	.byte	0x00, 0xf4, 0x21, 0x00


	//----- nvinfo : EIATTR_KPARAM_INFO
	.align		4
.L_56:
        /*0188*/ 	.byte	0x04, 0x17
        /*018a*/ 	.short	(.L_58 - .L_57)
.L_57:
        /*018c*/ 	.word	0x00000000
        /*0190*/ 	.short	0x0001
        /*0192*/ 	.short	0x0008
        /*0194*/ 	.byte	0x00, 0xf4, 0x21, 0x00


	//----- nvinfo : EIATTR_KPARAM_INFO
	.align		4
.L_58:
        /*0198*/ 	.byte	0x04, 0x17
        /*019a*/ 	.short	(.L_60 - .L_59)
.L_59:
        /*019c*/ 	.word	0x00000000
        /*01a0*/ 	.short	0x0000
        /*01a2*/ 	.short	0x0000
        /*01a4*/ 	.byte	0x00, 0xf4, 0x21, 0x00


	//----- nvinfo : EIATTR_SPARSE_MMA_MASK
	.align		4
.L_60:
        /*01a8*/ 	.byte	0x03, 0x50
        /*01aa*/ 	.short	0x0000


	//----- nvinfo : EIATTR_MAXREG_COUNT
	.align		4
        /*01ac*/ 	.byte	0x03, 0x1b
        /*01ae*/ 	.short	0x00ff


	//----- nvinfo : EIATTR_NUM_BARRIERS
	.align		4
        /*01b0*/ 	.byte	0x02, 0x4c
        /*01b2*/ 	.byte	0x01
	.zero		1


	//----- nvinfo : EIATTR_ANNOTATIONS
	.align		4
        /*01b4*/ 	.byte	0x04, 0x55
        /*01b6*/ 	.short	(.L_62 - .L_61)


	//   ....[0]....
.L_61:
        /*01b8*/ 	.word	0x00000001
        /*01bc*/ 	.byte	0xc0, 0x05, 0x00, 0x00, 0x01, 0x00, 0x00, 0x00, 0xe0, 0x05, 0x00, 0x00, 0x01, 0x00, 0x00, 0x00
        /* <DEDUP_REMOVED lines=2577> */
        /*a2dc*/ 	.byte	0xd0, 0xa3, 0x02, 0x00


	//----- nvinfo : EIATTR_MERCURY_ISA_VERSION
	.align		4
.L_62:
        /*a2e0*/ 	.byte	0x03, 0x5f
        /*a2e2*/ 	.short	0x0101


	//----- nvinfo : EIATTR_COOP_GROUP_MASK_REGIDS
	.align		4
        /*a2e4*/ 	.byte	0x04, 0x29
        /*a2e6*/ 	.short	(.L_64 - .L_63)


	//   ....[0]....
.L_63:
        /*a2e8*/ 	.word	0xffffffff


	//   ....[1]....
        /*a2ec*/ 	.word	0xffffffff


	//   ....[2]....
        /*a2f0*/ 	.word	0xffffffff


	//   ....[3]....
        /*a2f4*/ 	.word	0xffffffff


	//   ....[4]....
        /*a2f8*/ 	.word	0xffffffff


	//   ....[5]....
        /*a2fc*/ 	.word	0xffffffff


	//   ....[6]....
        /*a300*/ 	.word	0xffffffff


	//   ....[7]....
        /*a304*/ 	.word	0xffffffff


	//   ....[8]....
        /*a308*/ 	.word	0xffffffff


	//   ....[9]....
        /*a30c*/ 	.word	0xffffffff


	//   ....[10]....
        /*a310*/ 	.word	0xffffffff


	//   ....[11]....
        /*a314*/ 	.word	0xffffffff


	//   ....[12]....
        /*a318*/ 	.word	0xffffffff


	//   ....[13]....
        /*a31c*/ 	.word	0xffffffff


	//   ....[14]....
        /*a320*/ 	.word	0xffffffff


	//   ....[15]....
        /*a324*/ 	.word	0xffffffff


	//   ....[16]....
        /*a328*/ 	.word	0xffffffff


	//   ....[17]....
        /*a32c*/ 	.word	0xffffffff


	//   ....[18]....
        /*a330*/ 	.word	0xffffffff


	//   ....[19]....
        /*a334*/ 	.word	0xffffffff


	//----- nvinfo : EIATTR_COOP_GROUP_INSTR_OFFSETS
	.align		4
.L_64:
        /*a338*/ 	.byte	0x04, 0x28
        /*a33a*/ 	.short	(.L_66 - .L_65)


	//   ....[0]....
.L_65:
        /*a33c*/ 	.word	0x000131a0


	//   ....[1]....
        /*a340*/ 	.word	0x000131c0


	//   ....[2]....
        /*a344*/ 	.word	0x00013270


	//   ....[3]....
        /*a348*/ 	.word	0x00013280


	//   ....[4]....
        /*a34c*/ 	.word	0x00013290


	//   ....[5]....
        /*a350*/ 	.word	0x000132d0


	//   ....[6]....
        /*a354*/ 	.word	0x000132e0


	//   ....[7]....
        /*a358*/ 	.word	0x000132f0


	//   ....[8]....
        /*a35c*/ 	.word	0x00013400


	//   ....[9]....
        /*a360*/ 	.word	0x00013420


	//   ....[10]....
        /*a364*/ 	.word	0x00013780


	//   ....[11]....
        /*a368*/ 	.word	0x00013790


	//   ....[12]....
        /*a36c*/ 	.word	0x000137a0


	//   ....[13]....
        /*a370*/ 	.word	0x000137b0


	//   ....[14]....
        /*a374*/ 	.word	0x00013800


	//   ....[15]....
        /*a378*/ 	.word	0x00013850


	//   ....[16]....
        /*a37c*/ 	.word	0x00013860


	//   ....[17]....
        /*a380*/ 	.word	0x00013870


	//   ....[18]....
        /*a384*/ 	.word	0x000139f0


	//   ....[19]....
        /*a388*/ 	.word	0x00013a10


	//----- nvinfo : EIATTR_EXIT_INSTR_OFFSETS
	.align		4
.L_66:
        /*a38c*/ 	.byte	0x04, 0x1c
        /*a38e*/ 	.short	(.L_68 - .L_67)


	//   ....[0]....
.L_67:
        /*a390*/ 	.word	0x0002a3c0


	//   ....[1]....
        /*a394*/ 	.word	0x0002a400


	//----- nvinfo : EIATTR_REQNTID
	.align		4
.L_68:
        /*a398*/ 	.byte	0x04, 0x10
        /*a39a*/ 	.short	(.L_70 - .L_69)
.L_69:
        /*a39c*/ 	.word	0x00000080
        /*a3a0*/ 	.word	0x00000001
        /*a3a4*/ 	.word	0x00000001


	//----- nvinfo : EIATTR_CBANK_PARAM_SIZE
	.align		4
.L_70:
        /*a3a8*/ 	.byte	0x03, 0x19
        /*a3aa*/ 	.short	0x0088


	//----- nvinfo : EIATTR_PARAM_CBANK
	.align		4
        /*a3ac*/ 	.byte	0x04, 0x0a
        /*a3ae*/ 	.short	(.L_72 - .L_71)
	.align		4
.L_71:
        /*a3b0*/ 	.word	index@(.nv.constant0.attn_fwd)
        /*a3b4*/ 	.short	0x0210
        /*a3b6*/ 	.short	0x0088


	//----- nvinfo : EIATTR_SW_WAR
	.align		4
.L_72:
        /*a3b8*/ 	.byte	0x04, 0x36
        /*a3ba*/ 	.short	(.L_74 - .L_73)
.L_73:
        /*a3bc*/ 	.word	0x00000008
.L_74:


//--------------------- .nv.callgraph             --------------------------
	.section	.nv.callgraph,"",@"SHT_CUDA_CALLGRAPH"
	.align	4
	.sectionentsize	8
	.align		4
        /*0000*/ 	.word	0x00000000
	.align		4
        /*0004*/ 	.word	0xffffffff
	.align		4
        /*0008*/ 	.word	0x00000000
	.align		4
        /*000c*/ 	.word	0xfffffffe
	.align		4
        /*0010*/ 	.word	0x00000000
	.align		4
        /*0014*/ 	.word	0xfffffffd
	.align		4
        /*0018*/ 	.word	0x00000000
	.align		4
        /*001c*/ 	.word	0xfffffffc


//--------------------- .nv.constant4             --------------------------
	.section	.nv.constant4,"a",@progbits
	.align	8
	.align		8
.nv.constant4:
        /*0000*/ 	.dword	_$_str


//--------------------- .text.attn_fwd            --------------------------
	.section	.text.attn_fwd,"ax",@progbits
	.align	128
        .global         attn_fwd
        .type           attn_fwd,@function
        .size           attn_fwd,(.L_x_3 - attn_fwd)
        .other          attn_fwd,@"STO_CUDA_ENTRY STV_DEFAULT"
attn_fwd:
.text.attn_fwd:
[----:B------:R-:W0:Y:S01]  /*0000*/  LDC R1, c[0x0][0x28] ;  /* 0x00000a00ff017b82 */ /* 0x000e220000000800 */
[----:B------:R-:W1:Y:S07]  /*0010*/  S2R R2, SR_TID.X ;  /* 0x0000000000027919 */ /* 0x000e6e0000002100 */
[----:B------:R-:W2:Y:S01]  /*0020*/  S2UR UR8, SR_CTAID.Y ;  /* 0x00000000000879c3 */ /* 0x000ea20000002600 */
[----:B------:R-:W-:Y:S01]  /*0030*/  ULDC.64 UR4, c[0x0][0x240] ;  /* 0x0000900000047ab9 */ /* 0x000fe20000000a00 */
[----:B------:R-:W-:Y:S01]  /*0040*/  ULDC.64 UR12, c[0x0][0x208] ;  /* 0x00008200000c7ab9 */ /* 0x000fe20000000a00 */
[----:B------:R-:W3:Y:S01]  /*0050*/  S2R R0, SR_CTAID.X ;  /* 0x0000000000007919 */ /* 0x000ee20000002500 */
[----:B0-----:R-:W-:-:S04]  /*0060*/  VIADD R1, R1, 0xffffee80 ;  /* 0xffffee8001017836 */ /* 0x001fc80000000000 */
[----:B------:R-:W0:Y:S08]  /*0070*/  LDC R17, c[0x0][0x248] ;  /* 0x00009200ff117b82 */ /* 0x000e300000000800 */
[----:B------:R-:W4:Y:S01]  /*0080*/  LDC.64 R14, c[0x0][0x210] ;  /* 0x00008400ff0e7b82 */ /* 0x000f220000000a00 */
[----:B--2---:R-:W-:Y:S01]  /*0090*/  UIMAD UR4, UR8, UR4, URZ ;  /* 0x00000004080472a4 */ /* 0x004fe2000f8e023f */
[----:B-1----:R-:W-:-:S02]  /*00a0*/  LOP3.LUT R3, R2, 0x1f, RZ, 0xc0, !PT ;  /* 0x0000001f02037812 */ /* 0x002fc400078ec0ff */
[----:B------:R-:W-:-:S03]  /*00b0*/  SHF.R.U32.HI R2, RZ, 0x5, R2 ;  /* 0x00000005ff027819 */ /* 0x000fc60000011602 */
[----:B---3--:R-:W-:Y:S01]  /*00c0*/  IMAD R0, R0, 0x20, R3 ;  /* 0x0000002000007824 */ /* 0x008fe200078e0203 */
[----:B------:R-:W-:-:S03]  /*00d0*/  SGXT.U32 R2, R2, 0x2 ;  /* 0x000000020202781a */ /* 0x000fc60000000000 */
[----:B------:R-:W-:Y:S01]  /*00e0*/  IMAD R3, R0, UR5, RZ ;  /* 0x0000000500037c24 */ /* 0x000fe2000f8e02ff */
[----:B------:R-:W-:Y:S01]  /*00f0*/  USHF.R.S32.HI UR5, URZ, 0x1f, UR4 ;  /* 0x0000001f3f057899 */ /* 0x000fe20008011404 */
[----:B0-----:R-:W-:-:S03]  /*0100*/  IMAD R0, R2, R17, RZ ;  /* 0x0000001102007224 */ /* 0x001fc600078e02ff */
[----:B----4-:R-:W-:Y:S01]  /*0110*/  IADD3 R16, P0, P1, R3, UR4, R14 ;  /* 0x0000000403107c10 */ /* 0x010fe2000f91e00e */
[----:B------:R-:W-:Y:S01]  /*0120*/  IMAD R2, R17, 0x4, R0 ;  /* 0x0000000411027824 */ /* 0x000fe200078e0200 */
[----:B------:R-:W-:-:S03]  /*0130*/  SHF.R.S32.HI R4, RZ, 0x1f, R3 ;  /* 0x0000001fff047819 */ /* 0x000fc60000011403 */
[C---:B------:R-:W-:Y:S01]  /*0140*/  IMAD R6, R17.reuse, 0x4, R2 ;  /* 0x0000000411067824 */ /* 0x040fe200078e0202 */
[----:B------:R-:W-:Y:S02]  /*0150*/  IADD3.X R15, R4, UR5, R15, P0, P1 ;  /* 0x00000005040f7c10 */ /* 0x000fe400087e240f */
[-C--:B------:R-:W-:Y:S01]  /*0160*/  IADD3 R4, P0, R0, R16.reuse, RZ ;  /* 0x0000001000047210 */ /* 0x080fe20007f1e0ff */
[C---:B------:R-:W-:Y:S01]  /*0170*/  IMAD R10, R17.reuse, 0x4, R6 ;  /* 0x00000004110a7824 */ /* 0x040fe200078e0206 */
[-C--:B------:R-:W-:Y:S02]  /*0180*/  IADD3 R8, P1, R2, R16.reuse, RZ ;  /* 0x0000001002087210 */ /* 0x080fe40007f3e0ff */
[-C--:B------:R-:W-:Y:S02]  /*0190*/  LEA.HI.X.SX32 R5, R0, R15.reuse, 0x1, P0 ;  /* 0x0000000f00057211 */ /* 0x080fe400000f0eff */
[-C--:B------:R-:W-:Y:S02]  /*01a0*/  LEA.HI.X.SX32 R9, R2, R15.reuse, 0x1, P1 ;  /* 0x0000000f02097211 */ /* 0x080fe400008f0eff */
[CC--:B------:R-:W-:Y:S01]  /*01b0*/  IADD3 R2, P0, R6.reuse, R16.reuse, RZ ;  /* 0x0000001006027210 */ /* 0x0c0fe20007f1e0ff */
[----:B------:R-:W2:Y:S03]  /*01c0*/  LDG.E.U8 R4, desc[UR12][R4.64] ;  /* 0x0000000c04047981 */ /* 0x000ea6000c1e1100 */
[-C--:B------:R-:W-:Y:S01]  /*01d0*/  LEA.HI.X.SX32 R3, R6, R15.reuse, 0x1, P0 ;  /* 0x0000000f06037211 */ /* 0x080fe200000f0eff */
[C---:B------:R-:W-:Y:S01]  /*01e0*/  IMAD R6, R17.reuse, 0x4, R10 ;  /* 0x0000000411067824 */ /* 0x040fe200078e020a */
[CC--:B------:R-:W-:Y:S01]  /*01f0*/  IADD3 R20, P0, R10.reuse, R16.reuse, RZ ;  /* 0x000000100a147210 */ /* 0x0c0fe20007f1e0ff */
[----:B------:R-:W2:Y:S03]  /*0200*/  LDG.E.U8 R0, desc[UR12][R8.64] ;  /* 0x0000000c08007981 */ /* 0x000ea6000c1e1100 */
[-C--:B------:R-:W-:Y:S01]  /*0210*/  LEA.HI.X.SX32 R21, R10, R15.reuse, 0x1, P0 ;  /* 0x0000000f0a157211 */ /* 0x080fe200000f0eff */
[C---:B------:R-:W-:Y:S01]  /*0220*/  IMAD R10, R17.reuse, 0x4, R6 ;  /* 0x00000004110a7824 */ /* 0x040fe200078e0206 */
[CC--:B------:R-:W-:Y:S01]  /*0230*/  IADD3 R18, P0, R6.reuse, R16.reuse, RZ ;  /* 0x0000001006127210 */ /* 0x0c0fe20007f1e0ff */
[----:B------:R-:W3:Y:S02]  /*0240*/  LDG.E.U8 R3, desc[UR12][R2.64] ;  /* 0x0000000c02037981 */ /* 0x000ee4000c1e1100 */
[C---:B------:R-:W-:Y:S01]  /*0250*/  IMAD R22, R17.reuse, 0x4, R10 ;  /* 0x0000000411167824 */ /* 0x040fe200078e020a */
[-C--:B------:R-:W-:Y:S01]  /*0260*/  LEA.HI.X.SX32 R19, R6, R15.reuse, 0x1, P0 ;  /* 0x0000000f06137211 */ /* 0x080fe200000f0eff */
[----:B------:R0:W3:Y:S01]  /*0270*/  LDG.E.U8 R14, desc[UR12][R20.64] ;  /* 0x0000000c140e7981 */ /* 0x0000e2000c1e1100 */
[-C--:B------:R-:W-:Y:S01]  /*0280*/  IADD3 R6, P0, R10, R16.reuse, RZ ;  /* 0x000000100a067210 */ /* 0x080fe20007f1e0ff */
[----:B------:R-:W-:Y:S01]  /*0290*/  IMAD R24, R17, 0x4, R22 ;  /* 0x0000000411187824 */ /* 0x000fe200078e0216 */
[----:B------:R-:W-:Y:S01]  /*02a0*/  IADD3 R12, P1, R22, R16, RZ ;  /* 0x00000010160c7210 */ /* 0x000fe20007f3e0ff */
[----:B------:R-:W4:Y:S01]  /*02b0*/  LDG.E.U8 R5, desc[UR12][R18.64] ;  /* 0x0000000c12057981 */ /* 0x000f22000c1e1100 */
[----:B------:R-:W-:-:S02]  /*02c0*/  LEA.HI.X.SX32 R7, R10, R15, 0x1, P0 ;  /* 0x0000000f0a077211 */ /* 0x000fc400000f0eff */
[-C--:B------:R-:W-:Y:S01]  /*02d0*/  LEA.HI.X.SX32 R13, R22, R15.reuse, 0x1, P1 ;  /* 0x0000000f160d7211 */ /* 0x080fe200008f0eff */
[C---:B------:R-:W-:Y:S01]  /*02e0*/  IMAD R22, R17.reuse, 0x4, R24 ;  /* 0x0000000411167824 */ /* 0x040fe200078e0218 */
[CC--:B------:R-:W-:Y:S02]  /*02f0*/  IADD3 R10, P0, R24.reuse, R16.reuse, RZ ;  /* 0x00000010180a7210 */ /* 0x0c0fe40007f1e0ff */
[----:B------:R-:W4:Y:S02]  /*0300*/  LDG.E.U8 R7, desc[UR12][R6.64] ;  /* 0x0000000c06077981 */ /* 0x000f24000c1e1100 */
[-C--:B------:R-:W-:Y:S01]  /*0310*/  LEA.HI.X.SX32 R11, R24, R15.reuse, 0x1, P0 ;  /* 0x0000000f180b7211 */ /* 0x080fe200000f0eff */
[C---:B0-----:R-:W-:Y:S01]  /*0320*/  IMAD R20, R17.reuse, 0x4, R22 ;  /* 0x0000000411147824 */ /* 0x041fe200078e0216 */
[CC--:B------:R-:W-:Y:S01]  /*0330*/  IADD3 R8, P0, R22.reuse, R16.reuse, RZ ;  /* 0x0000001016087210 */ /* 0x0c0fe20007f1e0ff */
[----:B------:R0:W5:Y:S03]  /*0340*/  LDG.E.U8 R2, desc[UR12][R12.64] ;  /* 0x0000000c0c027981 */ /* 0x000166000c1e1100 */
[----:B------:R-:W-:Y:S01]  /*0350*/  LEA.HI.X.SX32 R9, R22, R15, 0x1, P0 ;  /* 0x0000000f16097211 */ /* 0x000fe200000f0eff */
[----:B------:R-:W-:Y:S01]  /*0360*/  IMAD R22, R17, 0x4, R20 ;  /* 0x0000000411167824 */ /* 0x000fe200078e0214 */
[----:B------:R1:W5:Y:S04]  /*0370*/  LDG.E.U8 R6, desc[UR12][R10.64] ;  /* 0x0000000c0a067981 */ /* 0x000368000c1e1100 */
[----:B------:R1:W2:Y:S01]  /*0380*/  LDG.E.U8 R23, desc[UR12][R8.64] ;  /* 0x0000000c08177981 */ /* 0x0002a2000c1e1100 */
[----:B0-----:R-:W-:-:S02]  /*0390*/  IADD3 R12, P1, R22, R16, RZ ;  /* 0x00000010160c7210 */ /* 0x001fc40007f3e0ff */
[----:B-1----:R-:W-:Y:S02]  /*03a0*/  IADD3 R10, P0, R20, R16, RZ ;  /* 0x00000010140a7210 */ /* 0x002fe40007f1e0ff */
[-C--:B------:R-:W-:Y:S02]  /*03b0*/  LEA.HI.X.SX32 R13, R22, R15.reuse, 0x1, P1 ;  /* 0x0000000f160d7211 */ /* 0x080fe400008f0eff */
[----:B------:R-:W-:-:S03]  /*03c0*/  LEA.HI.X.SX32 R11, R20, R15, 0x1, P0 ;  /* 0x0000000f140b7211 */ /* 0x000fc600000f0eff */
[----:B------:R-:W3:Y:S04]  /*03d0*/  LDG.E.U8 R21, desc[UR12][R12.64] ;  /* 0x0000000c0c157981 */ /* 0x000ee8000c1e1100 */
[----:B------:R0:W4:Y:S01]  /*03e0*/  LDG.E.U8 R26, desc[UR12][R10.64] ;  /* 0x0000000c0a1a7981 */ /* 0x000122000c1e1100 */
[----:B------:R-:W-:-:S04]  /*03f0*/  IMAD R18, R17, 0x4, R22 ;  /* 0x0000000411127824 */ /* 0x000fc800078e0216 */
[----:B------:R-:W-:Y:S01]  /*0400*/  IMAD R20, R17, 0x4, R18 ;  /* 0x0000000411147824 */ /* 0x000fe200078e0212 */
[----:B------:R-:W-:-:S04]  /*0410*/  IADD3 R8, P0, R18, R16, RZ ;  /* 0x0000001012087210 */ /* 0x000fc80007f1e0ff */
[----:B------:R-:W-:Y:S01]  /*0420*/  LEA.HI.X.SX32 R9, R18, R15, 0x1, P0 ;  /* 0x0000000f12097211 */ /* 0x000fe200000f0eff */
[----:B------:R-:W-:Y:S01]  /*0430*/  IMAD R18, R17, 0x4, R20 ;  /* 0x0000000411127824 */ /* 0x000fe200078e0214 */
[----:B0-----:R-:W-:-:S03]  /*0440*/  IADD3 R10, P0, R20, R16, RZ ;  /* 0x00000010140a7210 */ /* 0x001fc60007f1e0ff */
[C---:B------:R-:W-:Y:S01]  /*0450*/  IMAD R13, R17.reuse, 0x4, R18 ;  /* 0x00000004110d7824 */ /* 0x040fe200078e0212 */
[-C--:B------:R-:W-:Y:S01]  /*0460*/  LEA.HI.X.SX32 R11, R20, R15.reuse, 0x1, P0 ;  /* 0x0000000f140b7211 */ /* 0x080fe200000f0eff */
[----:B------:R0:W5:Y:S02]  /*0470*/  LDG.E.U8 R28, desc[UR12][R8.64] ;  /* 0x0000000c081c7981 */ /* 0x000164000c1e1100 */
[----:B------:R-:W-:Y:S01]  /*0480*/  IMAD R19, R17, 0x4, R13 ;  /* 0x0000000411137824 */ /* 0x000fe200078e020d */
[CC--:B------:R-:W-:Y:S01]  /*0490*/  IADD3 R12, P1, R13.reuse, R16.reuse, RZ ;  /* 0x000000100d0c7210 */ /* 0x0c0fe20007f3e0ff */
[----:B------:R1:W5:Y:S01]  /*04a0*/  LDG.E.U8 R25, desc[UR12][R10.64] ;  /* 0x0000000c0a197981 */ /* 0x000362000c1e1100 */
[CC--:B0-----:R-:W-:Y:S02]  /*04b0*/  IADD3 R8, P0, R18.reuse, R16.reuse, RZ ;  /* 0x0000001012087210 */ /* 0x0c1fe40007f1e0ff */
[-C--:B------:R-:W-:Y:S02]  /*04c0*/  LEA.HI.X.SX32 R13, R13, R15.reuse, 0x1, P1 ;  /* 0x0000000f0d0d7211 */ /* 0x080fe400008f0eff */
[-C--:B------:R-:W-:Y:S01]  /*04d0*/  LEA.HI.X.SX32 R9, R18, R15.reuse, 0x1, P0 ;  /* 0x0000000f12097211 */ /* 0x080fe200000f0eff */
[----:B------:R-:W-:Y:S01]  /*04e0*/  IMAD R18, R17, 0x4, R19 ;  /* 0x0000000411127824 */ /* 0x000fe200078e0213 */
[C---:B-1----:R-:W-:Y:S01]  /*04f0*/  IADD3 R10, P0, R19.reuse, R16, RZ ;  /* 0x00000010130a7210 */ /* 0x042fe20007f1e0ff */
[----:B------:R-:W5:Y:S03]  /*0500*/  LDG.E.U8 R22, desc[UR12][R12.64] ;  /* 0x0000000c0c167981 */ /* 0x000f66000c1e1100 */
[----:B------:R-:W-:Y:S01]  /*0510*/  LEA.HI.X.SX32 R11, R19, R15, 0x1, P0 ;  /* 0x0000000f130b7211 */ /* 0x000fe200000f0eff */
[----:B------:R0:W5:Y:S01]  /*0520*/  LDG.E.U8 R24, desc[UR12][R8.64] ;  /* 0x0000000c08187981 */ /* 0x000162000c1e1100 */
[----:B------:R-:W-:-:S03]  /*0530*/  IMAD R19, R17, 0x4, R18 ;  /* 0x0000000411137824 */ /* 0x000fc600078e0212 */
[----:B------:R1:W5:Y:S01]  /*0540*/  LDG.E.U8 R27, desc[UR12][R10.64] ;  /* 0x0000000c0a1b7981 */ /* 0x000362000c1e1100 */
[----:B------:R-:W-:Y:S01]  /*0550*/  IMAD R20, R17, 0x4, R19 ;  /* 0x0000000411147824 */ /* 0x000fe200078e0213 */
[----:B0-----:R-:W-:-:S04]  /*0560*/  IADD3 R8, P0, R18, R16, RZ ;  /* 0x0000001012087210 */ /* 0x001fc80007f1e0ff */
[-C--:B------:R-:W-:Y:S02]  /*0570*/  LEA.HI.X.SX32 R9, R18, R15.reuse, 0x1, P0 ;  /* 0x0000000f12097211 */ /* 0x080fe400000f0eff */
[CC--:B------:R-:W-:Y:S02]  /*0580*/  IADD3 R12, P0, R19.reuse, R16.reuse, RZ ;  /* 0x00000010130c7210 */ /* 0x0c0fe40007f1e0ff */
[C---:B-1----:R-:W-:Y:S02]  /*0590*/  IADD3 R10, P1, R20.reuse, R16, RZ ;  /* 0x00000010140a7210 */ /* 0x042fe40007f3e0ff */
[-C--:B------:R-:W-:Y:S02]  /*05a0*/  LEA.HI.X.SX32 R13, R19, R15.reuse, 0x1, P0 ;  /* 0x0000000f130d7211 */ /* 0x080fe400000f0eff */
[----:B------:R-:W-:Y:S01]  /*05b0*/  LEA.HI.X.SX32 R11, R20, R15, 0x1, P1 ;  /* 0x0000000f140b7211 */ /* 0x000fe200008f0eff */
[----:B--2---:R0:W-:Y:S04]  /*05c0*/  STL [R1+0x1c8], R23 ;  /* 0x0001c81701007387 */ /* 0x0041e80000100800 */
[----:B0-----:R0:W2:Y:S04]  /*05d0*/  LDG.E.U8 R23, desc[UR12][R8.64] ;  /* 0x0000000c08177981 */ /* 0x0010a8000c1e1100 */
[----:B----4-:R1:W-:Y:S04]  /*05e0*/  STL [R1+0x1c4], R26 ;  /* 0x0001c41a01007387 */ /* 0x0103e80000100800 */
[----:B---3--:R3:W-:Y:S04]  /*05f0*/  STL [R1+0x1c0], R21 ;  /* 0x0001c01501007387 */ /* 0x0087e80000100800 */
[----:B-1----:R1:W4:Y:S04]  /*0600*/  LDG.E.U8 R26, desc[UR12][R12.64] ;  /* 0x0000000c0c1a7981 */ /* 0x002328000c1e1100 */
[----:B---3--:R3:W4:Y:S01]  /*0610*/  LDG.E.U8 R21, desc[UR12][R10.64] ;  /* 0x0000000c0a157981 */ /* 0x008722000c1e1100 */
[----:B------:R-:W-:-:S04]  /*0620*/  IMAD R18, R17, 0x4, R20 ;  /* 0x0000000411127824 */ /* 0x000fc800078e0214 */
[----:B------:R-:W-:Y:S01]  /*0630*/  IMAD R19, R17, 0x4, R18 ;  /* 0x0000000411137824 */ /* 0x000fe200078e0212 */
[----:B0-----:R-:W-:-:S04]  /*0640*/  IADD3 R8, P0, R18, R16, RZ ;  /* 0x0000001012087210 */ /* 0x001fc80007f1e0ff */
[----:B------:R-:W-:Y:S01]  /*0650*/  LEA.HI.X.SX32 R9, R18, R15, 0x1, P0 ;  /* 0x0000000f12097211 */ /* 0x000fe200000f0eff */
[----:B------:R-:W-:Y:S01]  /*0660*/  IMAD R18, R17, 0x4, R19 ;  /* 0x0000000411127824 */ /* 0x000fe200078e0213 */
[----:B-1----:R-:W-:-:S03]  /*0670*/  IADD3 R12, P0, R19, R16, RZ ;  /* 0x00000010130c7210 */ /* 0x002fc60007f1e0ff */
[----:B---3--:R-:W-:Y:S01]  /*0680*/  IMAD R11, R17, 0x4, R18 ;  /* 0x00000004110b7824 */ /* 0x008fe200078e0212 */
[----:B------:R0:W3:Y:S01]  /*0690*/  LDG.E.U8 R20, desc[UR12][R8.64] ;  /* 0x0000000c08147981 */ /* 0x0000e2000c1e1100 */
[-C--:B------:R-:W-:Y:S02]  /*06a0*/  LEA.HI.X.SX32 R13, R19, R15.reuse, 0x1, P0 ;  /* 0x0000000f130d7211 */ /* 0x080fe400000f0eff */
[----:B------:R-:W-:Y:S01]  /*06b0*/  IMAD R19, R17, 0x4, R11 ;  /* 0x0000000411137824 */ /* 0x000fe200078e020b */
[----:B-----5:R-:W-:Y:S01]  /*06c0*/  STL [R1+0x1bc], R28 ;  /* 0x0001bc1c01007387 */ /* 0x020fe20000100800 */
[CC--:B------:R-:W-:Y:S02]  /*06d0*/  IADD3 R10, P1, R11.reuse, R16.reuse, RZ ;  /* 0x000000100b0a7210 */ /* 0x0c0fe40007f3e0ff */
[----:B0-----:R-:W-:Y:S01]  /*06e0*/  IADD3 R8, P0, R18, R16, RZ ;  /* 0x0000001012087210 */ /* 0x001fe20007f1e0ff */
[----:B------:R0:W-:Y:S01]  /*06f0*/  STL [R1+0x1b4], R25 ;  /* 0x0001b41901007387 */ /* 0x0001e20000100800 */
[----:B------:R-:W-:-:S02]  /*0700*/  LEA.HI.X.SX32 R11, R11, R15, 0x1, P1 ;  /* 0x0000000f0b0b7211 */ /* 0x000fc400008f0eff */
[----:B------:R-:W-:Y:S01]  /*0710*/  LEA.HI.X.SX32 R9, R18, R15, 0x1, P0 ;  /* 0x0000000f12097211 */ /* 0x000fe200000f0eff */
[----:B------:R-:W-:Y:S01]  /*0720*/  IMAD R18, R17, 0x4, R19 ;  /* 0x0000000411127824 */ /* 0x000fe200078e0213 */
[----:B------:R1:W-:Y:S04]  /*0730*/  STL [R1+0x80], R24 ;  /* 0x0000801801007387 */ /* 0x0003e80000100800 */
[----:B0-----:R0:W5:Y:S04]  /*0740*/  LDG.E.U8 R25, desc[UR12][R12.64] ;  /* 0x0000000c0c197981 */ /* 0x001168000c1e1100 */
[----:B------:R0:W-:Y:S04]  /*0750*/  STL [R1+0x7c], R22 ;  /* 0x00007c1601007387 */ /* 0x0001e80000100800 */
[----:B-1----:R1:W5:Y:S01]  /*0760*/  LDG.E.U8 R24, desc[UR12][R8.64] ;  /* 0x0000000c08187981 */ /* 0x002362000c1e1100 */
[----:B0-----:R-:W-:-:S04]  /*0770*/  IADD3 R12, P0, R19, R16, RZ ;  /* 0x00000010130c7210 */ /* 0x001fc80007f1e0ff */
[----:B------:R-:W-:Y:S01]  /*0780*/  LEA.HI.X.SX32 R13, R19, R15, 0x1, P0 ;  /* 0x0000000f130d7211 */ /* 0x000fe200000f0eff */
[----:B------:R-:W-:Y:S01]  /*0790*/  IMAD R19, R17, 0x4, R18 ;  /* 0x0000000411137824 */ /* 0x000fe200078e0212 */
[----:B------:R0:W5:Y:S01]  /*07a0*/  LDG.E.U8 R22, desc[UR12][R10.64] ;  /* 0x0000000c0a167981 */ /* 0x000162000c1e1100 */
[----:B-1----:R-:W-:-:S03]  /*07b0*/  IADD3 R8, P0, R18, R16, RZ ;  /* 0x0000001012087210 */ /* 0x002fc60007f1e0ff */
[----:B------:R1:W5:Y:S01]  /*07c0*/  LDG.E.U8 R28, desc[UR12][R12.64] ;  /* 0x0000000c0c1c7981 */ /* 0x000362000c1e1100 */
[-C--:B------:R-:W-:Y:S01]  /*07d0*/  LEA.HI.X.SX32 R9, R18, R15.reuse, 0x1, P0 ;  /* 0x0000000f12097211 */ /* 0x080fe200000f0eff */
[----:B0-----:R-:W-:Y:S02]  /*07e0*/  IMAD R11, R17, 0x4, R19 ;  /* 0x00000004110b7824 */ /* 0x001fe400078e0213 */
[----:B------:R0:W-:Y:S01]  /*07f0*/  STL [R1+0x78], R27 ;  /* 0x0000781b01007387 */ /* 0x0001e20000100800 */
[-C--:B-1----:R-:W-:Y:S02]  /*0800*/  IADD3 R12, P0, R19, R16.reuse, RZ ;  /* 0x00000010130c7210 */ /* 0x082fe40007f1e0ff */
[----:B------:R-:W-:Y:S01]  /*0810*/  IADD3 R10, P1, R11, R16, RZ ;  /* 0x000000100b0a7210 */ /* 0x000fe20007f3e0ff */
[----:B------:R-:W-:Y:S01]  /*0820*/  IMAD R18, R17, 0x4, R11 ;  /* 0x0000000411127824 */ /* 0x000fe200078e020b */
[-C--:B------:R-:W-:Y:S02]  /*0830*/  LEA.HI.X.SX32 R13, R19, R15.reuse, 0x1, P0 ;  /* 0x0000000f130d7211 */ /* 0x080fe400000f0eff */
[----:B------:R-:W-:-:S03]  /*0840*/  LEA.HI.X.SX32 R11, R11, R15, 0x1, P1 ;  /* 0x0000000f0b0b7211 */ /* 0x000fc600008f0eff */
[----:B0-----:R-:W5:Y:S04]  /*0850*/  LDG.E.U8 R27, desc[UR12][R12.64] ;  /* 0x0000000c0c1b7981 */ /* 0x001f68000c1e1100 */
[----:B--2---:R0:W-:Y:S04]  /*0860*/  STL [R1+0x74], R23 ;  /* 0x0000741701007387 */ /* 0x0041e80000100800 */
[----:B0-----:R0:W2:Y:S04]  /*0870*/  LDG.E.U8 R23, desc[UR12][R8.64] ;  /* 0x0000000c08177981 */ /* 0x0010a8000c1e1100 */
[----:B----4-:R-:W-:Y:S04]  /*0880*/  STL [R1+0x70], R26 ;  /* 0x0000701a01007387 */ /* 0x010fe80000100800 */
[----:B------:R1:W-:Y:S04]  /*0890*/  STL [R1+0x1b8], R21 ;  /* 0x0001b81501007387 */ /* 0x0003e80000100800 */
[----:B-1----:R1:W4:Y:S01]  /*08a0*/  LDG.E.U8 R21, desc[UR12][R10.64] ;  /* 0x0000000c0a157981 */ /* 0x002322000c1e1100 */
[----:B0-----:R-:W-:Y:S01]  /*08b0*/  IADD3 R8, P0, R18, R16, RZ ;  /* 0x0000001012087210 */ /* 0x001fe20007f1e0ff */
[----:B------:R-:W-:-:S03]  /*08c0*/  IMAD R19, R17, 0x4, R18 ;  /* 0x0000000411137824 */ /* 0x000fc600078e0212 */
[-C--:B------:R-:W-:Y:S01]  /*08d0*/  LEA.HI.X.SX32 R9, R18, R15.reuse, 0x1, P0 ;  /* 0x0000000f12097211 */ /* 0x080fe200000f0eff */
[----:B------:R-:W-:Y:S01]  /*08e0*/  IMAD R18, R17, 0x4, R19 ;  /* 0x0000000411127824 */ /* 0x000fe200078e0213 */
[CC--:B------:R-:W-:Y:S01]  /*08f0*/  IADD3 R12, P0, R19.reuse, R16.reuse, RZ ;  /* 0x00000010130c7210 */ /* 0x0c0fe20007f1e0ff */
[----:B---3--:R0:W-:Y:S03]  /*0900*/  STL [R1+0x1b0], R20 ;  /* 0x0001b01401007387 */ /* 0x0081e60000100800 */
[----:B------:R-:W-:Y:S01]  /*0910*/  LEA.HI.X.SX32 R13, R19, R15, 0x1, P0 ;  /* 0x0000000f130d7211 */ /* 0x000fe200000f0eff */
[----:B------:R3:W4:Y:S01]  /*0920*/  LDG.E.U8 R26, desc[UR12][R8.64] ;  /* 0x0000000c081a7981 */ /* 0x000722000c1e1100 */
[----:B-1----:R-:W-:Y:S01]  /*0930*/  IADD3 R10, P0, R18, R16, RZ ;  /* 0x00000010120a7210 */ /* 0x002fe20007f1e0ff */
[----:B0-----:R-:W-:-:S04]  /*0940*/  IMAD R20, R17, 0x4, R18 ;  /* 0x0000000411147824 */ /* 0x001fc800078e0212 */
[C---:B------:R-:W-:Y:S01]  /*0950*/  IMAD R19, R17.reuse, 0x4, R20 ;  /* 0x0000000411137824 */ /* 0x040fe200078e0214 */
[-C--:B---3--:R-:W-:Y:S02]  /*0960*/  IADD3 R8, P1, R20, R16.reuse, RZ ;  /* 0x0000001014087210 */ /* 0x088fe40007f3e0ff */
[-C--:B------:R-:W-:Y:S01]  /*0970*/  LEA.HI.X.SX32 R11, R18, R15.reuse, 0x1, P0 ;  /* 0x0000000f120b7211 */ /* 0x080fe200000f0eff */
[----:B-----5:R0:W-:Y:S01]  /*0980*/  STL [R1+0x1ac], R25 ;  /* 0x0001ac1901007387 */ /* 0x0201e20000100800 */
[----:B------:R-:W-:Y:S01]  /*0990*/  LEA.HI.X.SX32 R9, R20, R15, 0x1, P1 ;  /* 0x0000000f14097211 */ /* 0x000fe200008f0eff */
[----:B------:R-:W-:Y:S02]  /*09a0*/  IMAD R18, R17, 0x4, R19 ;  /* 0x0000000411127824 */ /* 0x000fe400078e0213 */
[----:B0-----:R0:W3:Y:S04]  /*09b0*/  LDG.E.U8 R25, desc[UR12][R12.64] ;  /* 0x0000000c0c197981 */ /* 0x0010e8000c1e1100 */
[----:B------:R1:W-:Y:S01]  /*09c0*/  STL [R1+0x1a8], R24 ;  /* 0x0001a81801007387 */ /* 0x0003e20000100800 */
[----:B0-----:R-:W-:-:S03]  /*09d0*/  IADD3 R12, P0, R19, R16, RZ ;  /* 0x00000010130c7210 */ /* 0x001fc60007f1e0ff */
[----:B------:R0:W-:Y:S01]  /*09e0*/  STL [R1+0x1a4], R22 ;  /* 0x0001a41601007387 */ /* 0x0001e20000100800 */
[----:B------:R-:W-:-:S03]  /*09f0*/  LEA.HI.X.SX32 R13, R19, R15, 0x1, P0 ;  /* 0x0000000f130d7211 */ /* 0x000fc600000f0eff */
[----:B-1----:R1:W5:Y:S01]  /*0a00*/  LDG.E.U8 R24, desc[UR12][R10.64] ;  /* 0x0000000c0a187981 */ /* 0x002362000c1e1100 */
[----:B------:R-:W-:-:S03]  /*0a10*/  IMAD R19, R17, 0x4, R18 ;  /* 0x0000000411137824 */ /* 0x000fc600078e0212 */
[----:B0-----:R0:W5:Y:S01]  /*0a20*/  LDG.E.U8 R22, desc[UR12][R8.64] ;  /* 0x0000000c08167981 */ /* 0x001162000c1e1100 */
[----:B------:R-:W-:Y:S01]  /*0a30*/  IMAD R20, R17, 0x4, R19 ;  /* 0x0000000411147824 */ /* 0x000fe200078e0213 */
[CC--:B-1----:R-:W-:Y:S02]  /*0a40*/  IADD3 R10, P0, R18.reuse, R16.reuse, RZ ;  /* 0x00000010120a7210 */ /* 0x0c2fe40007f1e0ff */
[----:B------:R1:W-:Y:S02]  /*0a50*/  STL [R1+0x6c], R28 ;  /* 0x00006c1c01007387 */ /* 0x0003e40000100800 */
[-C--:B------:R-:W-:Y:S02]  /*0a60*/  LEA.HI.X.SX32 R11, R18, R15.reuse, 0x1, P0 ;  /* 0x0000000f120b7211 */ /* 0x080fe400000f0eff */
[C---:B0-----:R-:W-:Y:S01]  /*0a70*/  IADD3 R8, P0, R19.reuse, R16, RZ ;  /* 0x0000001013087210 */ /* 0x041fe20007f1e0ff */
[----:B-1----:R0:W5:Y:S03]  /*0a80*/  LDG.E.U8 R28, desc[UR12][R12.64] ;  /* 0x0000000c0c1c7981 */ /* 0x002166000c1e1100 */
[----:B------:R-:W-:-:S02]  /*0a90*/  LEA.HI.X.SX32 R9, R19, R15, 0x1, P0 ;  /* 0x0000000f13097211 */ /* 0x000fc400000f0eff */
[----:B0-----:R-:W-:-:S04]  /*0aa0*/  IADD3 R12, P1, R20, R16, RZ ;  /* 0x00000010140c7210 */ /* 0x001fc80007f3e0ff */
[----:B------:R-:W-:Y:S01]  /*0ab0*/  LEA.HI.X.SX32 R13, R20, R15, 0x1, P1 ;  /* 0x0000000f140d7211 */ /* 0x000fe200008f0eff */
[----:B--2---:R0:W-:Y:S04]  /*0ac0*/  STL [R1+0x68], R23 ;  /* 0x0000681701007387 */ /* 0x0041e80000100800 */
[----:B------:R1:W-:Y:S04]  /*0ad0*/  STL [R1+0x64], R27 ;  /* 0x0000641b01007387 */ /* 0x0003e80000100800 */
[----:B0-----:R0:W2:Y:S04]  /*0ae0*/  LDG.E.U8 R23, desc[UR12][R10.64] ;  /* 0x0000000c0a177981 */ /* 0x0010a8000c1e1100 */
[----:B-1----:R1:W2:Y:S04]  /*0af0*/  LDG.E.U8 R27, desc[UR12][R8.64] ;  /* 0x0000000c081b7981 */ /* 0x0022a8000c1e1100 */
[----:B----4-:R4:W-:Y:S04]  /*0b00*/  STL [R1+0x60], R21 ;  /* 0x0000601501007387 */ /* 0x0109e80000100800 */
[----:B----4-:R4:W2:Y:S01]  /*0b10*/  LDG.E.U8 R21, desc[UR12][R12.64] ;  /* 0x0000000c0c157981 */ /* 0x0108a2000c1e1100 */
[----:B------:R-:W-:-:S04]  /*0b20*/  IMAD R18, R17, 0x4, R20 ;  /* 0x0000000411127824 */ /* 0x000fc800078e0214 */
[----:B------:R-:W-:Y:S01]  /*0b30*/  IMAD R19, R17, 0x4, R18 ;  /* 0x0000000411137824 */ /* 0x000fe200078e0212 */
[----:B0-----:R-:W-:-:S04]  /*0b40*/  IADD3 R10, P0, R18, R16, RZ ;  /* 0x00000010120a7210 */ /* 0x001fc80007f1e0ff */
[-C--:B------:R-:W-:Y:S01]  /*0b50*/  LEA.HI.X.SX32 R11, R18, R15.reuse, 0x1, P0 ;  /* 0x0000000f120b7211 */ /* 0x080fe200000f0eff */
[----:B------:R-:W-:Y:S01]  /*0b60*/  IMAD R18, R17, 0x4, R19 ;  /* 0x0000000411127824 */ /* 0x000fe200078e0213 */
[-C--:B-1----:R-:W-:Y:S01]  /*0b70*/  IADD3 R8, P0, R19, R16.reuse, RZ ;  /* 0x0000001013087210 */ /* 0x082fe20007f1e0ff */
[----:B------:R0:W-:Y:S02]  /*0b80*/  STL [R1+0x5c], R26 ;  /* 0x00005c1a01007387 */ /* 0x0001e40000100800 */
[----:B------:R-:W-:Y:S01]  /*0b90*/  IMAD R20, R17, 0x4, R18 ;  /* 0x0000000411147824 */ /* 0x000fe200078e0212 */
[-C--:B------:R-:W-:Y:S02]  /*0ba0*/  LEA.HI.X.SX32 R9, R19, R15.reuse, 0x1, P0 ;  /* 0x0000000f13097211 */ /* 0x080fe400000f0eff */
[C---:B----4-:R-:W-:Y:S01]  /*0bb0*/  IADD3 R12, P0, R18.reuse, R16, RZ ;  /* 0x00000010120c7210 */ /* 0x050fe20007f1e0ff */
[----:B------:R-:W-:Y:S01]  /*0bc0*/  IMAD R19, R17, 0x4, R20 ;  /* 0x0000000411137824 */ /* 0x000fe200078e0214 */
[----:B0-----:R0:W4:Y:S02]  /*0bd0*/  LDG.E.U8 R26, desc[UR12][R10.64] ;  /* 0x0000000c0a1a7981 */ /* 0x001124000c1e1100 */
[----:B------:R-:W-:-:S02]  /*0be0*/  LEA.HI.X.SX32 R13, R18, R15, 0x1, P0 ;  /* 0x0000000f120d7211 */ /* 0x000fc400000f0eff */
[----:B---3--:R1:W-:Y:S01]  /*0bf0*/  STL [R1+0x1a0], R25 ;  /* 0x0001a01901007387 */ /* 0x0083e20000100800 */
[----:B------:R-:W-:Y:S01]  /*0c00*/  IMAD R18, R17, 0x4, R19 ;  /* 0x0000000411127824 */ /* 0x000fe200078e0213 */
[CC--:B0-----:R-:W-:Y:S02]  /*0c10*/  IADD3 R10, P1, R20.reuse, R16.reuse, RZ ;  /* 0x00000010140a7210 */ /* 0x0c1fe40007f3e0ff */
[----:B-1----:R0:W3:Y:S02]  /*0c20*/  LDG.E.U8 R25, desc[UR12][R8.64] ;  /* 0x0000000c08197981 */ /* 0x0020e4000c1e1100 */
[----:B------:R-:W-:Y:S02]  /*0c30*/  LEA.HI.X.SX32 R11, R20, R15, 0x1, P1 ;  /* 0x0000000f140b7211 */ /* 0x000fe400008f0eff */
[----:B-----5:R1:W-:Y:S01]  /*0c40*/  STL [R1+0x19c], R24 ;  /* 0x00019c1801007387 */ /* 0x0203e20000100800 */
[----:B0-----:R-:W-:-:S03]  /*0c50*/  IADD3 R8, P0, R19, R16, RZ ;  /* 0x0000001013087210 */ /* 0x001fc60007f1e0ff */
[----:B------:R0:W-:Y:S01]  /*0c60*/  STL [R1+0x198], R22 ;  /* 0x0001981601007387 */ /* 0x0001e20000100800 */
[----:B------:R-:W-:-:S03]  /*0c70*/  LEA.HI.X.SX32 R9, R19, R15, 0x1, P0 ;  /* 0x0000000f13097211 */ /* 0x000fc600000f0eff */
[----:B-1----:R1:W5:Y:S01]  /*0c80*/  LDG.E.U8 R24, desc[UR12][R12.64] ;  /* 0x0000000c0c187981 */ /* 0x002362000c1e1100 */
[----:B------:R-:W-:-:S03]  /*0c90*/  IMAD R19, R17, 0x4, R18 ;  /* 0x0000000411137824 */ /* 0x000fc600078e0212 */
[----:B------:R-:W5:Y:S04]  /*0ca0*/  LDG.E.U8 R20, desc[UR12][R8.64] ;  /* 0x0000000c08147981 */ /* 0x000f68000c1e1100 */
[----:B0-----:R0:W5:Y:S01]  /*0cb0*/  LDG.E.U8 R22, desc[UR12][R10.64] ;  /* 0x0000000c0a167981 */ /* 0x001162000c1e1100 */
[----:B-1----:R-:W-:-:S04]  /*0cc0*/  IADD3 R12, P0, R18, R16, RZ ;  /* 0x00000010120c7210 */ /* 0x002fc80007f1e0ff */
[----:B------:R-:W-:Y:S01]  /*0cd0*/  LEA.HI.X.SX32 R13, R18, R15, 0x1, P0 ;  /* 0x0000000f120d7211 */ /* 0x000fe200000f0eff */
[----:B0-----:R-:W-:Y:S01]  /*0ce0*/  IMAD R11, R17, 0x4, R19 ;  /* 0x00000004110b7824 */ /* 0x001fe200078e0213 */
[----:B------:R0:W-:Y:S01]  /*0cf0*/  STL [R1+0x194], R28 ;  /* 0x0001941c01007387 */ /* 0x0001e20000100800 */
[----:B------:R-:W-:-:S03]  /*0d00*/  IADD3 R8, P0, R19, R16, RZ ;  /* 0x0000001013087210 */ /* 0x000fc60007f1e0ff */
[----:B------:R-:W-:Y:S01]  /*0d10*/  IADD3 R10, P1, R11, R16, RZ ;  /* 0x000000100b0a7210 */ /* 0x000fe20007f3e0ff */
[----:B------:R-:W-:Y:S01]  /*0d20*/  IMAD R18, R17, 0x4, R11 ;  /* 0x0000000411127824 */ /* 0x000fe200078e020b */
[-C--:B------:R-:W-:Y:S02]  /*0d30*/  LEA.HI.X.SX32 R9, R19, R15.reuse, 0x1, P0 ;  /* 0x0000000f13097211 */ /* 0x080fe400000f0eff */
[----:B------:R-:W-:-:S03]  /*0d40*/  LEA.HI.X.SX32 R11, R11, R15, 0x1, P1 ;  /* 0x0000000f0b0b7211 */ /* 0x000fc600008f0eff */
[----:B0-----:R-:W5:Y:S04]  /*0d50*/  LDG.E.U8 R28, desc[UR12][R8.64] ;  /* 0x0000000c081c7981 */ /* 0x001f68000c1e1100 */
[----:B--2---:R0:W-:Y:S04]  /*0d60*/  STL [R1+0x18c], R23 ;  /* 0x00018c1701007387 */ /* 0x0041e80000100800 */
[----:B------:R-:W-:Y:S04]  /*0d70*/  STL [R1+0x58], R27 ;  /* 0x0000581b01007387 */ /* 0x000fe80000100800 */
[----:B0-----:R0:W2:Y:S04]  /*0d80*/  LDG.E.U8 R23, desc[UR12][R12.64] ;  /* 0x0000000c0c177981 */ /* 0x0010a8000c1e1100 */
[----:B------:R1:W-:Y:S04]  /*0d90*/  STL [R1+0x54], R21 ;  /* 0x0000541501007387 */ /* 0x0003e80000100800 */
[----:B-1----:R1:W2:Y:S01]  /*0da0*/  LDG.E.U8 R21, desc[UR12][R10.64] ;  /* 0x0000000c0a157981 */ /* 0x0022a2000c1e1100 */
[----:B0-----:R-:W-:Y:S01]  /*0db0*/  IADD3 R12, P0, R18, R16, RZ ;  /* 0x00000010120c7210 */ /* 0x001fe20007f1e0ff */
[----:B------:R-:W-:-:S03]  /*0dc0*/  IMAD R19, R17, 0x4, R18 ;  /* 0x0000000411137824 */ /* 0x000fc600078e0212 */
[-C--:B------:R-:W-:Y:S02]  /*0dd0*/  LEA.HI.X.SX32 R13, R18, R15.reuse, 0x1, P0 ;  /* 0x0000000f120d7211 */ /* 0x080fe400000f0eff */
[-C--:B------:R-:W-:Y:S01]  /*0de0*/  IADD3 R8, P0, R19, R16.reuse, RZ ;  /* 0x0000001013087210 */ /* 0x080fe20007f1e0ff */
[----:B------:R-:W-:Y:S02]  /*0df0*/  IMAD R18, R17, 0x4, R19 ;  /* 0x0000000411127824 */ /* 0x000fe400078e0213 */
[----:B------:R0:W2:Y:S01]  /*0e00*/  LDG.E.U8 R27, desc[UR12][R12.64] ;  /* 0x0000000c0c1b7981 */ /* 0x0000a2000c1e1100 */
[-C--:B------:R-:W-:Y:S01]  /*0e10*/  LEA.HI.X.SX32 R9, R19, R15.reuse, 0x1, P0 ;  /* 0x0000000f13097211 */ /* 0x080fe200000f0eff */
[C---:B-1----:R-:W-:Y:S02]  /*0e20*/  IMAD R11, R17.reuse, 0x4, R18 ;  /* 0x00000004110b7824 */ /* 0x042fe400078e0212 */
[----:B----4-:R1:W-:Y:S02]  /*0e30*/  STL [R1+0x50], R26 ;  /* 0x0000501a01007387 */ /* 0x0103e40000100800 */
[----:B------:R-:W-:Y:S01]  /*0e40*/  IMAD R19, R17, 0x4, R11 ;  /* 0x0000000411137824 */ /* 0x000fe200078e020b */
[C---:B0-----:R-:W-:Y:S01]  /*0e50*/  IADD3 R12, P0, R18.reuse, R16, RZ ;  /* 0x00000010120c7210 */ /* 0x041fe20007f1e0ff */
[----:B-1----:R0:W4:Y:S03]  /*0e60*/  LDG.E.U8 R26, desc[UR12][R8.64] ;  /* 0x0000000c081a7981 */ /* 0x002126000c1e1100 */
[----:B------:R-:W-:-:S02]  /*0e70*/  LEA.HI.X.SX32 R13, R18, R15, 0x1, P0 ;  /* 0x0000000f120d7211 */ /* 0x000fc400000f0eff */
[-C--:B------:R-:W-:Y:S01]  /*0e80*/  IADD3 R10, P1, R11, R16.reuse, RZ ;  /* 0x000000100b0a7210 */ /* 0x080fe20007f3e0ff */
[----:B---3--:R1:W-:Y:S01]  /*0e90*/  STL [R1+0x4c], R25 ;  /* 0x00004c1901007387 */ /* 0x0083e20000100800 */
[----:B------:R-:W-:Y:S02]  /*0ea0*/  IMAD R18, R17, 0x4, R19 ;  /* 0x0000000411127824 */ /* 0x000fe400078e0213 */
[-C--:B------:R-:W-:Y:S02]  /*0eb0*/  LEA.HI.X.SX32 R11, R11, R15.reuse, 0x1, P1 ;  /* 0x0000000f0b0b7211 */ /* 0x080fe400008f0eff */
[CC--:B0-----:R-:W-:Y:S01]  /*0ec0*/  IADD3 R8, P0, R19.reuse, R16.reuse, RZ ;  /* 0x0000001013087210 */ /* 0x0c1fe20007f1e0ff */
[----:B-1----:R0:W3:Y:S03]  /*0ed0*/  LDG.E.U8 R25, desc[UR12][R12.64] ;  /* 0x0000000c0c197981 */ /* 0x0020e6000c1e1100 */
[----:B------:R-:W-:Y:S01]  /*0ee0*/  LEA.HI.X.SX32 R9, R19, R15, 0x1, P0 ;  /* 0x0000000f13097211 */ /* 0x000fe200000f0eff */
[----:B------:R-:W-:Y:S01]  /*0ef0*/  IMAD R19, R17, 0x4, R18 ;  /* 0x0000000411137824 */ /* 0x000fe200078e0212 */
[----:B-----5:R1:W-:Y:S01]  /*0f00*/  STL [R1+0x48], R24 ;  /* 0x0000481801007387 */ /* 0x0203e20000100800 */
[----:B0-----:R-:W-:-:S03]  /*0f10*/  IADD3 R12, P0, R18, R16, RZ ;  /* 0x00000010120c7210 */ /* 0x001fc60007f1e0ff */
[----:B------:R0:W-:Y:S01]  /*0f20*/  STL [R1+0x190], R22 ;  /* 0x0001901601007387 */ /* 0x0001e20000100800 */
[----:B------:R-:W-:-:S03]  /*0f30*/  LEA.HI.X.SX32 R13, R18, R15, 0x1, P0 ;  /* 0x0000000f120d7211 */ /* 0x000fc600000f0eff */
[----:B------:R5:W-:Y:S04]  /*0f40*/  STL [R1+0x188], R20 ;  /* 0x0001881401007387 */ /* 0x000be80000100800 */
[----:B-1----:R1:W3:Y:S04]  /*0f50*/  LDG.E.U8 R24, desc[UR12][R8.64] ;  /* 0x0000000c08187981 */ /* 0x0022e8000c1e1100 */
[----:B0-----:R0:W3:Y:S01]  /*0f60*/  LDG.E.U8 R22, desc[UR12][R10.64] ;  /* 0x0000000c0a167981 */ /* 0x0010e2000c1e1100 */
[----:B-----5:R-:W-:-:S05]  /*0f70*/  IMAD R20, R17, 0x4, R19 ;  /* 0x0000000411147824 */ /* 0x020fca00078e0213 */
[CC--:B-1----:R-:W-:Y:S02]  /*0f80*/  IADD3 R8, P1, R20.reuse, R16.reuse, RZ ;  /* 0x0000001014087210 */ /* 0x0c2fe40007f3e0ff */
[C---:B0-----:R-:W-:Y:S02]  /*0f90*/  IADD3 R10, P0, R19.reuse, R16, RZ ;  /* 0x00000010130a7210 */ /* 0x041fe40007f1e0ff */
[-C--:B------:R-:W-:Y:S02]  /*0fa0*/  LEA.HI.X.SX32 R9, R20, R15.reuse, 0x1, P1 ;  /* 0x0000000f14097211 */ /* 0x080fe400008f0eff */
[----:B------:R-:W-:Y:S01]  /*0fb0*/  LEA.HI.X.SX32 R11, R19, R15, 0x1, P0 ;  /* 0x0000000f130b7211 */ /* 0x000fe200000f0eff */
[----:B--2---:R0:W-:Y:S04]  /*0fc0*/  STL [R1+0x184], R23 ;  /* 0x0001841701007387 */ /* 0x0041e80000100800 */
[----:B------:R1:W-:Y:S04]  /*0fd0*/  STL [R1+0x180], R28 ;  /* 0x0001801c01007387 */ /* 0x0003e80000100800 */
[----:B0-----:R0:W2:Y:S04]  /*0fe0*/  LDG.E.U8 R23, desc[UR12][R12.64] ;  /* 0x0000000c0c177981 */ /* 0x0010a8000c1e1100 */
[----:B-1----:R1:W5:Y:S04]  /*0ff0*/  LDG.E.U8 R28, desc[UR12][R10.64] ;  /* 0x0000000c0a1c7981 */ /* 0x002368000c1e1100 */
[----:B------:R0:W-:Y:S04]  /*1000*/  STL [R1+0x17c], R21 ;  /* 0x00017c1501007387 */ /* 0x0001e80000100800 */
[----:B0-----:R0:W5:Y:S01]  /*1010*/  LDG.E.U8 R21, desc[UR12][R8.64] ;  /* 0x0000000c08157981 */ /* 0x001162000c1e1100 */
[----:B------:R-:W-:-:S04]  /*1020*/  IMAD R18, R17, 0x4, R20 ;  /* 0x0000000411127824 */ /* 0x000fc800078e0214 */
[----:B------:R-:W-:Y:S01]  /*1030*/  IMAD R19, R17, 0x4, R18 ;  /* 0x0000000411137824 */ /* 0x000fe200078e0212 */
[----:B------:R-:W-:-:S04]  /*1040*/  IADD3 R12, P0, R18, R16, RZ ;  /* 0x00000010120c7210 */ /* 0x000fc80007f1e0ff */
[-C--:B------:R-:W-:Y:S02]  /*1050*/  LEA.HI.X.SX32 R13, R18, R15.reuse, 0x1, P0 ;  /* 0x0000000f120d7211 */ /* 0x080fe400000f0eff */
[-C--:B-1----:R-:W-:Y:S01]  /*1060*/  IADD3 R10, P0, R19, R16.reuse, RZ ;  /* 0x00000010130a7210 */ /* 0x082fe20007f1e0ff */
[----:B------:R-:W-:Y:S01]  /*1070*/  IMAD R18, R17, 0x4, R19 ;  /* 0x0000000411127824 */ /* 0x000fe200078e0213 */
[----:B------:R1:W-:Y:S02]  /*1080*/  STL [R1+0x44], R27 ;  /* 0x0000441b01007387 */ /* 0x0003e40000100800 */
[-C--:B------:R-:W-:Y:S01]  /*1090*/  LEA.HI.X.SX32 R11, R19, R15.reuse, 0x1, P0 ;  /* 0x0000000f130b7211 */ /* 0x080fe200000f0eff */
[C---:B------:R-:W-:Y:S01]  /*10a0*/  IMAD R20, R17.reuse, 0x4, R18 ;  /* 0x0000000411147824 */ /* 0x040fe200078e0212 */
[C---:B0-----:R-:W-:Y:S01]  /*10b0*/  IADD3 R8, P0, R18.reuse, R16, RZ ;  /* 0x0000001012087210 */ /* 0x041fe20007f1e0ff */
[----:B----4-:R0:W-:Y:S04]  /*10c0*/  STL [R1+0x40], R26 ;  /* 0x0000401a01007387 */ /* 0x0101e80000100800 */
[----:B-1----:R1:W4:Y:S01]  /*10d0*/  LDG.E.U8 R27, desc[UR12][R12.64] ;  /* 0x0000000c0c1b7981 */ /* 0x002322000c1e1100 */
[----:B------:R-:W-:Y:S01]  /*10e0*/  IMAD R19, R17, 0x4, R20 ;  /* 0x0000000411137824 */ /* 0x000fe200078e0214 */
[----:B------:R-:W-:-:S02]  /*10f0*/  LEA.HI.X.SX32 R9, R18, R15, 0x1, P0 ;  /* 0x0000000f12097211 */ /* 0x000fc400000f0eff */
[----:B0-----:R0:W4:Y:S01]  /*1100*/  LDG.E.U8 R26, desc[UR12][R10.64] ;  /* 0x0000000c0a1a7981 */ /* 0x001122000c1e1100 */
[----:B------:R-:W-:Y:S01]  /*1110*/  IMAD R18, R17, 0x4, R19 ;  /* 0x0000000411127824 */ /* 0x000fe200078e0213 */
[CC--:B-1----:R-:W-:Y:S02]  /*1120*/  IADD3 R12, P1, R20.reuse, R16.reuse, RZ ;  /* 0x00000010140c7210 */ /* 0x0c2fe40007f3e0ff */
[----:B---3--:R1:W-:Y:S02]  /*1130*/  STL [R1+0x3c], R25 ;  /* 0x00003c1901007387 */ /* 0x0083e40000100800 */
[-C--:B------:R-:W-:Y:S02]  /*1140*/  LEA.HI.X.SX32 R13, R20, R15.reuse, 0x1, P1 ;  /* 0x0000000f140d7211 */ /* 0x080fe400008f0eff */
[CC--:B0-----:R-:W-:Y:S01]  /*1150*/  IADD3 R10, P0, R19.reuse, R16.reuse, RZ ;  /* 0x00000010130a7210 */ /* 0x0c1fe20007f1e0ff */
[----:B-1----:R0:W3:Y:S03]  /*1160*/  LDG.E.U8 R25, desc[UR12][R8.64] ;  /* 0x0000000c08197981 */ /* 0x0020e6000c1e1100 */
[----:B------:R-:W-:Y:S01]  /*1170*/  LEA.HI.X.SX32 R11, R19, R15, 0x1, P0 ;  /* 0x0000000f130b7211 */ /* 0x000fe200000f0eff */
[----:B------:R-:W-:Y:S01]  /*1180*/  IMAD R19, R17, 0x4, R18 ;  /* 0x0000000411137824 */ /* 0x000fe200078e0212 */
[----:B------:R1:W-:Y:S01]  /*1190*/  STL [R1+0x38], R22 ;  /* 0x0000381601007387 */ /* 0x0003e20000100800 */
[----:B0-----:R-:W-:-:S02]  /*11a0*/  IADD3 R8, P0, R18, R16, RZ ;  /* 0x0000001012087210 */ /* 0x001fc40007f1e0ff */
[----:B------:R-:W-:Y:S01]  /*11b0*/  IMAD R20, R17, 0x4, R19 ;  /* 0x0000000411147824 */ /* 0x000fe200078e0213 */
[----:B-1----:R0:W3:Y:S01]  /*11c0*/  LDG.E.U8 R22, desc[UR12][R12.64] ;  /* 0x0000000c0c167981 */ /* 0x0020e2000c1e1100 */
[----:B------:R-:W-:-:S03]  /*11d0*/  LEA.HI.X.SX32 R9, R18, R15, 0x1, P0 ;  /* 0x0000000f12097211 */ /* 0x000fc600000f0eff */
[----:B------:R1:W-:Y:S01]  /*11e0*/  STL [R1+0x34], R24 ;  /* 0x0000341801007387 */ /* 0x0003e20000100800 */
[----:B0-----:R-:W-:-:S03]  /*11f0*/  IADD3 R12, P0, R19, R16, RZ ;  /* 0x00000010130c7210 */ /* 0x001fc60007f1e0ff */
[----:B-1----:R0:W3:Y:S01]  /*1200*/  LDG.E.U8 R24, desc[UR12][R10.64] ;  /* 0x0000000c0a187981 */ /* 0x0020e2000c1e1100 */
[----:B------:R-:W-:Y:S02]  /*1210*/  LEA.HI.X.SX32 R13, R19, R15, 0x1, P0 ;  /* 0x0000000f130d7211 */ /* 0x000fe400000f0eff */
[----:B0-----:R-:W-:-:S04]  /*1220*/  IADD3 R10, P1, R20, R16, RZ ;  /* 0x00000010140a7210 */ /* 0x001fc80007f3e0ff */
[----:B------:R-:W-:Y:S01]  /*1230*/  LEA.HI.X.SX32 R11, R20, R15, 0x1, P1 ;  /* 0x0000000f140b7211 */ /* 0x000fe200008f0eff */
[----:B--2---:R0:W-:Y:S04]  /*1240*/  STL [R1+0x178], R23 ;  /* 0x0001781701007387 */ /* 0x0041e80000100800 */
[----:B-----5:R1:W-:Y:S04]  /*1250*/  STL [R1+0x174], R28 ;  /* 0x0001741c01007387 */ /* 0x0203e80000100800 */
[----:B0-----:R0:W2:Y:S04]  /*1260*/  LDG.E.U8 R23, desc[UR12][R8.64] ;  /* 0x0000000c08177981 */ /* 0x0010a8000c1e1100 */
[----:B-1----:R1:W5:Y:S04]  /*1270*/  LDG.E.U8 R28, desc[UR12][R12.64] ;  /* 0x0000000c0c1c7981 */ /* 0x002368000c1e1100 */
[----:B------:R0:W-:Y:S04]  /*1280*/  STL [R1+0x170], R21 ;  /* 0x0001701501007387 */ /* 0x0001e80000100800 */
[----:B0-----:R0:W5:Y:S01]  /*1290*/  LDG.E.U8 R21, desc[UR12][R10.64] ;  /* 0x0000000c0a157981 */ /* 0x001162000c1e1100 */
[----:B------:R-:W-:-:S04]  /*12a0*/  IMAD R18, R17, 0x4, R20 ;  /* 0x0000000411127824 */ /* 0x000fc800078e0214 */
[----:B------:R-:W-:Y:S01]  /*12b0*/  IMAD R19, R17, 0x4, R18 ;  /* 0x0000000411137824 */ /* 0x000fe200078e0212 */
[----:B------:R-:W-:-:S04]  /*12c0*/  IADD3 R8, P0, R18, R16, RZ ;  /* 0x0000001012087210 */ /* 0x000fc80007f1e0ff */
[----:B------:R-:W-:Y:S01]  /*12d0*/  LEA.HI.X.SX32 R9, R18, R15, 0x1, P0 ;  /* 0x0000000f12097211 */ /* 0x000fe200000f0eff */
[----:B------:R-:W-:Y:S01]  /*12e0*/  IMAD R18, R17, 0x4, R19 ;  /* 0x0000000411127824 */ /* 0x000fe200078e0213 */
[----:B-1----:R-:W-:-:S03]  /*12f0*/  IADD3 R12, P0, R19, R16, RZ ;  /* 0x00000010130c7210 */ /* 0x002fc60007f1e0ff */
[----:B0-----:R-:W-:Y:S01]  /*1300*/  IMAD R11, R17, 0x4, R18 ;  /* 0x00000004110b7824 */ /* 0x001fe200078e0212 */
[----:B------:R-:W-:Y:S01]  /*1310*/  LEA.HI.X.SX32 R13, R19, R15, 0x1, P0 ;  /* 0x0000000f130d7211 */ /* 0x000fe200000f0eff */
[----:B----4-:R0:W-:Y:S02]  /*1320*/  STL [R1+0x16c], R27 ;  /* 0x00016c1b01007387 */ /* 0x0101e40000100800 */
[----:B------:R-:W-:Y:S02]  /*1330*/  IMAD R19, R17, 0x4, R11 ;  /* 0x0000000411137824 */ /* 0x000fe400078e020b */
[----:B------:R1:W-:Y:S04]  /*1340*/  STL [R1+0x164], R26 ;  /* 0x0001641a01007387 */ /* 0x0003e80000100800 */
[----:B0-----:R0:W4:Y:S04]  /*1350*/  LDG.E.U8 R27, desc[UR12][R8.64] ;  /* 0x0000000c081b7981 */ /* 0x001128000c1e1100 */
[----:B-1----:R1:W4:Y:S01]  /*1360*/  LDG.E.U8 R26, desc[UR12][R12.64] ;  /* 0x0000000c0c1a7981 */ /* 0x002322000c1e1100 */
[----:B------:R-:W-:-:S02]  /*1370*/  IADD3 R10, P1, R11, R16, RZ ;  /* 0x000000100b0a7210 */ /* 0x000fc40007f3e0ff */
[----:B0-----:R-:W-:-:S04]  /*1380*/  IADD3 R8, P0, R18, R16, RZ ;  /* 0x0000001012087210 */ /* 0x001fc80007f1e0ff */
[-C--:B------:R-:W-:Y:S01]  /*1390*/  LEA.HI.X.SX32 R9, R18, R15.reuse, 0x1, P0 ;  /* 0x0000000f12097211 */ /* 0x080fe200000f0eff */
[----:B------:R-:W-:Y:S01]  /*13a0*/  IMAD R18, R17, 0x4, R19 ;  /* 0x0000000411127824 */ /* 0x000fe200078e0213 */
[-C--:B-1----:R-:W-:Y:S01]  /*13b0*/  IADD3 R12, P0, R19, R16.reuse, RZ ;  /* 0x00000010130c7210 */ /* 0x082fe20007f1e0ff */
[----:B---3--:R0:W-:Y:S01]  /*13c0*/  STL [R1+0x30], R25 ;  /* 0x0000301901007387 */ /* 0x0081e20000100800 */
[-C--:B------:R-:W-:Y:S02]  /*13d0*/  LEA.HI.X.SX32 R11, R11, R15.reuse, 0x1, P1 ;  /* 0x0000000f0b0b7211 */ /* 0x080fe400008f0eff */
[----:B------:R-:W-:Y:S01]  /*13e0*/  LEA.HI.X.SX32 R13, R19, R15, 0x1, P0 ;  /* 0x0000000f130d7211 */ /* 0x000fe200000f0eff */
[C---:B------:R-:W-:Y:S01]  /*13f0*/  IMAD R19, R17.reuse, 0x4, R18 ;  /* 0x0000000411137824 */ /* 0x040fe200078e0212 */
[----:B0-----:R0:W3:Y:S04]  /*1400*/  LDG.E.U8 R25, desc[UR12][R8.64] ;  /* 0x0000000c08197981 */ /* 0x0010e8000c1e1100 */
[----:B------:R1:W-:Y:S01]  /*1410*/  STL [R1+0x2c], R22 ;  /* 0x00002c1601007387 */ /* 0x0003e20000100800 */
[----:B0-----:R-:W-:Y:S01]  /*1420*/  IADD3 R8, P0, R18, R16, RZ ;  /* 0x0000001012087210 */ /* 0x001fe20007f1e0ff */
[----:B------:R-:W-:-:S02]  /*1430*/  IMAD R20, R17, 0x4, R19 ;  /* 0x0000000411147824 */ /* 0x000fc400078e0213 */
[----:B-1----:R0:W3:Y:S01]  /*1440*/  LDG.E.U8 R22, desc[UR12][R10.64] ;  /* 0x0000000c0a167981 */ /* 0x0020e2000c1e1100 */
[----:B------:R-:W-:-:S03]  /*1450*/  LEA.HI.X.SX32 R9, R18, R15, 0x1, P0 ;  /* 0x0000000f12097211 */ /* 0x000fc600000f0eff */
[----:B------:R1:W-:Y:S01]  /*1460*/  STL [R1+0x28], R24 ;  /* 0x0000281801007387 */ /* 0x0003e20000100800 */
[----:B0-----:R-:W-:-:S04]  /*1470*/  IADD3 R10, P0, R19, R16, RZ ;  /* 0x00000010130a7210 */ /* 0x001fc80007f1e0ff */
[----:B------:R-:W-:Y:S01]  /*1480*/  LEA.HI.X.SX32 R11, R19, R15, 0x1, P0 ;  /* 0x0000000f130b7211 */ /* 0x000fe200000f0eff */
[----:B-1----:R0:W3:Y:S04]  /*1490*/  LDG.E.U8 R24, desc[UR12][R12.64] ;  /* 0x0000000c0c187981 */ /* 0x0020e8000c1e1100 */
[----:B------:R-:W3:Y:S01]  /*14a0*/  LDG.E.U8 R29, desc[UR12][R10.64] ;  /* 0x0000000c0a1d7981 */ /* 0x000ee2000c1e1100 */
[----:B0-----:R-:W-:-:S04]  /*14b0*/  IADD3 R12, P1, R20, R16, RZ ;  /* 0x00000010140c7210 */ /* 0x001fc80007f3e0ff */
[----:B------:R-:W-:Y:S01]  /*14c0*/  LEA.HI.X.SX32 R13, R20, R15, 0x1, P1 ;  /* 0x0000000f140d7211 */ /* 0x000fe200008f0eff */
[----:B--2---:R0:W-:Y:S04]  /*14d0*/  STL [R1+0x24], R23 ;  /* 0x0000241701007387 */ /* 0x0041e80000100800 */
[----:B-----5:R-:W-:Y:S04]  /*14e0*/  STL [R1+0x20], R28 ;  /* 0x0000201c01007387 */ /* 0x020fe80000100800 */
[----:B0-----:R0:W2:Y:S04]  /*14f0*/  LDG.E.U8 R23, desc[UR12][R8.64] ;  /* 0x0000000c08177981 */ /* 0x0010a8000c1e1100 */
[----:B------:R1:W-:Y:S04]  /*1500*/  STL [R1+0x168], R21 ;  /* 0x0001681501007387 */ /* 0x0003e80000100800 */
[----:B-1----:R1:W5:Y:S01]  /*1510*/  LDG.E.U8 R21, desc[UR12][R12.64] ;  /* 0x0000000c0c157981 */ /* 0x002362000c1e1100 */
[----:B------:R-:W-:-:S04]  /*1520*/  IMAD R18, R17, 0x4, R20 ;  /* 0x0000000411127824 */ /* 0x000fc800078e0214 */
[----:B------:R-:W-:Y:S01]  /*1530*/  IMAD R19, R17, 0x4, R18 ;  /* 0x0000000411137824 */ /* 0x000fe200078e0212 */
[----:B0-----:R-:W-:-:S04]  /*1540*/  IADD3 R8, P0, R18, R16, RZ ;  /* 0x0000001012087210 */ /* 0x001fc80007f1e0ff */
[----:B------:R-:W-:Y:S01]  /*1550*/  LEA.HI.X.SX32 R9, R18, R15, 0x1, P0 ;  /* 0x0000000f12097211 */ /* 0x000fe200000f0eff */
[----:B------:R-:W-:Y:S01]  /*1560*/  IMAD R18, R17, 0x4, R19 ;  /* 0x0000000411127824 */ /* 0x000fe200078e0213 */
[----:B------:R-:W-:-:S03]  /*1570*/  IADD3 R10, P0, R19, R16, RZ ;  /* 0x00000010130a7210 */ /* 0x000fc60007f1e0ff */
[----:B------:R-:W-:Y:S01]  /*1580*/  IMAD R20, R17, 0x4, R18 ;  /* 0x0000000411147824 */ /* 0x000fe200078e0212 */
[-C--:B------:R-:W-:Y:S02]  /*1590*/  LEA.HI.X.SX32 R11, R19, R15.reuse, 0x1, P0 ;  /* 0x0000000f130b7211 */ /* 0x080fe400000f0eff */
[C---:B-1----:R-:W-:Y:S01]  /*15a0*/  IADD3 R12, P0, R18.reuse, R16, RZ ;  /* 0x00000010120c7210 */ /* 0x042fe20007f1e0ff */
[C---:B------:R-:W-:Y:S01]  /*15b0*/  IMAD R19, R17.reuse, 0x4, R20 ;  /* 0x0000000411137824 */ /* 0x040fe200078e0214 */
[----:B----4-:R0:W-:Y:S02]  /*15c0*/  STL [R1+0x160], R27 ;  /* 0x0001601b01007387 */ /* 0x0101e40000100800 */
[----:B------:R-:W-:Y:S02]  /*15d0*/  LEA.HI.X.SX32 R13, R18, R15, 0x1, P0 ;  /* 0x0000000f120d7211 */ /* 0x000fe400000f0eff */
[----:B------:R1:W-:Y:S01]  /*15e0*/  STL [R1+0x15c], R26 ;  /* 0x00015c1a01007387 */ /* 0x0003e20000100800 */
[----:B------:R-:W-:-:S03]  /*15f0*/  IMAD R18, R17, 0x4, R19 ;  /* 0x0000000411127824 */ /* 0x000fc600078e0213 */
[----:B0-----:R0:W4:Y:S04]  /*1600*/  LDG.E.U8 R27, desc[UR12][R8.64] ;  /* 0x0000000c081b7981 */ /* 0x001128000c1e1100 */
[----:B-1----:R1:W4:Y:S01]  /*1610*/  LDG.E.U8 R26, desc[UR12][R10.64] ;  /* 0x0000000c0a1a7981 */ /* 0x002322000c1e1100 */
[CC--:B0-----:R-:W-:Y:S02]  /*1620*/  IADD3 R8, P1, R20.reuse, R16.reuse, RZ ;  /* 0x0000001014087210 */ /* 0x0c1fe40007f3e0ff */
[C---:B-1----:R-:W-:Y:S01]  /*1630*/  IADD3 R10, P0, R19.reuse, R16, RZ ;  /* 0x00000010130a7210 */ /* 0x042fe20007f1e0ff */
[----:B---3--:R0:W-:Y:S03]  /*1640*/  STL [R1+0x158], R25 ;  /* 0x0001581901007387 */ /* 0x0081e60000100800 */
[-C--:B------:R-:W-:Y:S01]  /*1650*/  LEA.HI.X.SX32 R11, R19, R15.reuse, 0x1, P0 ;  /* 0x0000000f130b7211 */ /* 0x080fe200000f0eff */
[----:B------:R-:W-:Y:S01]  /*1660*/  IMAD R19, R17, 0x4, R18 ;  /* 0x0000000411137824 */ /* 0x000fe200078e0212 */
[----:B------:R-:W-:-:S03]  /*1670*/  LEA.HI.X.SX32 R9, R20, R15, 0x1, P1 ;  /* 0x0000000f14097211 */ /* 0x000fc600008f0eff */
[----:B------:R-:W-:Y:S01]  /*1680*/  IMAD R20, R17, 0x4, R19 ;  /* 0x0000000411147824 */ /* 0x000fe200078e0213 */
[----:B0-----:R0:W3:Y:S04]  /*1690*/  LDG.E.U8 R25, desc[UR12][R12.64] ;  /* 0x0000000c0c197981 */ /* 0x0010e8000c1e1100 */
[----:B------:R1:W-:Y:S01]  /*16a0*/  STL [R1+0x154], R22 ;  /* 0x0001541601007387 */ /* 0x0003e20000100800 */
[----:B0-----:R-:W-:-:S03]  /*16b0*/  IADD3 R12, P0, R18, R16, RZ ;  /* 0x00000010120c7210 */ /* 0x001fc60007f1e0ff */
[----:B-1----:R0:W3:Y:S01]  /*16c0*/  LDG.E.U8 R22, desc[UR12][R8.64] ;  /* 0x0000000c08167981 */ /* 0x0020e2000c1e1100 */
[----:B------:R-:W-:Y:S01]  /*16d0*/  LEA.HI.X.SX32 R13, R18, R15, 0x1, P0 ;  /* 0x0000000f120d7211 */ /* 0x000fe200000f0eff */
[----:B------:R-:W-:Y:S02]  /*16e0*/  IMAD R18, R17, 0x4, R20 ;  /* 0x0000000411127824 */ /* 0x000fe400078e0214 */
[----:B------:R1:W-:Y:S01]  /*16f0*/  STL [R1+0x1c], R24 ;  /* 0x00001c1801007387 */ /* 0x0003e20000100800 */
[----:B0-----:R-:W-:-:S04]  /*1700*/  IADD3 R8, P0, R19, R16, RZ ;  /* 0x0000001013087210 */ /* 0x001fc80007f1e0ff */
[----:B------:R-:W-:Y:S01]  /*1710*/  LEA.HI.X.SX32 R9, R19, R15, 0x1, P0 ;  /* 0x0000000f13097211 */ /* 0x000fe200000f0eff */
[----:B-1----:R0:W3:Y:S01]  /*1720*/  LDG.E.U8 R24, desc[UR12][R10.64] ;  /* 0x0000000c0a187981 */ /* 0x0020e2000c1e1100 */
[-C--:B------:R-:W-:Y:S02]  /*1730*/  IADD3 R28, P0, R18, R16.reuse, RZ ;  /* 0x00000010121c7210 */ /* 0x080fe40007f1e0ff */
[----:B0-----:R-:W-:-:S04]  /*1740*/  IADD3 R10, P1, R20, R16, RZ ;  /* 0x00000010140a7210 */ /* 0x001fc80007f3e0ff */
[----:B------:R-:W-:-:S05]  /*1750*/  LEA.HI.X.SX32 R11, R20, R15, 0x1, P1 ;  /* 0x0000000f140b7211 */ /* 0x000fca00008f0eff */
[----:B------:R-:W3:Y:S04]  /*1760*/  LDG.E.U8 R20, desc[UR12][R10.64] ;  /* 0x0000000c0a147981 */ /* 0x000ee8000c1e1100 */
[----:B--2---:R0:W-:Y:S04]  /*1770*/  STL [R1+0x18], R23 ;  /* 0x0000181701007387 */ /* 0x0041e80000100800 */
[----:B------:R1:W-:Y:S04]  /*1780*/  STL [R1+0x14], R29 ;  /* 0x0000141d01007387 */ /* 0x0003e80000100800 */
[----:B0-----:R0:W2:Y:S01]  /*1790*/  LDG.E.U8 R23, desc[UR12][R12.64] ;  /* 0x0000000c0c177981 */ /* 0x0010a2000c1e1100 */
[----:B-1----:R-:W-:-:S05]  /*17a0*/  LEA.HI.X.SX32 R29, R18, R15, 0x1, P0 ;  /* 0x0000000f121d7211 */ /* 0x002fca00000f0eff */
[----:B------:R-:W3:Y:S01]  /*17b0*/  LDG.E.U8 R28, desc[UR12][R28.64] ;  /* 0x0000000c1c1c7981 */ /* 0x000ee2000c1e1100 */
[----:B0-----:R-:W-:-:S03]  /*17c0*/  IMAD R12, R17, 0x4, R18 ;  /* 0x00000004110c7824 */ /* 0x001fc600078e0212 */
[----:B-----5:R0:W-:Y:S01]  /*17d0*/  STL [R1+0x10], R21 ;  /* 0x0000101501007387 */ /* 0x0201e20000100800 */
[----:B------:R-:W-:-:S03]  /*17e0*/  IMAD R13, R17, 0x4, R12 ;  /* 0x00000004110d7824 */ /* 0x000fc600078e020c */
[----:B0-----:R0:W5:Y:S01]  /*17f0*/  LDG.E.U8 R21, desc[UR12][R8.64] ;  /* 0x0000000c08157981 */ /* 0x001162000c1e1100 */
[----:B------:R-:W-:Y:S01]  /*1800*/  IMAD R11, R17, 0x4, R13 ;  /* 0x00000004110b7824 */ /* 0x000fe200078e020d */
[----:B0-----:R-:W-:-:S04]  /*1810*/  IADD3 R8, P0, R12, R16, RZ ;  /* 0x000000100c087210 */ /* 0x001fc80007f1e0ff */
[----:B------:R-:W-:Y:S02]  /*1820*/  LEA.HI.X.SX32 R9, R12, R15, 0x1, P0 ;  /* 0x0000000f0c097211 */ /* 0x000fe400000f0eff */
[----:B------:R-:W-:-:S04]  /*1830*/  IADD3 R12, P0, R13, R16, RZ ;  /* 0x000000100d0c7210 */ /* 0x000fc80007f1e0ff */
[----:B------:R-:W-:-:S05]  /*1840*/  LEA.HI.X.SX32 R13, R13, R15, 0x1, P0 ;  /* 0x0000000f0d0d7211 */ /* 0x000fca00000f0eff */
[----:B------:R-:W2:Y:S04]  /*1850*/  LDG.E.U8 R29, desc[UR12][R12.64] ;  /* 0x0000000c0c1d7981 */ /* 0x000ea8000c1e1100 */
[----:B----4-:R-:W-:Y:S01]  /*1860*/  STL [R1+0xc], R27 ;  /* 0x00000c1b01007387 */ /* 0x010fe20000100800 */
[----:B------:R-:W-:Y:S01]  /*1870*/  IADD3 R10, P1, R11, R16, RZ ;  /* 0x000000100b0a7210 */ /* 0x000fe20007f3e0ff */
[----:B------:R-:W-:-:S03]  /*1880*/  IMAD R19, R17, 0x4, R11 ;  /* 0x0000000411137824 */ /* 0x000fc600078e020b */
[----:B------:R-:W-:Y:S01]  /*1890*/  LEA.HI.X.SX32 R11, R11, R15, 0x1, P1 ;  /* 0x0000000f0b0b7211 */ /* 0x000fe200008f0eff */
[----:B------:R-:W-:Y:S01]  /*18a0*/  IMAD R18, R17, 0x4, R19 ;  /* 0x0000000411127824 */ /* 0x000fe200078e0213 */
[----:B---3--:R-:W-:Y:S04]  /*18b0*/  STL [R1+0xc44], R28 ;  /* 0x000c441c01007387 */ /* 0x008fe80000100800 */
[----:B------:R-:W-:Y:S04]  /*18c0*/  STL [R1+0xc58], R28 ;  /* 0x000c581c01007387 */ /* 0x000fe80000100800 */
[----:B------:R-:W-:Y:S04]  /*18d0*/  STL [R1+0xc68], R28 ;  /* 0x000c681c01007387 */ /* 0x000fe80000100800 */
[----:B------:R-:W-:Y:S04]  /*18e0*/  STL [R1+0x150], R26 ;  /* 0x0001501a01007387 */ /* 0x000fe80000100800 */
[----:B------:R-:W-:Y:S04]  /*18f0*/  STL [R1+0xcb0], R28 ;  /* 0x000cb01c01007387 */ /* 0x000fe80000100800 */
[----:B------:R-:W-:Y:S04]  /*1900*/  STL [R1+0xcc4], R28 ;  /* 0x000cc41c01007387 */ /* 0x000fe80000100800 */
[----:B------:R-:W-:Y:S04]  /*1910*/  STL [R1+0xd20], R28 ;  /* 0x000d201c01007387 */ /* 0x000fe80000100800 */
[----:B------:R-:W-:Y:S04]  /*1920*/  STL [R1+0xd24], R28 ;  /* 0x000d241c01007387 */ /* 0x000fe80000100800 */
[----:B------:R-:W-:Y:S04]  /*1930*/  STL [R1+0x14c], R25 ;  /* 0x00014c1901007387 */ /* 0x000fe80000100800 */
[----:B------:R0:W-:Y:S04]  /*1940*/  STL [R1+0x148], R22 ;  /* 0x0001481601007387 */ /* 0x0001e80000100800 */
[----:B------:R-:W-:Y:S04]  /*1950*/  STL [R1+0x144], R24 ;  /* 0x0001441801007387 */ /* 0x000fe80000100800 */
[----:B0-----:R0:W3:Y:S04]  /*1960*/  LDG.E.U8 R22, desc[UR12][R8.64] ;  /* 0x0000000c08167981 */ /* 0x0010e8000c1e1100 */
[----:B--2---:R-:W-:Y:S04]  /*1970*/  STL [R1+0xc48], R29 ;  /* 0x000c481d01007387 */ /* 0x004fe80000100800 */
[----:B------:R-:W-:Y:S01]  /*1980*/  STL [R1+0xc4c], R29 ;  /* 0x000c4c1d01007387 */ /* 0x000fe20000100800 */
[----:B0-----:R-:W-:-:S03]  /*1990*/  IADD3 R8, P0, R19, R16, RZ ;  /* 0x0000001013087210 */ /* 0x001fc60007f1e0ff */
[----:B------:R-:W-:Y:S01]  /*19a0*/  STL [R1+0xc60], R29 ;  /* 0x000c601d01007387 */ /* 0x000fe20000100800 */
[----:B------:R-:W-:-:S03]  /*19b0*/  LEA.HI.X.SX32 R9, R19, R15, 0x1, P0 ;  /* 0x0000000f13097211 */ /* 0x000fc600000f0eff */
[----:B------:R0:W-:Y:S01]  /*19c0*/  STL [R1+0x13c], R23 ;  /* 0x00013c1701007387 */ /* 0x0001e20000100800 */
[----:B------:R-:W-:-:S03]  /*19d0*/  IADD3 R12, P0, R18, R16, RZ ;  /* 0x00000010120c7210 */ /* 0x000fc60007f1e0ff */
[----:B------:R-:W-:Y:S01]  /*19e0*/  STL [R1+0xcdc], R29 ;  /* 0x000cdc1d01007387 */ /* 0x000fe20000100800 */
[----:B------:R-:W-:-:S03]  /*19f0*/  LEA.HI.X.SX32 R13, R18, R15, 0x1, P0 ;  /* 0x0000000f120d7211 */ /* 0x000fc600000f0eff */
[----:B0-----:R-:W2:Y:S01]  /*1a00*/  LDG.E.U8 R23, desc[UR12][R10.64] ;  /* 0x0000000c0a177981 */ /* 0x001ea2000c1e1100 */
[----:B------:R-:W-:-:S03]  /*1a10*/  IMAD R19, R17, 0x4, R18 ;  /* 0x0000000411137824 */ /* 0x000fc600078e0212 */
[----:B------:R-:W-:Y:S04]  /*1a20*/  STL [R1+0xce0], R29 ;  /* 0x000ce01d01007387 */ /* 0x000fe80000100800 */
[----:B------:R-:W-:Y:S04]  /*1a30*/  STL [R1+0xcf0], R29 ;  /* 0x000cf01d01007387 */ /* 0x000fe80000100800 */
[----:B-----5:R0:W-:Y:S04]  /*1a40*/  STL [R1+0x8], R21 ;  /* 0x0000081501007387 */ /* 0x0201e80000100800 */
[----:B------:R1:W-:Y:S04]  /*1a50*/  STL [R1+0x4], R20 ;  /* 0x0000041401007387 */ /* 0x0003e80000100800 */
[----:B0-----:R-:W4:Y:S04]  /*1a60*/  LDG.E.U8 R21, desc[UR12][R12.64] ;  /* 0x0000000c0c157981 */ /* 0x001f28000c1e1100 */
[----:B-1----:R0:W5:Y:S02]  /*1a70*/  LDG.E.U8 R20, desc[UR12][R8.64] ;  /* 0x0000000c08147981 */ /* 0x002164000c1e1100 */
[----:B0-----:R-:W-:-:S04]  /*1a80*/  IADD3 R8, P0, R19, R16, RZ ;  /* 0x0000001013087210 */ /* 0x001fc80007f1e0ff */
[----:B------:R-:W-:-:S05]  /*1a90*/  LEA.HI.X.SX32 R9, R19, R15, 0x1, P0 ;  /* 0x0000000f13097211 */ /* 0x000fca00000f0eff */
[----:B------:R0:W4:Y:S01]  /*1aa0*/  LDG.E.U8 R24, desc[UR12][R8.64] ;  /* 0x0000000c08187981 */ /* 0x000122000c1e1100 */
[----:B------:R-:W-:-:S04]  /*1ab0*/  IMAD R11, R17, 0x4, R19 ;  /* 0x00000004110b7824 */ /* 0x000fc800078e0213 */
[----:B------:R-:W-:Y:S01]  /*1ac0*/  IMAD R18, R17, 0x4, R11 ;  /* 0x0000000411127824 */ /* 0x000fe200078e020b */
[----:B------:R-:W-:-:S03]  /*1ad0*/  IADD3 R10, P1, R11, R16, RZ ;  /* 0x000000100b0a7210 */ /* 0x000fc60007f3e0ff */
[----:B------:R-:W-:Y:S01]  /*1ae0*/  IMAD R19, R17, 0x4, R18 ;  /* 0x0000000411137824 */ /* 0x000fe200078e0212 */
[CC--:B------:R-:W-:Y:S02]  /*1af0*/  IADD3 R12, P0, R18.reuse, R16.reuse, RZ ;  /* 0x00000010120c7210 */ /* 0x0c0fe40007f1e0ff */
[-C--:B------:R-:W-:Y:S02]  /*1b00*/  LEA.HI.X.SX32 R11, R11, R15.reuse, 0x1, P1 ;  /* 0x0000000f0b0b7211 */ /* 0x080fe400008f0eff */
[-C--:B------:R-:W-:Y:S01]  /*1b10*/  LEA.HI.X.SX32 R13, R18, R15.reuse, 0x1, P0 ;  /* 0x0000000f120d7211 */ /* 0x080fe200000f0eff */
[----:B------:R-:W-:Y:S01]  /*1b20*/  IMAD R18, R17, 0x4, R19 ;  /* 0x0000000411127824 */ /* 0x000fe200078e0213 */
[C---:B0-----:R-:W-:Y:S01]  /*1b30*/  IADD3 R8, P0, R19.reuse, R16, RZ ;  /* 0x0000001013087210 */ /* 0x041fe20007f1e0ff */
[----:B------:R0:W4:Y:S03]  /*1b40*/  LDG.E.U8 R27, desc[UR12][R10.64] ;  /* 0x0000000c0a1b7981 */ /* 0x000126000c1e1100 */
[----:B------:R-:W-:-:S05]  /*1b50*/  LEA.HI.X.SX32 R9, R19, R15, 0x1, P0 ;  /* 0x0000000f13097211 */ /* 0x000fca00000f0eff */
[----:B------:R-:W4:Y:S01]  /*1b60*/  LDG.E.U8 R26, desc[UR12][R8.64] ;  /* 0x0000000c081a7981 */ /* 0x000f22000c1e1100 */
[----:B0-----:R-:W-:-:S05]  /*1b70*/  IMAD R11, R17, 0x4, R18 ;  /* 0x00000004110b7824 */ /* 0x001fca00078e0212 */
[----:B------:R-:W-:Y:S01]  /*1b80*/  IADD3 R10, P1, R11, R16, RZ ;  /* 0x000000100b0a7210 */ /* 0x000fe20007f3e0ff */
[----:B------:R-:W-:-:S03]  /*1b90*/  IMAD R19, R17, 0x4, R11 ;  /* 0x0000000411137824 */ /* 0x000fc600078e020b */
[----:B------:R-:W-:Y:S01]  /*1ba0*/  LEA.HI.X.SX32 R11, R11, R15, 0x1, P1 ;  /* 0x0000000f0b0b7211 */ /* 0x000fe200008f0eff */
[----:B---3--:R0:W-:Y:S04]  /*1bb0*/  STL [R1], R22 ;  /* 0x0000001601007387 */ /* 0x0081e80000100800 */
[----:B0-----:R0:W3:Y:S02]  /*1bc0*/  LDG.E.U8 R22, desc[UR12][R12.64] ;  /* 0x0000000c0c167981 */ /* 0x0010e4000c1e1100 */
[----:B0-----:R-:W-:-:S04]  /*1bd0*/  IADD3 R12, P0, R18, R16, RZ ;  /* 0x00000010120c7210 */ /* 0x001fc80007f1e0ff */
[----:B------:R-:W-:Y:S01]  /*1be0*/  LEA.HI.X.SX32 R13, R18, R15, 0x1, P0 ;  /* 0x0000000f120d7211 */ /* 0x000fe200000f0eff */
[----:B--2---:R0:W-:Y:S01]  /*1bf0*/  STL [R1+0x140], R23 ;  /* 0x0001401701007387 */ /* 0x0041e20000100800 */
[----:B------:R-:W-:-:S03]  /*1c00*/  IADD3 R8, P0, R19, R16, RZ ;  /* 0x0000001013087210 */ /* 0x000fc60007f1e0ff */
[----:B------:R1:W2:Y:S01]  /*1c10*/  LDG.E.U8 R25, desc[UR12][R12.64] ;  /* 0x0000000c0c197981 */ /* 0x0002a2000c1e1100 */
[----:B------:R-:W-:-:S03]  /*1c20*/  LEA.HI.X.SX32 R9, R19, R15, 0x1, P0 ;  /* 0x0000000f13097211 */ /* 0x000fc600000f0eff */
[----:B0-----:R0:W2:Y:S01]  /*1c30*/  LDG.E.U8 R23, desc[UR12][R10.64] ;  /* 0x0000000c0a177981 */ /* 0x0010a2000c1e1100 */
[----:B------:R-:W-:-:S05]  /*1c40*/  IMAD R18, R17, 0x4, R19 ;  /* 0x0000000411127824 */ /* 0x000fca00078e0213 */
[C---:B-1----:R-:W-:Y:S01]  /*1c50*/  IADD3 R12, P0, R18.reuse, R16, RZ ;  /* 0x00000010120c7210 */ /* 0x042fe20007f1e0ff */
[----:B-----5:R-:W-:Y:S04]  /*1c60*/  STL [R1+0x138], R20 ;  /* 0x0001381401007387 */ /* 0x020fe80000100800 */
[----:B----4-:R1:W-:Y:S01]  /*1c70*/  STL [R1+0x134], R21 ;  /* 0x0001341501007387 */ /* 0x0103e20000100800 */
[----:B------:R-:W-:-:S03]  /*1c80*/  LEA.HI.X.SX32 R13, R18, R15, 0x1, P0 ;  /* 0x0000000f120d7211 */ /* 0x000fc600000f0eff */
[----:B-1----:R1:W4:Y:S04]  /*1c90*/  LDG.E.U8 R21, desc[UR12][R8.64] ;  /* 0x0000000c08157981 */ /* 0x002328000c1e1100 */
[----:B------:R5:W-:Y:S04]  /*1ca0*/  STL [R1+0x130], R24 ;  /* 0x0001301801007387 */ /* 0x000be80000100800 */
[----:B-----5:R5:W4:Y:S01]  /*1cb0*/  LDG.E.U8 R24, desc[UR12][R12.64] ;  /* 0x0000000c0c187981 */ /* 0x020b22000c1e1100 */
[----:B------:R-:W-:-:S04]  /*1cc0*/  IMAD R19, R17, 0x4, R18 ;  /* 0x0000000411137824 */ /* 0x000fc800078e0212 */
[----:B------:R-:W-:Y:S01]  /*1cd0*/  IMAD R20, R17, 0x4, R19 ;  /* 0x0000000411147824 */ /* 0x000fe200078e0213 */
[----:B0-----:R-:W-:-:S03]  /*1ce0*/  IADD3 R10, P0, R19, R16, RZ ;  /* 0x00000010130a7210 */ /* 0x001fc60007f1e0ff */
[----:B------:R-:W-:Y:S01]  /*1cf0*/  IMAD R18, R17, 0x4, R20 ;  /* 0x0000000411127824 */ /* 0x000fe200078e0214 */
[-C--:B------:R-:W-:Y:S02]  /*1d00*/  LEA.HI.X.SX32 R11, R19, R15.reuse, 0x1, P0 ;  /* 0x0000000f130b7211 */ /* 0x080fe400000f0eff */
[-C--:B-1----:R-:W-:Y:S01]  /*1d10*/  IADD3 R8, P1, R20, R16.reuse, RZ ;  /* 0x0000001014087210 */ /* 0x082fe20007f3e0ff */
[C---:B------:R-:W-:Y:S01]  /*1d20*/  IMAD R19, R17.reuse, 0x4, R18 ;  /* 0x0000000411137824 */ /* 0x040fe200078e0212 */
[-C--:B-----5:R-:W-:Y:S01]  /*1d30*/  IADD3 R12, P0, R18, R16.reuse, RZ ;  /* 0x00000010120c7210 */ /* 0x0a0fe20007f1e0ff */
[----:B------:R0:W-:Y:S01]  /*1d40*/  STL [R1+0x12c], R27 ;  /* 0x00012c1b01007387 */ /* 0x0001e20000100800 */
[-C--:B------:R-:W-:Y:S02]  /*1d50*/  LEA.HI.X.SX32 R9, R20, R15.reuse, 0x1, P1 ;  /* 0x0000000f14097211 */ /* 0x080fe400008f0eff */
[----:B------:R-:W-:Y:S01]  /*1d60*/  LEA.HI.X.SX32 R13, R18, R15, 0x1, P0 ;  /* 0x0000000f120d7211 */ /* 0x000fe200000f0eff */
[----:B------:R-:W-:Y:S01]  /*1d70*/  IMAD R18, R17, 0x4, R19 ;  /* 0x0000000411127824 */ /* 0x000fe200078e0213 */
[----:B0-----:R0:W5:Y:S02]  /*1d80*/  LDG.E.U8 R27, desc[UR12][R10.64] ;  /* 0x0000000c0a1b7981 */ /* 0x001164000c1e1100 */
[----:B0-----:R-:W-:-:S04]  /*1d90*/  IADD3 R10, P0, R19, R16, RZ ;  /* 0x00000010130a7210 */ /* 0x001fc80007f1e0ff */
[----:B------:R-:W-:Y:S01]  /*1da0*/  LEA.HI.X.SX32 R11, R19, R15, 0x1, P0 ;  /* 0x0000000f130b7211 */ /* 0x000fe200000f0eff */
[----:B------:R-:W-:-:S04]  /*1db0*/  IMAD R20, R17, 0x4, R18 ;  /* 0x0000000411147824 */ /* 0x000fc800078e0212 */
[----:B------:R-:W-:Y:S01]  /*1dc0*/  IMAD R19, R17, 0x4, R20 ;  /* 0x0000000411137824 */ /* 0x000fe200078e0214 */
[----:B---3--:R0:W-:Y:S04]  /*1dd0*/  STL [R1+0x120], R22 ;  /* 0x0001201601007387 */ /* 0x0081e80000100800 */
[----:B------:R1:W-:Y:S04]  /*1de0*/  STL [R1+0x11c], R26 ;  /* 0x00011c1a01007387 */ /* 0x0003e80000100800 */
[----:B0-----:R0:W3:Y:S04]  /*1df0*/  LDG.E.U8 R22, desc[UR12][R8.64] ;  /* 0x0000000c08167981 */ /* 0x0010e8000c1e1100 */
[----:B-1----:R1:W3:Y:S01]  /*1e00*/  LDG.E.U8 R26, desc[UR12][R12.64] ;  /* 0x0000000c0c1a7981 */ /* 0x0022e2000c1e1100 */
[----:B0-----:R-:W-:-:S03]  /*1e10*/  IADD3 R8, P0, R18, R16, RZ ;  /* 0x0000001012087210 */ /* 0x001fc60007f1e0ff */
[----:B--2---:R0:W-:Y:S01]  /*1e20*/  STL [R1+0x114], R25 ;  /* 0x0001141901007387 */ /* 0x0041e20000100800 */
[----:B------:R-:W-:-:S03]  /*1e30*/  LEA.HI.X.SX32 R9, R18, R15, 0x1, P0 ;  /* 0x0000000f12097211 */ /* 0x000fc600000f0eff */
[----:B------:R2:W-:Y:S01]  /*1e40*/  STL [R1+0x100], R23 ;  /* 0x0001001701007387 */ /* 0x0005e20000100800 */
[----:B-1----:R-:W-:-:S03]  /*1e50*/  IADD3 R12, P1, R20, R16, RZ ;  /* 0x00000010140c7210 */ /* 0x002fc60007f3e0ff */
[----:B0-----:R0:W3:Y:S04]  /*1e60*/  LDG.E.U8 R25, desc[UR12][R10.64] ;  /* 0x0000000c0a197981 */ /* 0x0010e8000c1e1100 */
[----:B--2---:R1:W2:Y:S01]  /*1e70*/  LDG.E.U8 R23, desc[UR12][R8.64] ;  /* 0x0000000c08177981 */ /* 0x0042a2000c1e1100 */
[----:B------:R-:W-:Y:S02]  /*1e80*/  LEA.HI.X.SX32 R13, R20, R15, 0x1, P1 ;  /* 0x0000000f140d7211 */ /* 0x000fe400008f0eff */
[----:B0-----:R-:W-:-:S04]  /*1e90*/  IADD3 R10, P0, R19, R16, RZ ;  /* 0x00000010130a7210 */ /* 0x001fc80007f1e0ff */
[----:B------:R-:W-:Y:S01]  /*1ea0*/  LEA.HI.X.SX32 R11, R19, R15, 0x1, P0 ;  /* 0x0000000f130b7211 */ /* 0x000fe200000f0eff */
[----:B----4-:R0:W-:Y:S04]  /*1eb0*/  STL [R1+0xfc], R21 ;  /* 0x0000fc1501007387 */ /* 0x0101e80000100800 */
[----:B0-----:R0:W4:Y:S04]  /*1ec0*/  LDG.E.U8 R21, desc[UR12][R12.64] ;  /* 0x0000000c0c157981 */ /* 0x001128000c1e1100 */
[----:B------:R1:W-:Y:S04]  /*1ed0*/  STL [R1+0x128], R24 ;  /* 0x0001281801007387 */ /* 0x0003e80000100800 */
[----:B-1----:R1:W4:Y:S01]  /*1ee0*/  LDG.E.U8 R24, desc[UR12][R10.64] ;  /* 0x0000000c0a187981 */ /* 0x002322000c1e1100 */
[----:B------:R-:W-:-:S04]  /*1ef0*/  IMAD R18, R17, 0x4, R19 ;  /* 0x0000000411127824 */ /* 0x000fc800078e0213 */
[----:B------:R-:W-:Y:S01]  /*1f00*/  IMAD R19, R17, 0x4, R18 ;  /* 0x0000000411137824 */ /* 0x000fe200078e0212 */
[----:B------:R-:W-:-:S03]  /*1f10*/  IADD3 R8, P0, R18, R16, RZ ;  /* 0x0000001012087210 */ /* 0x000fc60007f1e0ff */
[----:B------:R-:W-:Y:S01]  /*1f20*/  IMAD R20, R17, 0x4, R19 ;  /* 0x0000000411147824 */ /* 0x000fe200078e0213 */
[-C--:B------:R-:W-:Y:S02]  /*1f30*/  LEA.HI.X.SX32 R9, R18, R15.reuse, 0x1, P0 ;  /* 0x0000000f12097211 */ /* 0x080fe400000f0eff */
[-C--:B0-----:R-:W-:Y:S01]  /*1f40*/  IADD3 R12, P0, R19, R16.reuse, RZ ;  /* 0x00000010130c7210 */ /* 0x081fe20007f1e0ff */
[----:B------:R-:W-:Y:S01]  /*1f50*/  IMAD R18, R17, 0x4, R20 ;  /* 0x0000000411127824 */ /* 0x000fe200078e0214 */
[----:B-----5:R0:W-:Y:S02]  /*1f60*/  STL [R1+0x124], R27 ;  /* 0x0001241b01007387 */ /* 0x0201e40000100800 */
[-C--:B------:R-:W-:Y:S01]  /*1f70*/  LEA.HI.X.SX32 R13, R19, R15.reuse, 0x1, P0 ;  /* 0x0000000f130d7211 */ /* 0x080fe200000f0eff */
[----:B------:R-:W-:Y:S01]  /*1f80*/  IMAD R19, R17, 0x4, R18 ;  /* 0x0000000411137824 */ /* 0x000fe200078e0212 */
[C---:B-1----:R-:W-:Y:S01]  /*1f90*/  IADD3 R10, P1, R20.reuse, R16, RZ ;  /* 0x00000010140a7210 */ /* 0x042fe20007f3e0ff */
[----:B0-----:R0:W5:Y:S03]  /*1fa0*/  LDG.E.U8 R27, desc[UR12][R8.64] ;  /* 0x0000000c081b7981 */ /* 0x001166000c1e1100 */
[----:B------:R-:W-:-:S02]  /*1fb0*/  LEA.HI.X.SX32 R11, R20, R15, 0x1, P1 ;  /* 0x0000000f140b7211 */ /* 0x000fc400008f0eff */
        /* <DEDUP_REMOVED lines=9> */
[----:B------:R0:W-:Y:S01]  /*2050*/  STL [R1+0x108], R25 ;  /* 0x0001081901007387 */ /* 0x0001e20000100800 */
[----:B------:R-:W-:-:S03]  /*2060*/  LEA.HI.X.SX32 R13, R19, R15, 0x1, P0 ;  /* 0x0000000f130d7211 */ /* 0x000fc600000f0eff */
[----:B--2---:R2:W-:Y:S01]  /*2070*/  STL [R1+0xf8], R23 ;  /* 0x0000f81701007387 */ /* 0x0045e20000100800 */
        /* <DEDUP_REMOVED lines=12> */
[----:B------:R-:W-:-:S04]  /*2140*/  IADD3 R12, P0, R19, R16, RZ ;  /* 0x00000010130c7210 */ /* 0x000fc80007f1e0ff */
[----:B------:R-:W-:Y:S01]  /*2150*/  LEA.HI.X.SX32 R13, R19, R15, 0x1, P0 ;  /* 0x0000000f130d7211 */ /* 0x000fe200000f0eff */
[----:B------:R-:W-:Y:S01]  /*2160*/  IMAD R19, R17, 0x4, R18 ;  /* 0x0000000411137824 */ /* 0x000fe200078e0212 */
[----:B0-----:R-:W-:-:S03]  /*2170*/  IADD3 R10, P0, R18, R16, RZ ;  /* 0x00000010120a7210 */ /* 0x001fc60007f1e0ff */
[----:B------:R-:W-:Y:S01]  /*2180*/  IMAD R20, R17, 0x4, R19 ;  /* 0x0000000411147824 */ /* 0x000fe200078e0213 */
[-C--:B------:R-:W-:Y:S02]  /*2190*/  LEA.HI.X.SX32 R11, R18, R15.reuse, 0x1, P0 ;  /* 0x0000000f120b7211 */ /* 0x080fe400000f0eff */
[-C--:B-1----:R-:W-:Y:S01]  /*21a0*/  IADD3 R8, P0, R19, R16.reuse, RZ ;  /* 0x0000001013087210 */ /* 0x082fe20007f1e0ff */
[----:B------:R-:W-:Y:S01]  /*21b0*/  IMAD R18, R17, 0x4, R20 ;  /* 0x0000000411127824 */ /* 0x000fe200078e0214 */
[----:B-----5:R0:W-:Y:S02]  /*21c0*/  STL [R1+0xe4], R27 ;  /* 0x0000e41b01007387 */ /* 0x0201e40000100800 */
[----:B------:R-:W-:Y:S01]  /*21d0*/  LEA.HI.X.SX32 R9, R19, R15, 0x1, P0 ;  /* 0x0000000f13097211 */ /* 0x000fe200000f0eff */
[----:B------:R-:W-:Y:S01]  /*21e0*/  IMAD R19, R17, 0x4, R18 ;  /* 0x0000000411137824 */ /* 0x000fe200078e0212 */
[----:B0-----:R0:W5:Y:S02]  /*21f0*/  LDG.E.U8 R27, desc[UR12][R12.64] ;  /* 0x0000000c0c1b7981 */ /* 0x001164000c1e1100 */
[----:B0-----:R-:W-:-:S04]  /*2200*/  IADD3 R12, P1, R20, R16, RZ ;  /* 0x00000010140c7210 */ /* 0x001fc80007f3e0ff */
[----:B------:R-:W-:Y:S01]  /*2210*/  LEA.HI.X.SX32 R13, R20, R15, 0x1, P1 ;  /* 0x0000000f140d7211 */ /* 0x000fe200008f0eff */
[----:B---3--:R0:W-:Y:S04]  /*2220*/  STL [R1+0xdc], R22 ;  /* 0x0000dc1601007387 */ /* 0x0081e80000100800 */
[----:B------:R1:W-:Y:S04]  /*2230*/  STL [R1+0x10c], R26 ;  /* 0x00010c1a01007387 */ /* 0x0003e80000100800 */
[----:B0-----:R0:W3:Y:S04]  /*2240*/  LDG.E.U8 R22, desc[UR12][R10.64] ;  /* 0x0000000c0a167981 */ /* 0x0010e8000c1e1100 */
[----:B-1----:R1:W3:Y:S01]  /*2250*/  LDG.E.U8 R26, desc[UR12][R8.64] ;  /* 0x0000000c081a7981 */ /* 0x0022e2000c1e1100 */
[----:B0-----:R-:W-:-:S03]  /*2260*/  IADD3 R10, P0, R18, R16, RZ ;  /* 0x00000010120a7210 */ /* 0x001fc60007f1e0ff */
[----:B------:R0:W-:Y:S01]  /*2270*/  STL [R1+0x104], R25 ;  /* 0x0001041901007387 */ /* 0x0001e20000100800 */
[-C--:B------:R-:W-:Y:S01]  /*2280*/  LEA.HI.X.SX32 R11, R18, R15.reuse, 0x1, P0 ;  /* 0x0000000f120b7211 */ /* 0x080fe200000f0eff */
[----:B------:R-:W-:Y:S01]  /*2290*/  IMAD R18, R17, 0x4, R19 ;  /* 0x0000000411127824 */ /* 0x000fe200078e0213 */
[CC--:B-1----:R-:W-:Y:S01]  /*22a0*/  IADD3 R8, P0, R19.reuse, R16.reuse, RZ ;  /* 0x0000001013087210 */ /* 0x0c2fe20007f1e0ff */
[----:B--2---:R1:W-:Y:S03]  /*22b0*/  STL [R1+0xf4], R23 ;  /* 0x0000f41701007387 */ /* 0x0043e60000100800 */
[----:B------:R-:W-:Y:S01]  /*22c0*/  LEA.HI.X.SX32 R9, R19, R15, 0x1, P0 ;  /* 0x0000000f13097211 */ /* 0x000fe200000f0eff */
[----:B0-----:R0:W2:Y:S04]  /*22d0*/  LDG.E.U8 R25, desc[UR12][R12.64] ;  /* 0x0000000c0c197981 */ /* 0x0010a8000c1e1100 */
[----:B------:R-:W2:Y:S04]  /*22e0*/  LDG.E.U8 R20, desc[UR12][R8.64] ;  /* 0x0000000c08147981 */ /* 0x000ea8000c1e1100 */
[----:B-1----:R1:W2:Y:S01]  /*22f0*/  LDG.E.U8 R23, desc[UR12][R10.64] ;  /* 0x0000000c0a177981 */ /* 0x0022a2000c1e1100 */
[----:B0-----:R-:W-:Y:S01]  /*2300*/  IMAD R13, R17, 0x4, R18 ;  /* 0x00000004110d7824 */ /* 0x001fe200078e0212 */
[----:B-1----:R-:W-:-:S04]  /*2310*/  IADD3 R10, P0, R18, R16, RZ ;  /* 0x00000010120a7210 */ /* 0x002fc80007f1e0ff */
[-C--:B------:R-:W-:Y:S01]  /*2320*/  LEA.HI.X.SX32 R11, R18, R15.reuse, 0x1, P0 ;  /* 0x0000000f120b7211 */ /* 0x080fe200000f0eff */
[----:B----4-:R0:W-:Y:S01]  /*2330*/  STL [R1+0xe8], R21 ;  /* 0x0000e81501007387 */ /* 0x0101e20000100800 */
[----:B------:R-:W-:Y:S01]  /*2340*/  IADD3 R12, P1, R13, R16, RZ ;  /* 0x000000100d0c7210 */ /* 0x000fe20007f3e0ff */
[----:B------:R-:W-:Y:S02]  /*2350*/  IMAD R19, R17, 0x4, R13 ;  /* 0x0000000411137824 */ /* 0x000fe400078e020d */
[----:B0-----:R0:W4:Y:S01]  /*2360*/  LDG.E.U8 R21, desc[UR12][R10.64] ;  /* 0x0000000c0a157981 */ /* 0x001122000c1e1100 */
[----:B------:R-:W-:-:S03]  /*2370*/  LEA.HI.X.SX32 R13, R13, R15, 0x1, P1 ;  /* 0x0000000f0d0d7211 */ /* 0x000fc600008f0eff */
[----:B------:R1:W-:Y:S04]  /*2380*/  STL [R1+0xe0], R24 ;  /* 0x0000e01801007387 */ /* 0x0003e80000100800 */
[----:B-1----:R1:W4:Y:S01]  /*2390*/  LDG.E.U8 R24, desc[UR12][R12.64] ;  /* 0x0000000c0c187981 */ /* 0x002322000c1e1100 */
[----:B------:R-:W-:Y:S01]  /*23a0*/  IADD3 R8, P0, R19, R16, RZ ;  /* 0x0000001013087210 */ /* 0x000fe20007f1e0ff */
[----:B------:R-:W-:-:S03]  /*23b0*/  IMAD R18, R17, 0x4, R19 ;  /* 0x0000000411127824 */ /* 0x000fc600078e0213 */
[----:B------:R-:W-:Y:S01]  /*23c0*/  LEA.HI.X.SX32 R9, R19, R15, 0x1, P0 ;  /* 0x0000000f13097211 */ /* 0x000fe200000f0eff */
[----:B------:R-:W-:Y:S01]  /*23d0*/  IMAD R19, R17, 0x4, R18 ;  /* 0x0000000411137824 */ /* 0x000fe200078e0212 */
[----:B0-----:R-:W-:-:S03]  /*23e0*/  IADD3 R10, P0, R18, R16, RZ ;  /* 0x00000010120a7210 */ /* 0x001fc60007f1e0ff */
[----:B-1----:R-:W-:Y:S01]  /*23f0*/  IMAD R13, R17, 0x4, R19 ;  /* 0x00000004110d7824 */ /* 0x002fe200078e0213 */
[----:B------:R-:W-:-:S03]  /*2400*/  LEA.HI.X.SX32 R11, R18, R15, 0x1, P0 ;  /* 0x0000000f120b7211 */ /* 0x000fc600000f0eff */
[----:B------:R-:W-:Y:S01]  /*2410*/  IMAD R18, R17, 0x4, R13 ;  /* 0x0000000411127824 */ /* 0x000fe200078e020d */
[----:B-----5:R0:W-:Y:S01]  /*2420*/  STL [R1+0xd8], R27 ;  /* 0x0000d81b01007387 */ /* 0x0201e20000100800 */
[----:B------:R-:W-:-:S03]  /*2430*/  IADD3 R12, P1, R13, R16, RZ ;  /* 0x000000100d0c7210 */ /* 0x000fc60007f3e0ff */
[----:B0-----:R0:W5:Y:S01]  /*2440*/  LDG.E.U8 R27, desc[UR12][R8.64] ;  /* 0x0000000c081b7981 */ /* 0x001162000c1e1100 */
[----:B------:R-:W-:Y:S02]  /*2450*/  LEA.HI.X.SX32 R13, R13, R15, 0x1, P1 ;  /* 0x0000000f0d0d7211 */ /* 0x000fe400008f0eff */
[----:B0-----:R-:W-:-:S04]  /*2460*/  IADD3 R8, P0, R19, R16, RZ ;  /* 0x0000001013087210 */ /* 0x001fc80007f1e0ff */
[----:B------:R-:W-:Y:S01]  /*2470*/  LEA.HI.X.SX32 R9, R19, R15, 0x1, P0 ;  /* 0x0000000f13097211 */ /* 0x000fe200000f0eff */
[----:B------:R-:W-:Y:S01]  /*2480*/  IMAD R19, R17, 0x4, R18 ;  /* 0x0000000411137824 */ /* 0x000fe200078e0212 */
[----:B---3--:R0:W-:Y:S04]  /*2490*/  STL [R1+0xd4], R22 ;  /* 0x0000d41601007387 */ /* 0x0081e80000100800 */
[----:B------:R1:W-:Y:S04]  /*24a0*/  STL [R1+0xd0], R26 ;  /* 0x0000d01a01007387 */ /* 0x0003e80000100800 */
[----:B0-----:R0:W3:Y:S04]  /*24b0*/  LDG.E.U8 R22, desc[UR12][R10.64] ;  /* 0x0000000c0a167981 */ /* 0x0010e8000c1e1100 */
[----:B-1----:R1:W3:Y:S01]  /*24c0*/  LDG.E.U8 R26, desc[UR12][R8.64] ;  /* 0x0000000c081a7981 */ /* 0x0022e2000c1e1100 */
[----:B0-----:R-:W-:-:S03]  /*24d0*/  IADD3 R10, P0, R18, R16, RZ ;  /* 0x00000010120a7210 */ /* 0x001fc60007f1e0ff */
[----:B--2---:R0:W-:Y:S01]  /*24e0*/  STL [R1+0xc8], R25 ;  /* 0x0000c81901007387 */ /* 0x0041e20000100800 */
[-C--:B------:R-:W-:Y:S01]  /*24f0*/  LEA.HI.X.SX32 R11, R18, R15.reuse, 0x1, P0 ;  /* 0x0000000f120b7211 */ /* 0x080fe200000f0eff */
[----:B------:R-:W-:Y:S01]  /*2500*/  IMAD R18, R17, 0x4, R19 ;  /* 0x0000000411127824 */ /* 0x000fe200078e0213 */
[C---:B-1----:R-:W-:Y:S01]  /*2510*/  IADD3 R8, P0, R19.reuse, R16, RZ ;  /* 0x0000001013087210 */ /* 0x042fe20007f1e0ff */
[----:B------:R1:W-:Y:S03]  /*2520*/  STL [R1+0xc4], R23 ;  /* 0x0000c41701007387 */ /* 0x0003e60000100800 */
[----:B------:R-:W-:Y:S01]  /*2530*/  LEA.HI.X.SX32 R9, R19, R15, 0x1, P0 ;  /* 0x0000000f13097211 */ /* 0x000fe200000f0eff */
[----:B0-----:R0:W2:Y:S04]  /*2540*/  LDG.E.U8 R25, desc[UR12][R12.64] ;  /* 0x0000000c0c197981 */ /* 0x0010a8000c1e1100 */
[----:B-1----:R1:W2:Y:S01]  /*2550*/  LDG.E.U8 R23, desc[UR12][R10.64] ;  /* 0x0000000c0a177981 */ /* 0x0022a2000c1e1100 */
[----:B0-----:R-:W-:-:S04]  /*2560*/  IMAD R13, R17, 0x4, R18 ;  /* 0x00000004110d7824 */ /* 0x001fc800078e0212 */
[----:B-1----:R-:W-:Y:S01]  /*2570*/  IMAD R11, R17, 0x4, R13 ;  /* 0x00000004110b7824 */ /* 0x002fe200078e020d */
[----:B----4-:R-:W-:Y:S04]  /*2580*/  STL [R1+0xc0], R21 ;  /* 0x0000c01501007387 */ /* 0x010fe80000100800 */
[----:B------:R0:W-:Y:S02]  /*2590*/  STL [R1+0xcc], R20 ;  /* 0x0000cc1401007387 */ /* 0x0001e40000100800 */
[----:B0-----:R-:W-:-:S04]  /*25a0*/  IADD3 R20, P0, R18, R16, RZ ;  /* 0x0000001012147210 */ /* 0x001fc80007f1e0ff */
[----:B------:R-:W-:Y:S01]  /*25b0*/  LEA.HI.X.SX32 R21, R18, R15, 0x1, P0 ;  /* 0x0000000f12157211 */ /* 0x000fe200000f0eff */
[----:B------:R0:W-:Y:S01]  /*25c0*/  STL [R1+0xbc], R24 ;  /* 0x0000bc1801007387 */ /* 0x0001e20000100800 */
[----:B------:R-:W-:-:S03]  /*25d0*/  IADD3 R10, P0, R11, R16, RZ ;  /* 0x000000100b0a7210 */ /* 0x000fc60007f1e0ff */
[----:B------:R-:W4:Y:S04]  /*25e0*/  LDG.E.U8 R20, desc[UR12][R20.64] ;  /* 0x0000000c14147981 */ /* 0x000f28000c1e1100 */
[----:B0-----:R0:W2:Y:S02]  /*25f0*/  LDG.E.U8 R24, desc[UR12][R8.64] ;  /* 0x0000000c08187981 */ /* 0x0010a4000c1e1100 */
[----:B0-----:R-:W-:Y:S01]  /*2600*/  IMAD R9, R17, 0x4, R11 ;  /* 0x0000000411097824 */ /* 0x001fe200078e020b */
[----:B------:R-:W-:-:S05]  /*2610*/  LEA.HI.X.SX32 R11, R11, R15, 0x1, P0 ;  /* 0x0000000f0b0b7211 */ /* 0x000fca00000f0eff */
[----:B------:R-:W2:Y:S01]  /*2620*/  LDG.E.U8 R21, desc[UR12][R10.64] ;  /* 0x0000000c0a157981 */ /* 0x000ea2000c1e1100 */
[-C--:B------:R-:W-:Y:S02]  /*2630*/  IADD3 R12, P1, R13, R16.reuse, RZ ;  /* 0x000000100d0c7210 */ /* 0x080fe40007f3e0ff */
[----:B------:R-:W-:Y:S01]  /*2640*/  IADD3 R8, P0, R9, R16, RZ ;  /* 0x0000001009087210 */ /* 0x000fe20007f1e0ff */
[----:B------:R-:W-:Y:S01]  /*2650*/  IMAD R19, R17, 0x4, R9 ;  /* 0x0000000411137824 */ /* 0x000fe200078e0209 */
[-C--:B------:R-:W-:Y:S02]  /*2660*/  LEA.HI.X.SX32 R13, R13, R15.reuse, 0x1, P1 ;  /* 0x0000000f0d0d7211 */ /* 0x080fe400008f0eff */
[----:B------:R-:W-:Y:S01]  /*2670*/  LEA.HI.X.SX32 R9, R9, R15, 0x1, P0 ;  /* 0x0000000f09097211 */ /* 0x000fe200000f0eff */
[----:B----4-:R-:W-:Y:S04]  /*2680*/  STL [R1+0xc50], R20 ;  /* 0x000c501401007387 */ /* 0x010fe80000100800 */
[----:B------:R-:W-:Y:S04]  /*2690*/  STL [R1+0xc54], R20 ;  /* 0x000c541401007387 */ /* 0x000fe80000100800 */
[----:B------:R-:W-:Y:S04]  /*26a0*/  STL [R1+0xc5c], R20 ;  /* 0x000c5c1401007387 */ /* 0x000fe80000100800 */
[----:B------:R-:W-:Y:S04]  /*26b0*/  STL [R1+0xc64], R20 ;  /* 0x000c641401007387 */ /* 0x000fe80000100800 */
[----:B------:R-:W-:Y:S04]  /*26c0*/  STL [R1+0xcd4], R20 ;  /* 0x000cd41401007387 */ /* 0x000fe80000100800 */
[----:B-----5:R-:W-:Y:S04]  /*26d0*/  STL [R1+0xb8], R27 ;  /* 0x0000b81b01007387 */ /* 0x020fe80000100800 */
[----:B------:R-:W-:Y:S04]  /*26e0*/  STL [R1+0xce8], R20 ;  /* 0x000ce81401007387 */ /* 0x000fe80000100800 */
[----:B---3--:R0:W-:Y:S04]  /*26f0*/  STL [R1+0xb4], R22 ;  /* 0x0000b41601007387 */ /* 0x0081e80000100800 */
[----:B--2---:R-:W-:Y:S04]  /*2700*/  STL [R1+0xc6c], R21 ;  /* 0x000c6c1501007387 */ /* 0x004fe80000100800 */
[----:B------:R-:W-:Y:S04]  /*2710*/  STL [R1+0xb0], R26 ;  /* 0x0000b01a01007387 */ /* 0x000fe80000100800 */
[----:B------:R-:W-:Y:S04]  /*2720*/  STL [R1+0xcbc], R21 ;  /* 0x000cbc1501007387 */ /* 0x000fe80000100800 */
[----:B------:R-:W-:Y:S01]  /*2730*/  STL [R1+0xccc], R21 ;  /* 0x000ccc1501007387 */ /* 0x000fe20000100800 */
[----:B0-----:R-:W-:-:S03]  /*2740*/  IMAD R22, R17, 0x4, R19 ;  /* 0x0000000411167824 */ /* 0x001fc600078e0213 */
[----:B------:R-:W-:Y:S04]  /*2750*/  STL [R1+0xce4], R21 ;  /* 0x000ce41501007387 */ /* 0x000fe80000100800 */
[----:B------:R-:W-:Y:S04]  /*2760*/  STL [R1+0xcec], R21 ;  /* 0x000cec1501007387 */ /* 0x000fe80000100800 */
[----:B------:R-:W-:Y:S04]  /*2770*/  STL [R1+0xac], R25 ;  /* 0x0000ac1901007387 */ /* 0x000fe80000100800 */
[----:B------:R0:W2:Y:S04]  /*2780*/  LDG.E.U8 R20, desc[UR12][R12.64] ;  /* 0x0000000c0c147981 */ /* 0x0000a8000c1e1100 */
[----:B------:R1:W-:Y:S01]  /*2790*/  STL [R1+0xa8], R23 ;  /* 0x0000a81701007387 */ /* 0x0003e20000100800 */
[----:B------:R-:W-:-:S02]  /*27a0*/  IADD3 R10, P1, R22, R16, RZ ;  /* 0x00000010160a7210 */ /* 0x000fc40007f3e0ff */
[C---:B0-----:R-:W-:Y:S01]  /*27b0*/  IADD3 R12, P0, R19.reuse, R16, RZ ;  /* 0x00000010130c7210 */ /* 0x041fe20007f1e0ff */
[----:B-1----:R0:W3:Y:S03]  /*27c0*/  LDG.E.U8 R23, desc[UR12][R8.64] ;  /* 0x0000000c08177981 */ /* 0x0020e6000c1e1100 */
[-C--:B------:R-:W-:Y:S01]  /*27d0*/  LEA.HI.X.SX32 R13, R19, R15.reuse, 0x1, P0 ;  /* 0x0000000f130d7211 */ /* 0x080fe200000f0eff */
[----:B------:R-:W-:Y:S01]  /*27e0*/  IMAD R18, R17, 0x4, R22 ;  /* 0x0000000411127824 */ /* 0x000fe200078e0216 */
[----:B------:R-:W-:-:S03]  /*27f0*/  LEA.HI.X.SX32 R11, R22, R15, 0x1, P1 ;  /* 0x0000000f160b7211 */ /* 0x000fc600008f0eff */
[----:B------:R1:W4:Y:S04]  /*2800*/  LDG.E.U8 R22, desc[UR12][R12.64] ;  /* 0x0000000c0c167981 */ /* 0x000328000c1e1100 */
[----:B------:R5:W2:Y:S01]  /*2810*/  LDG.E.U8 R25, desc[UR12][R10.64] ;  /* 0x0000000c0a197981 */ /* 0x000aa2000c1e1100 */
[----:B0-----:R-:W-:Y:S01]  /*2820*/  IADD3 R8, P0, R18, R16, RZ ;  /* 0x0000001012087210 */ /* 0x001fe20007f1e0ff */
[----:B------:R-:W-:-:S03]  /*2830*/  IMAD R19, R17, 0x4, R18 ;  /* 0x0000000411137824 */ /* 0x000fc600078e0212 */
[----:B------:R-:W-:Y:S01]  /*2840*/  LEA.HI.X.SX32 R9, R18, R15, 0x1, P0 ;  /* 0x0000000f12097211 */ /* 0x000fe200000f0eff */
[----:B------:R-:W-:Y:S01]  /*2850*/  IMAD R18, R17, 0x4, R19 ;  /* 0x0000000411127824 */ /* 0x000fe200078e0213 */
[----:B-1----:R-:W-:-:S03]  /*2860*/  IADD3 R12, P0, R19, R16, RZ ;  /* 0x00000010130c7210 */ /* 0x002fc60007f1e0ff */
[----:B-----5:R-:W-:Y:S01]  /*2870*/  IMAD R11, R17, 0x4, R18 ;  /* 0x00000004110b7824 */ /* 0x020fe200078e0212 */
[-C--:B------:R-:W-:Y:S02]  /*2880*/  LEA.HI.X.SX32 R13, R19, R15.reuse, 0x1, P0 ;  /* 0x0000000f130d7211 */ /* 0x080fe400000f0eff */
[CC--:B------:R-:W-:Y:S01]  /*2890*/  IADD3 R26, P0, R18.reuse, R16.reuse, RZ ;  /* 0x00000010121a7210 */ /* 0x0c0fe20007f1e0ff */
[----:B------:R-:W-:Y:S01]  /*28a0*/  IMAD R17, R17, 0x4, R11 ;  /* 0x0000000411117824 */ /* 0x000fe200078e020b */
[C---:B------:R-:W-:Y:S02]  /*28b0*/  IADD3 R10, P1, R11.reuse, R16, RZ ;  /* 0x000000100b0a7210 */ /* 0x040fe40007f3e0ff */
[-C--:B------:R-:W-:Y:S02]  /*28c0*/  LEA.HI.X.SX32 R27, R18, R15.reuse, 0x1, P0 ;  /* 0x0000000f121b7211 */ /* 0x080fe400000f0eff */
[----:B------:R-:W-:-:S03]  /*28d0*/  LEA.HI.X.SX32 R11, R11, R15, 0x1, P1 ;  /* 0x0000000f0b0b7211 */ /* 0x000fc600008f0eff */
[----:B------:R-:W5:Y:S04]  /*28e0*/  LDG.E.U8 R26, desc[UR12][R26.64] ;  /* 0x0000000c1a1a7981 */ /* 0x000f68000c1e1100 */
[----:B------:R-:W5:Y:S04]  /*28f0*/  LDG.E.U8 R27, desc[UR12][R10.64] ;  /* 0x0000000c0a1b7981 */ /* 0x000f68000c1e1100 */
[----:B---3--:R-:W-:Y:S04]  /*2900*/  STL [R1+0xc70], R23 ;  /* 0x000c701701007387 */ /* 0x008fe80000100800 */
[----:B------:R-:W-:Y:S04]  /*2910*/  STL [R1+0xc74], R23 ;  /* 0x000c741701007387 */ /* 0x000fe80000100800 */
[----:B------:R-:W-:Y:S04]  /*2920*/  STL [R1+0xc80], R23 ;  /* 0x000c801701007387 */ /* 0x000fe80000100800 */
[----:B------:R0:W-:Y:S04]  /*2930*/  STL [R1+0xa0], R24 ;  /* 0x0000a01801007387 */ /* 0x0001e80000100800 */
[----:B------:R-:W-:Y:S04]  /*2940*/  STL [R1+0xc90], R23 ;  /* 0x000c901701007387 */ /* 0x000fe80000100800 */
[----:B------:R-:W-:Y:S04]  /*2950*/  STL [R1+0xca4], R23 ;  /* 0x000ca41701007387 */ /* 0x000fe80000100800 */
[----:B------:R-:W-:Y:S04]  /*2960*/  STL [R1+0xcfc], R23 ;  /* 0x000cfc1701007387 */ /* 0x000fe80000100800 */
[----:B0-----:R0:W3:Y:S04]  /*2970*/  LDG.E.U8 R24, desc[UR12][R8.64] ;  /* 0x0000000c08187981 */ /* 0x0010e8000c1e1100 */
[----:B------:R-:W-:Y:S04]  /*2980*/  STL [R1+0xd00], R23 ;  /* 0x000d001701007387 */ /* 0x000fe80000100800 */
[----:B------:R-:W-:Y:S04]  /*2990*/  STL [R1+0xd10], R23 ;  /* 0x000d101701007387 */ /* 0x000fe80000100800 */
[----:B----4-:R-:W-:Y:S01]  /*29a0*/  STL [R1+0xc78], R22 ;  /* 0x000c781601007387 */ /* 0x010fe20000100800 */
[----:B0-----:R-:W-:-:S03]  /*29b0*/  IADD3 R8, P0, R17, R16, RZ ;  /* 0x0000001011087210 */ /* 0x001fc60007f1e0ff */
[----:B------:R-:W-:Y:S04]  /*29c0*/  STL [R1+0xc7c], R22 ;  /* 0x000c7c1601007387 */ /* 0x000fe80000100800 */
[----:B------:R-:W-:Y:S04]  /*29d0*/  STL [R1+0xcf4], R22 ;  /* 0x000cf41601007387 */ /* 0x000fe80000100800 */
[----:B------:R-:W-:Y:S01]  /*29e0*/  STL [R1+0xd08], R22 ;  /* 0x000d081601007387 */ /* 0x000fe20000100800 */
[----:B------:R-:W-:-:S03]  /*29f0*/  LEA.HI.X.SX32 R9, R17, R15, 0x1, P0 ;  /* 0x0000000f11097211 */ /* 0x000fc600000f0eff */
[----:B--2---:R0:W-:Y:S04]  /*2a00*/  STL [R1+0xa4], R20 ;  /* 0x0000a41401007387 */ /* 0x0041e80000100800 */
[----:B------:R-:W-:Y:S04]  /*2a10*/  STL [R1+0xc84], R25 ;  /* 0x000c841901007387 */ /* 0x000fe80000100800 */
[----:B------:R-:W-:Y:S04]  /*2a20*/  STL [R1+0xc98], R25 ;  /* 0x000c981901007387 */ /* 0x000fe80000100800 */
[----:B------:R-:W-:Y:S04]  /*2a30*/  STL [R1+0xc9c], R25 ;  /* 0x000c9c1901007387 */ /* 0x000fe80000100800 */
[----:B------:R-:W-:Y:S04]  /*2a40*/  STL [R1+0xcac], R25 ;  /* 0x000cac1901007387 */ /* 0x000fe80000100800 */
[----:B------:R-:W-:Y:S04]  /*2a50*/  STL [R1+0xcf8], R25 ;  /* 0x000cf81901007387 */ /* 0x000fe80000100800 */
[----:B0-----:R-:W2:Y:S04]  /*2a60*/  LDG.E.U8 R20, desc[UR12][R12.64] ;  /* 0x0000000c0c147981 */ /* 0x001ea8000c1e1100 */
[----:B------:R-:W-:Y:S04]  /*2a70*/  STL [R1+0xd04], R25 ;  /* 0x000d041901007387 */ /* 0x000fe80000100800 */
[----:B------:R0:W-:Y:S04]  /*2a80*/  STL [R1+0xd0c], R25 ;  /* 0x000d0c1901007387 */ /* 0x0001e80000100800 */
[----:B0-----:R0:W4:Y:S01]  /*2a90*/  LDG.E.U8 R25, desc[UR12][R8.64] ;  /* 0x0000000c08197981 */ /* 0x001122000c1e1100 */
[----:B------:R-:W0:Y:S03]  /*2aa0*/  S2R R22, SR_TID.X ;  /* 0x0000000000167919 */ /* 0x000e260000002100 */
[----:B------:R-:W-:Y:S04]  /*2ab0*/  STL [R1+0xcb8], R19 ;  /* 0x000cb81301007387 */ /* 0x000fe80000100800 */
[----:B------:R-:W-:Y:S04]  /*2ac0*/  STL [R1+0xcc0], R19 ;  /* 0x000cc01301007387 */ /* 0x000fe80000100800 */
[----:B------:R-:W-:Y:S04]  /*2ad0*/  STL [R1+0xcc8], R19 ;  /* 0x000cc81301007387 */ /* 0x000fe80000100800 */
[----:B------:R1:W-:Y:S01]  /*2ae0*/  STL [R1+0xd18], R19 ;  /* 0x000d181301007387 */ /* 0x0003e20000100800 */
[----:B------:R-:W-:-:S05]  /*2af0*/  IMAD R0, R0, 0x100, R4 ;  /* 0x0000010000007824 */ /* 0x000fca00078e0204 */
[----:B------:R-:W-:-:S04]  /*2b00*/  F2FP.F16.E4M3.UNPACK_B R28, R0 ;  /* 0x00000000ff1c723e */ /* 0x000fc800020006ff */
[----:B-1----:R-:W-:Y:S02]  /*2b10*/  PRMT R19, R28, 0x7610, R19 ;  /* 0x000076101c137816 */ /* 0x002fe40000000013 */
[----:B0-----:R-:W-:Y:S01]  /*2b20*/  LOP3.LUT R8, R22, 0x3f, RZ, 0xc0, !PT ;  /* 0x0000003f16087812 */ /* 0x001fe200078ec0ff */
        /* <DEDUP_REMOVED lines=10> */
[----:B------:R-:W3:Y:S04]  /*2bd0*/  LDL.LU R23, [R1+0x1c8] ;  /* 0x0001c80001177983 */ /* 0x000ee80000300800 */
[----:B------:R-:W3:Y:S04]  /*2be0*/  LDL.LU R21, [R1+0x1b4] ;  /* 0x0001b40001157983 */ /* 0x000ee80000300800 */
[----:B--2---:R0:W-:Y:S04]  /*2bf0*/  STL [R1+0x94], R20 ;  /* 0x0000941401007387 */ /* 0x0041e80000100800 */
[----:B0-----:R-:W2:Y:S04]  /*2c00*/  LDL.LU R20, [R1+0x80] ;  /* 0x0000800001147983 */ /* 0x001ea80000300800 */
[----:B-----5:R0:W-:Y:S04]  /*2c10*/  STL [R1+0x9c], R27 ;  /* 0x00009c1b01007387 */ /* 0x0201e80000100800 */
[----:B----4-:R1:W-:Y:S01]  /*2c20*/  STL [R1+0x98], R25 ;  /* 0x0000981901007387 */ /* 0x0103e20000100800 */
[----:B0-----:R-:W-:-:S03]  /*2c30*/  SHF.R.S32.HI R27, RZ, 0x6, R22 ;  /* 0x00000006ff1b7819 */ /* 0x001fc60000011416 */
[----:B-1----:R-:W4:Y:S04]  /*2c40*/  LDL.LU R25, [R1+0x7c] ;  /* 0x00007c0001197983 */ /* 0x002f280000300800 */
[----:B------:R-:W5:Y:S04]  /*2c50*/  LDL.LU R22, [R1+0x74] ;  /* 0x0000740001167983 */ /* 0x000f680000300800 */
[----:B------:R0:W-:Y:S04]  /*2c60*/  STL [R1+0x90], R28 ;  /* 0x0000901c01007387 */ /* 0x0001e80000100800 */
[----:B0-----:R0:W3:Y:S01]  /*2c70*/  LDL.LU R28, [R1+0xd24] ;  /* 0x000d2400011c7983 */ /* 0x0010e20000300800 */
[----:B------:R-:W-:-:S02]  /*2c80*/  IMAD R3, R14, 0x100, R3 ;  /* 0x000001000e037824 */ /* 0x000fc400078e0203 */
[----:B------:R-:W-:-:S03]  /*2c90*/  IMAD R5, R7, 0x100, R5 ;  /* 0x0000010007057824 */ /* 0x000fc600078e0205 */
[----:B---3--:R-:W-:-:S04]  /*2ca0*/  F2FP.F16.E4M3.UNPACK_B R28, R3 ;  /* 0x00000003ff1c723e */ /* 0x008fc800020006ff */
[----:B------:R-:W-:Y:S01]  /*2cb0*/  PRMT R29, R28, 0x7610, R29 ;  /* 0x000076101c1d7816 */ /* 0x000fe2000000001d */
[----:B------:R1:W-:Y:S04]  /*2cc0*/  STL [R1+0x8c], R28 ;  /* 0x00008c1c01007387 */ /* 0x0003e80000100800 */
[----:B-1----:R-:W3:Y:S01]  /*2cd0*/  LDL.LU R28, [R1+0xd20] ;  /* 0x000d2000011c7983 */ /* 0x002ee20000300800 */
[----:B------:R-:W-:-:S05]  /*2ce0*/  F2FP.F16.E4M3.UNPACK_B R24, R5 ;  /* 0x00000005ff18723e */ /* 0x000fca00020006ff */
[----:B------:R1:W-:Y:S01]  /*2cf0*/  STL [R1+0x88], R24 ;  /* 0x0000881801007387 */ /* 0x0003e20000100800 */
[----:B------:R-:W-:Y:S01]  /*2d00*/  PRMT R0, R19, 0x7610, R0 ;  /* 0x0000761013007816 */ /* 0x000fe20000000000 */
[----:B------:R-:W0:Y:S01]  /*2d10*/  S2UR UR4, SR_CgaCtaId ;  /* 0x00000000000479c3 */ /* 0x000e220000008800 */
[----:B---3--:R-:W-:Y:S02]  /*2d20*/  PRMT R28, R24, 0x7610, R28 ;  /* 0x00007610181c7816 */ /* 0x008fe4000000001c */
[----:B-1----:R1:W3:Y:S04]  /*2d30*/  LDL.LU R24, [R1+0xd1c] ;  /* 0x000d1c0001187983 */ /* 0x0022e80000300800 */
[----:B------:R-:W2:Y:S01]  /*2d40*/  LDL.LU R19, [R1+0xd18] ;  /* 0x000d180001137983 */ /* 0x000ea20000300800 */
[----:B------:R-:W-:Y:S01]  /*2d50*/  IMAD R2, R6, 0x100, R2 ;  /* 0x0000010006027824 */ /* 0x000fe200078e0202 */
[----:B------:R-:W-:Y:S01]  /*2d60*/  UMOV UR9, 0x400 ;  /* 0x0000040000097882 */ /* 0x000fe20000000000 */
[----:B------:R-:W-:Y:S01]  /*2d70*/  IMAD.SHL.U32 R8, R8, 0x2, RZ ;  /* 0x0000000208087824 */ /* 0x000fe200078e00ff */
[----:B------:R-:W-:Y:S01]  /*2d80*/  SGXT R27, R27, 0x1 ;  /* 0x000000011b1b781a */ /* 0x000fe20000000200 */
[----:B0-----:R-:W-:-:S03]  /*2d90*/  ULEA UR9, UR4, UR9, 0x18 ;  /* 0x0000000904097291 */ /* 0x001fc6000f8ec03f */
[----:B------:R-:W-:Y:S02]  /*2da0*/  LOP3.LUT R27, R8, 0x90, R27, 0x78, !PT ;  /* 0x00000090081b7812 */ /* 0x000fe400078e781b */
[----:B------:R-:W-:-:S04]  /*2db0*/  PRMT R3, R28, 0x7610, R3 ;  /* 0x000076101c037816 */ /* 0x000fc80000000003 */
[----:B------:R-:W-:Y:S01]  /*2dc0*/  STS.U16 [R27+UR9], R0 ;  /* 0x000000001b007988 */ /* 0x000fe20008000409 */
[----:B---3--:R-:W-:-:S04]  /*2dd0*/  F2FP.F16.E4M3.UNPACK_B R24, R2 ;  /* 0x00000002ff18723e */ /* 0x008fc800020006ff */
[----:B--2---:R-:W-:Y:S01]  /*2de0*/  PRMT R19, R24, 0x7610, R19 ;  /* 0x0000761018137816 */ /* 0x004fe20000000013 */
[----:B------:R0:W-:Y:S01]  /*2df0*/  STL [R1+0x84], R24 ;  /* 0x0000841801007387 */ /* 0x0001e20000100800 */
[----:B------:R-:W-:Y:S02]  /*2e00*/  PRMT R2, R29, 0x7610, R2 ;  /* 0x000076101d027816 */ /* 0x000fe40000000002 */
[----:B------:R-:W-:Y:S01]  /*2e10*/  PRMT R4, R19, 0x7610, R4 ;  /* 0x0000761013047816 */ /* 0x000fe20000000004 */
[----:B0-----:R-:W2:Y:S04]  /*2e20*/  LDL.LU R24, [R1+0xd14] ;  /* 0x000d140001187983 */ /* 0x001ea80000300800 */
[----:B------:R-:W3:Y:S04]  /*2e30*/  LDL.LU R29, [R1+0x1b8] ;  /* 0x0001b800011d7983 */ /* 0x000ee80000300800 */
[----:B------:R-:W3:Y:S04]  /*2e40*/  LDL.LU R19, [R1+0x1a4] ;  /* 0x0001a40001137983 */ /* 0x000ee80000300800 */
[----:B------:R-:W3:Y:S04]  /*2e50*/  LDL.LU R28, [R1+0x6c] ;  /* 0x00006c00011c7983 */ /* 0x000ee80000300800 */
[----:B------:R-:W4:Y:S04]  /*2e60*/  LDL.LU R0, [R1+0x1c4] ;  /* 0x0001c40001007983 */ /* 0x000f280000300800 */
[----:B------:R0:W-:Y:S04]  /*2e70*/  STS.U16 [R27+UR9+0x200], R2 ;  /* 0x000200021b007988 */ /* 0x0001e80008000409 */
[----:B------:R5:W-:Y:S04]  /*2e80*/  STS.U16 [R27+UR9+0x400], R3 ;  /* 0x000400031b007988 */ /* 0x000be80008000409 */
[----:B------:R1:W-:Y:S04]  /*2e90*/  STS.U16 [R27+UR9+0x600], R4 ;  /* 0x000600041b007988 */ /* 0x0003e80008000409 */
[----:B0-----:R-:W2:Y:S04]  /*2ea0*/  LDL.LU R2, [R1+0x78] ;  /* 0x0000780001027983 */ /* 0x001ea80000300800 */
[----:B-----5:R-:W5:Y:S01]  /*2eb0*/  LDL.LU R3, [R1+0x1bc] ;  /* 0x0001bc0001037983 */ /* 0x020f620000300800 */
[----:B----4-:R-:W-:-:S03]  /*2ec0*/  IMAD R0, R0, 0x100, R23 ;  /* 0x0000010000007824 */ /* 0x010fc600078e0217 */
[----:B------:R-:W4:Y:S04]  /*2ed0*/  LDL.LU R23, [R1+0xd10] ;  /* 0x000d100001177983 */ /* 0x000f280000300800 */
[----:B-1----:R-:W5:Y:S01]  /*2ee0*/  LDL.LU R4, [R1+0x1c0] ;  /* 0x0001c00001047983 */ /* 0x002f620000300800 */
[----:B------:R-:W-:-:S04]  /*2ef0*/  F2FP.F16.E4M3.UNPACK_B R0, R0 ;  /* 0x00000000ff00723e */ /* 0x000fc800020006ff */
[----:B----4-:R-:W-:Y:S01]  /*2f00*/  PRMT R23, R0, 0x7610, R23 ;  /* 0x0000761000177816 */ /* 0x010fe20000000017 */
[----:B-----5:R-:W-:Y:S02]  /*2f10*/  IMAD R4, R3, 0x100, R4 ;  /* 0x0000010003047824 */ /* 0x020fe400078e0204 */
[----:B------:R-:W-:Y:S02]  /*2f20*/  IMAD R3, R20, 0x100, R21 ;  /* 0x0000010014037824 */ /* 0x000fe400078e0215 */
[----:B------:R-:W4:Y:S04]  /*2f30*/  LDL.LU R21, [R1+0x68] ;  /* 0x0000680001157983 */ /* 0x000f280000300800 */
[----:B------:R-:W5:Y:S04]  /*2f40*/  LDL.LU R20, [R1+0x60] ;  /* 0x0000600001147983 */ /* 0x000f680000300800 */
[----:B------:R0:W-:Y:S04]  /*2f50*/  STL [R1+0x80], R0 ;  /* 0x0000800001007387 */ /* 0x0001e80000100800 */
[----:B0-----:R-:W3:Y:S01]  /*2f60*/  LDL.LU R0, [R1+0x70] ;  /* 0x0000700001007983 */ /* 0x001ee20000300800 */
[----:B--2---:R-:W-:-:S03]  /*2f70*/  IMAD R2, R2, 0x100, R25 ;  /* 0x0000010002027824 */ /* 0x004fc600078e0219 */
[----:B------:R0:W2:Y:S01]  /*2f80*/  LDL.LU R25, [R1+0xd0c] ;  /* 0x000d0c0001197983 */ /* 0x0000a20000300800 */
[----:B---3--:R-:W-:-:S03]  /*2f90*/  IMAD R0, R0, 0x100, R22 ;  /* 0x0000010000007824 */ /* 0x008fc600078e0216 */
[----:B------:R-:W3:Y:S01]  /*2fa0*/  LDL.LU R22, [R1+0xd08] ;  /* 0x000d080001167983 */ /* 0x000ee20000300800 */
[----:B--2---:R-:W-:Y:S02]  /*2fb0*/  F2FP.F16.E4M3.UNPACK_B R25, R4 ;  /* 0x00000004ff19723e */ /* 0x004fe400020006ff */
[----:B------:R-:W-:-:S03]  /*2fc0*/  PRMT R4, R23, 0x7610, R4 ;  /* 0x0000761017047816 */ /* 0x000fc60000000004 */
[----:B------:R1:W-:Y:S01]  /*2fd0*/  STL [R1+0x7c], R25 ;  /* 0x00007c1901007387 */ /* 0x0003e20000100800 */
[----:B---3--:R-:W-:-:S03]  /*2fe0*/  PRMT R22, R25, 0x7610, R22 ;  /* 0x0000761019167816 */ /* 0x008fc60000000016 */
[----:B-1----:R0:W2:Y:S04]  /*2ff0*/  LDL.LU R25, [R1+0xd04] ;  /* 0x000d040001197983 */ /* 0x0020a80000300800 */
[----:B------:R0:W3:Y:S02]  /*3000*/  LDL.LU R23, [R1+0xd00] ;  /* 0x000d000001177983 */ /* 0x0000e40000300800 */
[----:B---3--:R-:W-:-:S04]  /*3010*/  F2FP.F16.E4M3.UNPACK_B R23, R3 ;  /* 0x00000003ff17723e */ /* 0x008fc800020006ff */
[----:B------:R-:W-:Y:S01]  /*3020*/  PRMT R24, R23, 0x7610, R24 ;  /* 0x0000761017187816 */ /* 0x000fe20000000018 */
[----:B------:R1:W-:Y:S04]  /*3030*/  STL [R1+0x78], R23 ;  /* 0x0000781701007387 */ /* 0x0003e80000100800 */
[----:B-1----:R-:W3:Y:S01]  /*3040*/  LDL.LU R23, [R1+0xcfc] ;  /* 0x000cfc0001177983 */ /* 0x002ee20000300800 */
[----:B--2---:R-:W-:-:S05]  /*3050*/  F2FP.F16.E4M3.UNPACK_B R25, R2 ;  /* 0x00000002ff19723e */ /* 0x004fca00020006ff */
[----:B------:R1:W-:Y:S01]  /*3060*/  STL [R1+0x74], R25 ;  /* 0x0000741901007387 */ /* 0x0003e20000100800 */
[----:B------:R-:W-:Y:S02]  /*3070*/  PRMT R2, R22, 0x7610, R2 ;  /* 0x0000761016027816 */ /* 0x000fe40000000002 */
[----:B---3--:R-:W-:Y:S02]  /*3080*/  PRMT R23, R25, 0x7610, R23 ;  /* 0x0000761019177816 */ /* 0x008fe40000000017 */
[----:B-1----:R0:W2:Y:S04]  /*3090*/  LDL.LU R25, [R1+0xcf8] ;  /* 0x000cf80001197983 */ /* 0x0020a80000300800 */
[----:B------:R-:W3:Y:S04]  /*30a0*/  LDL.LU R22, [R1+0xcf4] ;  /* 0x000cf40001167983 */ /* 0x000ee80000300800 */
[----:B------:R1:W-:Y:S01]  /*30b0*/  STS.U16 [R27+UR9+0x800], R4 ;  /* 0x000800041b007988 */ /* 0x0003e20008000409 */
[----:B------:R-:W-:-:S03]  /*30c0*/  PRMT R3, R23, 0x7610, R3 ;  /* 0x0000761017037816 */ /* 0x000fc60000000003 */
[----:B------:R-:W-:Y:S01]  /*30d0*/  STS.U16 [R27+UR9+0xa00], R2 ;  /* 0x000a00021b007988 */ /* 0x000fe20008000409 */
[----:B--2---:R-:W-:-:S04]  /*30e0*/  F2FP.F16.E4M3.UNPACK_B R25, R0 ;  /* 0x00000000ff19723e */ /* 0x004fc800020006ff */
[----:B---3--:R-:W-:Y:S01]  /*30f0*/  PRMT R22, R25, 0x7610, R22 ;  /* 0x0000761019167816 */ /* 0x008fe20000000016 */
[----:B------:R2:W-:Y:S01]  /*3100*/  STL [R1+0x70], R25 ;  /* 0x0000701901007387 */ /* 0x0005e20000100800 */
[----:B------:R-:W-:Y:S02]  /*3110*/  PRMT R0, R24, 0x7610, R0 ;  /* 0x0000761018007816 */ /* 0x000fe40000000000 */
[----:B-1----:R-:W-:Y:S02]  /*3120*/  PRMT R4, R22, 0x7610, R4 ;  /* 0x0000761016047816 */ /* 0x002fe40000000004 */
[----:B------:R-:W3:Y:S04]  /*3130*/  LDL.LU R22, [R1+0x19c] ;  /* 0x00019c0001167983 */ /* 0x000ee80000300800 */
[----:B------:R1:W-:Y:S04]  /*3140*/  STS.U16 [R27+UR9+0xc00], R0 ;  /* 0x000c00001b007988 */ /* 0x0003e80008000409 */
[----:B--2---:R-:W2:Y:S04]  /*3150*/  LDL.LU R25, [R1+0x194] ;  /* 0x0001940001197983 */ /* 0x004ea80000300800 */
[----:B------:R-:W2:Y:S04]  /*3160*/  LDL.LU R24, [R1+0x18c] ;  /* 0x00018c0001187983 */ /* 0x000ea80000300800 */
[----:B------:R-:W2:Y:S04]  /*3170*/  LDL.LU R23, [R1+0x58] ;  /* 0x0000580001177983 */ /* 0x000ea80000300800 */
[----:B------:R-:W4:Y:S04]  /*3180*/  LDL.LU R2, [R1+0x64] ;  /* 0x0000640001027983 */ /* 0x000f280000300800 */
[----:B-1----:R-:W5:Y:S04]  /*3190*/  LDL.LU R0, [R1+0x1b0] ;  /* 0x0001b00001007983 */ /* 0x002f680000300800 */
[----:B------:R1:W-:Y:S04]  /*31a0*/  STS.U16 [R27+UR9+0xe00], R3 ;  /* 0x000e00031b007988 */ /* 0x0003e80008000409 */
[----:B------:R0:W-:Y:S04]  /*31b0*/  STS.U16 [R27+UR9+0x1000], R4 ;  /* 0x001000041b007988 */ /* 0x0001e80008000409 */
[----:B-1----:R-:W3:Y:S01]  /*31c0*/  LDL.LU R3, [R1+0x1a8] ;  /* 0x0001a80001037983 */ /* 0x002ee20000300800 */
[----:B-----5:R-:W-:-:S03]  /*31d0*/  IMAD R0, R0, 0x100, R29 ;  /* 0x0000010000007824 */ /* 0x020fc600078e021d */
[----:B------:R-:W5:Y:S04]  /*31e0*/  LDL.LU R29, [R1+0xcf0] ;  /* 0x000cf000011d7983 */ /* 0x000f680000300800 */
[----:B0-----:R-:W3:Y:S01]  /*31f0*/  LDL.LU R4, [R1+0x1ac] ;  /* 0x0001ac0001047983 */ /* 0x001ee20000300800 */
[----:B------:R-:W-:-:S04]  /*3200*/  F2FP.F16.E4M3.UNPACK_B R0, R0 ;  /* 0x00000000ff00723e */ /* 0x000fc800020006ff */
[----:B-----5:R-:W-:Y:S01]  /*3210*/  PRMT R29, R0, 0x7610, R29 ;  /* 0x00007610001d7816 */ /* 0x020fe2000000001d */
[----:B---3--:R-:W-:Y:S02]  /*3220*/  IMAD R4, R3, 0x100, R4 ;  /* 0x0000010003047824 */ /* 0x008fe400078e0204 */
[----:B------:R-:W-:Y:S02]  /*3230*/  IMAD R3, R28, 0x100, R19 ;  /* 0x000001001c037824 */ /* 0x000fe400078e0213 */
[----:B------:R-:W3:Y:S04]  /*3240*/  LDL.LU R19, [R1+0x54] ;  /* 0x0000540001137983 */ /* 0x000ee80000300800 */
[----:B------:R-:W5:Y:S04]  /*3250*/  LDL.LU R28, [R1+0x4c] ;  /* 0x00004c00011c7983 */ /* 0x000f680000300800 */
[----:B------:R0:W-:Y:S04]  /*3260*/  STL [R1+0x6c], R0 ;  /* 0x00006c0001007387 */ /* 0x0001e80000100800 */
[----:B0-----:R-:W2:Y:S01]  /*3270*/  LDL.LU R0, [R1+0x5c] ;  /* 0x00005c0001007983 */ /* 0x001ea20000300800 */
[----:B----4-:R-:W-:-:S03]  /*3280*/  IMAD R2, R2, 0x100, R21 ;  /* 0x0000010002027824 */ /* 0x010fc600078e0215 */
[----:B------:R0:W4:Y:S01]  /*3290*/  LDL.LU R21, [R1+0xcec] ;  /* 0x000cec0001157983 */ /* 0x0001220000300800 */
[----:B--2---:R-:W-:-:S03]  /*32a0*/  IMAD R0, R0, 0x100, R20 ;  /* 0x0000010000007824 */ /* 0x004fc600078e0214 */
[----:B------:R-:W2:Y:S01]  /*32b0*/  LDL.LU R20, [R1+0xce8] ;  /* 0x000ce80001147983 */ /* 0x000ea20000300800 */
[----:B----4-:R-:W-:Y:S02]  /*32c0*/  F2FP.F16.E4M3.UNPACK_B R21, R4 ;  /* 0x00000004ff15723e */ /* 0x010fe400020006ff */
[----:B------:R-:W-:-:S03]  /*32d0*/  PRMT R4, R29, 0x7610, R4 ;  /* 0x000076101d047816 */ /* 0x000fc60000000004 */
[----:B------:R1:W-:Y:S01]  /*32e0*/  STL [R1+0x68], R21 ;  /* 0x0000681501007387 */ /* 0x0003e20000100800 */
[----:B--2---:R-:W-:-:S03]  /*32f0*/  PRMT R20, R21, 0x7610, R20 ;  /* 0x0000761015147816 */ /* 0x004fc60000000014 */
[----:B-1----:R-:W2:Y:S04]  /*3300*/  LDL.LU R21, [R1+0xce4] ;  /* 0x000ce40001157983 */ /* 0x002ea80000300800 */
[----:B------:R0:W4:Y:S02]  /*3310*/  LDL.LU R29, [R1+0xce0] ;  /* 0x000ce000011d7983 */ /* 0x0001240000300800 */
[----:B----4-:R-:W-:-:S04]  /*3320*/  F2FP.F16.E4M3.UNPACK_B R29, R3 ;  /* 0x00000003ff1d723e */ /* 0x010fc800020006ff */
[----:B--2---:R-:W-:Y:S01]  /*3330*/  PRMT R21, R29, 0x7610, R21 ;  /* 0x000076101d157816 */ /* 0x004fe20000000015 */
[----:B------:R1:W-:Y:S04]  /*3340*/  STL [R1+0x64], R29 ;  /* 0x0000641d01007387 */ /* 0x0003e80000100800 */
[----:B-1----:R-:W2:Y:S01]  /*3350*/  LDL.LU R29, [R1+0xcdc] ;  /* 0x000cdc00011d7983 */ /* 0x002ea20000300800 */
[----:B------:R-:W-:-:S05]  /*3360*/  F2FP.F16.E4M3.UNPACK_B R18, R2 ;  /* 0x00000002ff12723e */ /* 0x000fca00020006ff */
[----:B------:R1:W-:Y:S01]  /*3370*/  STL [R1+0x60], R18 ;  /* 0x0000601201007387 */ /* 0x0003e20000100800 */
[----:B------:R-:W-:Y:S02]  /*3380*/  PRMT R2, R20, 0x7610, R2 ;  /* 0x0000761014027816 */ /* 0x000fe40000000002 */
[----:B--2---:R-:W-:Y:S02]  /*3390*/  PRMT R29, R18, 0x7610, R29 ;  /* 0x00007610121d7816 */ /* 0x004fe4000000001d */
[----:B-1----:R0:W2:Y:S04]  /*33a0*/  LDL.LU R18, [R1+0xcd8] ;  /* 0x000cd80001127983 */ /* 0x0020a80000300800 */
[----:B------:R-:W4:Y:S01]  /*33b0*/  LDL.LU R20, [R1+0xcd4] ;  /* 0x000cd40001147983 */ /* 0x000f220000300800 */
[----:B------:R-:W-:-:S03]  /*33c0*/  PRMT R3, R29, 0x7610, R3 ;  /* 0x000076101d037816 */ /* 0x000fc60000000003 */
[----:B------:R1:W-:Y:S04]  /*33d0*/  STS.U16 [R27+UR9+0x1200], R4 ;  /* 0x001200041b007988 */ /* 0x0003e80008000409 */
[----:B------:R-:W-:Y:S04]  /*33e0*/  STS.U16 [R27+UR9+0x1400], R2 ;  /* 0x001400021b007988 */ /* 0x000fe80008000409 */
[----:B------:R-:W-:Y:S01]  /*33f0*/  STS.U16 [R27+UR9+0x1800], R3 ;  /* 0x001800031b007988 */ /* 0x000fe20008000409 */
[----:B--2---:R-:W-:-:S04]  /*3400*/  F2FP.F16.E4M3.UNPACK_B R18, R0 ;  /* 0x00000000ff12723e */ /* 0x004fc800020006ff */
[----:B----4-:R-:W-:Y:S01]  /*3410*/  PRMT R20, R18, 0x7610, R20 ;  /* 0x0000761012147816 */ /* 0x010fe20000000014 */
[----:B------:R2:W-:Y:S01]  /*3420*/  STL [R1+0x5c], R18 ;  /* 0x00005c1201007387 */ /* 0x0005e20000100800 */
[----:B------:R-:W-:Y:S02]  /*3430*/  PRMT R0, R21, 0x7610, R0 ;  /* 0x0000761015007816 */ /* 0x000fe40000000000 */
[----:B-1----:R-:W-:-:S03]  /*3440*/  PRMT R4, R20, 0x7610, R4 ;  /* 0x0000761014047816 */ /* 0x002fc60000000004 */
[----:B------:R1:W-:Y:S04]  /*3450*/  STS.U16 [R27+UR9+0x1600], R0 ;  /* 0x001600001b007988 */ /* 0x0003e80008000409 */
[----:B--2---:R0:W2:Y:S04]  /*3460*/  LDL.LU R18, [R1+0xcd0] ;  /* 0x000cd00001127983 */ /* 0x0040a80000300800 */
[----:B------:R-:W4:Y:S04]  /*3470*/  LDL.LU R21, [R1+0xccc] ;  /* 0x000ccc0001157983 */ /* 0x000f280000300800 */
[----:B------:R-:W2:Y:S04]  /*3480*/  LDL.LU R20, [R1+0x190] ;  /* 0x0001900001147983 */ /* 0x000ea80000300800 */
[----:B------:R-:W2:Y:S04]  /*3490*/  LDL.LU R29, [R1+0x188] ;  /* 0x00018800011d7983 */ /* 0x000ea80000300800 */
[----:B------:R-:W3:Y:S04]  /*34a0*/  LDL.LU R2, [R1+0x50] ;  /* 0x0000500001027983 */ /* 0x000ee80000300800 */
[----:B-1----:R-:W5:Y:S04]  /*34b0*/  LDL.LU R0, [R1+0x1a0] ;  /* 0x0001a00001007983 */ /* 0x002f680000300800 */
[----:B------:R-:W4:Y:S04]  /*34c0*/  LDL.LU R3, [R1+0x198] ;  /* 0x0001980001037983 */ /* 0x000f280000300800 */
[----:B------:R4:W-:Y:S01]  /*34d0*/  STS.U16 [R27+UR9+0x1a00], R4 ;  /* 0x001a00041b007988 */ /* 0x0009e20008000409 */
[----:B-----5:R-:W-:-:S03]  /*34e0*/  IMAD R0, R22, 0x100, R0 ;  /* 0x0000010016007824 */ /* 0x020fc600078e0200 */
[----:B------:R-:W5:Y:S01]  /*34f0*/  LDL.LU R22, [R1+0x44] ;  /* 0x0000440001167983 */ /* 0x000f620000300800 */
[----:B----4-:R-:W-:Y:S01]  /*3500*/  IMAD R4, R25, 0x100, R3 ;  /* 0x0000010019047824 */ /* 0x010fe200078e0203 */
[----:B------:R-:W-:Y:S02]  /*3510*/  F2FP.F16.E4M3.UNPACK_B R0, R0 ;  /* 0x00000000ff00723e */ /* 0x000fe400020006ff */
[----:B------:R-:W4:Y:S01]  /*3520*/  LDL.LU R25, [R1+0x184] ;  /* 0x0001840001197983 */ /* 0x000f220000300800 */
[----:B------:R-:W-:-:S03]  /*3530*/  IMAD R3, R23, 0x100, R24 ;  /* 0x0000010017037824 */ /* 0x000fc600078e0218 */
[----:B------:R-:W5:Y:S01]  /*3540*/  LDL.LU R24, [R1+0x40] ;  /* 0x0000400001187983 */ /* 0x000f620000300800 */
[----:B------:R-:W-:-:S03]  /*3550*/  PRMT R21, R0, 0x7610, R21 ;  /* 0x0000761000157816 */ /* 0x000fc60000000015 */
[----:B------:R-:W5:Y:S04]  /*3560*/  LDL.LU R23, [R1+0x38] ;  /* 0x0000380001177983 */ /* 0x000f680000300800 */
[----:B------:R1:W-:Y:S04]  /*3570*/  STL [R1+0x58], R0 ;  /* 0x0000580001007387 */ /* 0x0003e80000100800 */
[----:B-1----:R-:W2:Y:S01]  /*3580*/  LDL.LU R0, [R1+0x48] ;  /* 0x0000480001007983 */ /* 0x002ea20000300800 */
[----:B---3--:R-:W-:-:S03]  /*3590*/  IMAD R2, R2, 0x100, R19 ;  /* 0x0000010002027824 */ /* 0x008fc600078e0213 */
[----:B------:R0:W3:Y:S01]  /*35a0*/  LDL.LU R19, [R1+0xcc8] ;  /* 0x000cc80001137983 */ /* 0x0000e20000300800 */
[----:B--2---:R-:W-:-:S03]  /*35b0*/  IMAD R0, R0, 0x100, R28 ;  /* 0x0000010000007824 */ /* 0x004fc600078e021c */
[----:B------:R-:W2:Y:S01]  /*35c0*/  LDL.LU R28, [R1+0xcc4] ;  /* 0x000cc400011c7983 */ /* 0x000ea20000300800 */
[----:B---3--:R-:W-:-:S05]  /*35d0*/  F2FP.F16.E4M3.UNPACK_B R19, R4 ;  /* 0x00000004ff13723e */ /* 0x008fca00020006ff */
[----:B------:R1:W-:Y:S01]  /*35e0*/  STL [R1+0x54], R19 ;  /* 0x0000541301007387 */ /* 0x0003e20000100800 */
[----:B------:R-:W-:Y:S02]  /*35f0*/  PRMT R4, R21, 0x7610, R4 ;  /* 0x0000761015047816 */ /* 0x000fe40000000004 */
[----:B--2---:R-:W-:Y:S02]  /*3600*/  PRMT R28, R19, 0x7610, R28 ;  /* 0x00007610131c7816 */ /* 0x004fe4000000001c */
[----:B-1----:R0:W2:Y:S04]  /*3610*/  LDL.LU R19, [R1+0xcc0] ;  /* 0x000cc00001137983 */ /* 0x0020a80000300800 */
[----:B------:R-:W3:Y:S01]  /*3620*/  LDL.LU R21, [R1+0xcbc] ;  /* 0x000cbc0001157983 */ /* 0x000ee20000300800 */
[----:B--2---:R-:W-:-:S04]  /*3630*/  F2FP.F16.E4M3.UNPACK_B R19, R3 ;  /* 0x00000003ff13723e */ /* 0x004fc800020006ff */
[----:B---3--:R-:W-:Y:S01]  /*3640*/  PRMT R21, R19, 0x7610, R21 ;  /* 0x0000761013157816 */ /* 0x008fe20000000015 */
[----:B------:R1:W-:Y:S04]  /*3650*/  STL [R1+0x50], R19 ;  /* 0x0000501301007387 */ /* 0x0003e80000100800 */
[----:B-1----:R-:W2:Y:S01]  /*3660*/  LDL.LU R19, [R1+0xcb8] ;  /* 0x000cb80001137983 */ /* 0x002ea20000300800 */
[----:B------:R-:W-:Y:S02]  /*3670*/  F2FP.F16.E4M3.UNPACK_B R18, R2 ;  /* 0x00000002ff12723e */ /* 0x000fe400020006ff */
[----:B------:R-:W-:-:S03]  /*3680*/  PRMT R2, R28, 0x7610, R2 ;  /* 0x000076101c027816 */ /* 0x000fc60000000002 */
[----:B------:R1:W-:Y:S01]  /*3690*/  STL [R1+0x4c], R18 ;  /* 0x00004c1201007387 */ /* 0x0003e20000100800 */
[----:B--2---:R-:W-:-:S03]  /*36a0*/  PRMT R19, R18, 0x7610, R19 ;  /* 0x0000761012137816 */ /* 0x004fc60000000013 */
[----:B-1----:R0:W2:Y:S04]  /*36b0*/  LDL.LU R18, [R1+0xcb4] ;  /* 0x000cb40001127983 */ /* 0x0020a80000300800 */
[----:B------:R0:W3:Y:S01]  /*36c0*/  LDL.LU R28, [R1+0xcb0] ;  /* 0x000cb000011c7983 */ /* 0x0000e20000300800 */
[----:B------:R-:W-:-:S03]  /*36d0*/  PRMT R3, R19, 0x7610, R3 ;  /* 0x0000761013037816 */ /* 0x000fc60000000003 */
[----:B------:R1:W-:Y:S04]  /*36e0*/  STS.U16 [R27+UR9+0x1c00], R4 ;  /* 0x001c00041b007988 */ /* 0x0003e80008000409 */
[----:B------:R-:W-:Y:S04]  /*36f0*/  STS.U16 [R27+UR9+0x1e00], R2 ;  /* 0x001e00021b007988 */ /* 0x000fe80008000409 */
[----:B------:R-:W-:Y:S01]  /*3700*/  STS.U16 [R27+UR9+0x2200], R3 ;  /* 0x002200031b007988 */ /* 0x000fe20008000409 */
[----:B---3--:R-:W-:-:S04]  /*3710*/  F2FP.F16.E4M3.UNPACK_B R28, R0 ;  /* 0x00000000ff1c723e */ /* 0x008fc800020006ff */
[----:B------:R-:W-:Y:S01]  /*3720*/  PRMT R13, R28, 0x7610, R13 ;  /* 0x000076101c0d7816 */ /* 0x000fe2000000000d */
[----:B------:R3:W-:Y:S01]  /*3730*/  STL [R1+0x48], R28 ;  /* 0x0000481c01007387 */ /* 0x0007e20000100800 */
[----:B------:R-:W-:Y:S02]  /*3740*/  PRMT R0, R21, 0x7610, R0 ;  /* 0x0000761015007816 */ /* 0x000fe40000000000 */
[----:B-1----:R-:W-:Y:S02]  /*3750*/  PRMT R4, R13, 0x7610, R4 ;  /* 0x000076100d047816 */ /* 0x002fe40000000004 */
[----:B------:R-:W2:Y:S04]  /*3760*/  LDL.LU R13, [R1+0x174] ;  /* 0x00017400010d7983 */ /* 0x000ea80000300800 */
[----:B------:R-:W2:Y:S04]  /*3770*/  LDL.LU R19, [R1+0x170] ;  /* 0x0001700001137983 */ /* 0x000ea80000300800 */
[----:B------:R-:W2:Y:S04]  /*3780*/  LDL.LU R21, [R1+0x16c] ;  /* 0x00016c0001157983 */ /* 0x000ea80000300800 */
[----:B---3--:R-:W3:Y:S04]  /*3790*/  LDL.LU R28, [R1+0x30] ;  /* 0x00003000011c7983 */ /* 0x008ee80000300800 */
[----:B------:R-:W2:Y:S04]  /*37a0*/  LDL.LU R2, [R1+0x3c] ;  /* 0x00003c0001027983 */ /* 0x000ea80000300800 */
[----:B------:R1:W-:Y:S04]  /*37b0*/  STS.U16 [R27+UR9+0x2000], R0 ;  /* 0x002000001b007988 */ /* 0x0003e80008000409 */
[----:B------:R-:W5:Y:S04]  /*37c0*/  LDL.LU R3, [R1+0x17c] ;  /* 0x00017c0001037983 */ /* 0x000f680000300800 */
[----:B------:R4:W-:Y:S01]  /*37d0*/  STS.U16 [R27+UR9+0x2400], R4 ;  /* 0x002400041b007988 */ /* 0x0009e20008000409 */
[----:B-1----:R-:W-:-:S03]  /*37e0*/  IMAD R0, R29, 0x100, R20 ;  /* 0x000001001d007824 */ /* 0x002fc600078e0214 */
[----:B------:R-:W3:Y:S04]  /*37f0*/  LDL.LU R20, [R1+0x2c] ;  /* 0x00002c0001147983 */ /* 0x000ee80000300800 */
[----:B------:R-:W3:Y:S04]  /*3800*/  LDL.LU R29, [R1+0x28] ;  /* 0x00002800011d7983 */ /* 0x000ee80000300800 */
[----:B----4-:R-:W4:Y:S01]  /*3810*/  LDL.LU R4, [R1+0x180] ;  /* 0x0001800001047983 */ /* 0x010f220000300800 */
[----:B------:R-:W-:Y:S01]  /*3820*/  F2FP.F16.E4M3.UNPACK_B R0, R0 ;  /* 0x00000000ff00723e */ /* 0x000fe200020006ff */
[----:B----4-:R-:W-:-:S02]  /*3830*/  IMAD R4, R4, 0x100, R25 ;  /* 0x0000010004047824 */ /* 0x010fc400078e0219 */
[----:B------:R-:W4:Y:S01]  /*3840*/  LDL.LU R25, [R1+0xcac] ;  /* 0x000cac0001197983 */ /* 0x000f220000300800 */
[----:B-----5:R-:W-:-:S03]  /*3850*/  IMAD R3, R22, 0x100, R3 ;  /* 0x0000010016037824 */ /* 0x020fc600078e0203 */
[----:B------:R-:W5:Y:S04]  /*3860*/  LDL.LU R22, [R1+0x24] ;  /* 0x0000240001167983 */ /* 0x000f680000300800 */
[----:B------:R1:W-:Y:S01]  /*3870*/  STL [R1+0x44], R0 ;  /* 0x0000440001007387 */ /* 0x0003e20000100800 */
[----:B----4-:R-:W-:-:S03]  /*3880*/  PRMT R25, R0, 0x7610, R25 ;  /* 0x0000761000197816 */ /* 0x010fc60000000019 */
[----:B-1----:R-:W4:Y:S01]  /*3890*/  LDL.LU R0, [R1+0x34] ;  /* 0x0000340001007983 */ /* 0x002f220000300800 */
[----:B--2---:R-:W-:-:S03]  /*38a0*/  IMAD R2, R2, 0x100, R24 ;  /* 0x0000010002027824 */ /* 0x004fc600078e0218 */
[----:B------:R0:W2:Y:S01]  /*38b0*/  LDL.LU R24, [R1+0xca8] ;  /* 0x000ca80001187983 */ /* 0x0000a20000300800 */
[----:B----4-:R-:W-:-:S03]  /*38c0*/  IMAD R0, R0, 0x100, R23 ;  /* 0x0000010000007824 */ /* 0x010fc600078e0217 */
[----:B------:R-:W4:Y:S01]  /*38d0*/  LDL.LU R23, [R1+0xca4] ;  /* 0x000ca40001177983 */ /* 0x000f220000300800 */
[----:B--2---:R-:W-:Y:S02]  /*38e0*/  F2FP.F16.E4M3.UNPACK_B R24, R4 ;  /* 0x00000004ff18723e */ /* 0x004fe400020006ff */
[----:B------:R-:W-:-:S03]  /*38f0*/  PRMT R4, R25, 0x7610, R4 ;  /* 0x0000761019047816 */ /* 0x000fc60000000004 */
[----:B------:R1:W-:Y:S01]  /*3900*/  STL [R1+0x40], R24 ;  /* 0x0000401801007387 */ /* 0x0003e20000100800 */
[----:B----4-:R-:W-:-:S03]  /*3910*/  PRMT R23, R24, 0x7610, R23 ;  /* 0x0000761018177816 */ /* 0x010fc60000000017 */
        /* <DEDUP_REMOVED lines=14> */
[----:B------:R-:W-:Y:S01]  /*3a00*/  STS.U16 [R27+UR9+0x2800], R2 ;  /* 0x002800021b007988 */ /* 0x000fe20008000409 */
[----:B--2---:R-:W-:Y:S02]  /*3a10*/  F2FP.F16.E4M3.UNPACK_B R18, R0 ;  /* 0x00000000ff12723e */ /* 0x004fe400020006ff */
[----:B------:R-:W-:Y:S02]  /*3a20*/  PRMT R0, R24, 0x7610, R0 ;  /* 0x0000761018007816 */ /* 0x000fe40000000000 */
[----:B----4-:R-:W-:Y:S01]  /*3a30*/  PRMT R23, R18, 0x7610, R23 ;  /* 0x0000761012177816 */ /* 0x010fe20000000017 */
[----:B------:R2:W-:Y:S03]  /*3a40*/  STL [R1+0x34], R18 ;  /* 0x0000341201007387 */ /* 0x0005e60000100800 */
[----:B-1----:R-:W-:Y:S01]  /*3a50*/  PRMT R4, R23, 0x7610, R4 ;  /* 0x0000761017047816 */ /* 0x002fe20000000004 */
[----:B------:R1:W-:Y:S04]  /*3a60*/  STS.U16 [R27+UR9+0x2a00], R0 ;  /* 0x002a00001b007988 */ /* 0x0003e80008000409 */
[----:B--2---:R0:W2:Y:S04]  /*3a70*/  LDL.LU R18, [R1+0xc8c] ;  /* 0x000c8c0001127983 */ /* 0x0040a80000300800 */
[----:B------:R-:W4:Y:S04]  /*3a80*/  LDL.LU R24, [R1+0xc88] ;  /* 0x000c880001187983 */ /* 0x000f280000300800 */
[----:B------:R-:W4:Y:S04]  /*3a90*/  LDL.LU R25, [R1+0xc84] ;  /* 0x000c840001197983 */ /* 0x000f280000300800 */
[----:B------:R-:W5:Y:S04]  /*3aa0*/  LDL.LU R23, [R1+0xc80] ;  /* 0x000c800001177983 */ /* 0x000f680000300800 */
[----:B------:R-:W3:Y:S04]  /*3ab0*/  LDL.LU R2, [R1+0x164] ;  /* 0x0001640001027983 */ /* 0x000ee80000300800 */
[----:B-1----:R-:W2:Y:S04]  /*3ac0*/  LDL.LU R0, [R1+0x178] ;  /* 0x0001780001007983 */ /* 0x002ea80000300800 */
[----:B------:R1:W-:Y:S04]  /*3ad0*/  STS.U16 [R27+UR9+0x2e00], R4 ;  /* 0x002e00041b007988 */ /* 0x0003e80008000409 */
[----:B------:R3:W-:Y:S01]  /*3ae0*/  STS.U16 [R27+UR9+0x2c00], R3 ;  /* 0x002c00031b007988 */ /* 0x0007e20008000409 */
[----:B-1----:R-:W-:-:S03]  /*3af0*/  IMAD R4, R21, 0x100, R19 ;  /* 0x0000010015047824 */ /* 0x002fc600078e0213 */
[----:B------:R-:W4:Y:S01]  /*3b00*/  LDL.LU R21, [R1+0x168] ;  /* 0x0001680001157983 */ /* 0x000f220000300800 */
[----:B--2---:R-:W-:-:S03]  /*3b10*/  IMAD R0, R13, 0x100, R0 ;  /* 0x000001000d007824 */ /* 0x004fc600078e0200 */
[----:B------:R-:W2:Y:S02]  /*3b20*/  LDL.LU R13, [R1+0x15c] ;  /* 0x00015c00010d7983 */ /* 0x000ea40000300800 */
[----:B------:R-:W-:Y:S02]  /*3b30*/  F2FP.F16.E4M3.UNPACK_B R0, R0 ;  /* 0x00000000ff00723e */ /* 0x000fe400020006ff */
[----:B------:R-:W2:Y:S01]  /*3b40*/  LDL.LU R19, [R1+0x158] ;  /* 0x0001580001137983 */ /* 0x000ea20000300800 */
[----:B---3--:R-:W-:Y:S01]  /*3b50*/  IMAD R3, R28, 0x100, R2 ;  /* 0x000001001c037824 */ /* 0x008fe200078e0202 */
[----:B-----5:R-:W-:Y:S02]  /*3b60*/  PRMT R23, R0, 0x7610, R23 ;  /* 0x0000761000177816 */ /* 0x020fe40000000017 */
[----:B------:R-:W3:Y:S04]  /*3b70*/  LDL.LU R28, [R1+0x154] ;  /* 0x00015400011c7983 */ /* 0x000ee80000300800 */
[----:B------:R1:W-:Y:S04]  /*3b80*/  STL [R1+0x30], R0 ;  /* 0x0000300001007387 */ /* 0x0003e80000100800 */
[----:B-1----:R-:W5:Y:S01]  /*3b90*/  LDL.LU R0, [R1+0x20] ;  /* 0x0000200001007983 */ /* 0x002f620000300800 */
[----:B------:R-:W-:-:S03]  /*3ba0*/  IMAD R2, R29, 0x100, R20 ;  /* 0x000001001d027824 */ /* 0x000fc600078e0214 */
[----:B------:R-:W3:Y:S04]  /*3bb0*/  LDL.LU R20, [R1+0x18] ;  /* 0x0000180001147983 */ /* 0x000ee80000300800 */
[----:B------:R-:W3:Y:S01]  /*3bc0*/  LDL.LU R29, [R1+0x10] ;  /* 0x00001000011d7983 */ /* 0x000ee20000300800 */
[----:B-----5:R-:W-:-:S03]  /*3bd0*/  IMAD R0, R0, 0x100, R22 ;  /* 0x0000010000007824 */ /* 0x020fc600078e0216 */
[----:B------:R0:W5:Y:S02]  /*3be0*/  LDL.LU R22, [R1+0xc7c] ;  /* 0x000c7c0001167983 */ /* 0x0001640000300800 */
[----:B-----5:R-:W-:Y:S02]  /*3bf0*/  F2FP.F16.E4M3.UNPACK_B R22, R4 ;  /* 0x00000004ff16723e */ /* 0x020fe400020006ff */
[----:B------:R-:W-:Y:S02]  /*3c00*/  PRMT R4, R23, 0x7610, R4 ;  /* 0x0000761017047816 */ /* 0x000fe40000000004 */
[----:B------:R-:W-:Y:S01]  /*3c10*/  PRMT R16, R22, 0x7610, R16 ;  /* 0x0000761016107816 */ /* 0x000fe20000000010 */
[----:B------:R1:W-:Y:S04]  /*3c20*/  STL [R1+0x2c], R22 ;  /* 0x00002c1601007387 */ /* 0x0003e80000100800 */
[----:B-1----:R-:W5:Y:S04]  /*3c30*/  LDL.LU R22, [R1+0xc78] ;  /* 0x000c780001167983 */ /* 0x002f680000300800 */
[----:B------:R0:W4:Y:S01]  /*3c40*/  LDL.LU R23, [R1+0xc74] ;  /* 0x000c740001177983 */ /* 0x0001220000300800 */
[----:B------:R-:W-:-:S02]  /*3c50*/  F2FP.F16.E4M3.UNPACK_B R17, R2 ;  /* 0x00000002ff11723e */ /* 0x000fc400020006ff */
[----:B------:R-:W-:Y:S02]  /*3c60*/  F2FP.F16.E4M3.UNPACK_B R15, R0 ;  /* 0x00000000ff0f723e */ /* 0x000fe400020006ff */
[----:B------:R-:W-:Y:S02]  /*3c70*/  PRMT R9, R17, 0x7610, R9 ;  /* 0x0000761011097816 */ /* 0x000fe40000000009 */
[----:B------:R-:W-:Y:S01]  /*3c80*/  PRMT R10, R15, 0x7610, R10 ;  /* 0x000076100f0a7816 */ /* 0x000fe2000000000a */
[----:B------:R1:W-:Y:S01]  /*3c90*/  STS.U16 [R27+UR9+0x3000], R4 ;  /* 0x003000041b007988 */ /* 0x0003e20008000409 */
[----:B------:R-:W-:-:S05]  /*3ca0*/  PRMT R2, R16, 0x7610, R2 ;  /* 0x0000761010027816 */ /* 0x000fca0000000002 */
[----:B------:R-:W-:Y:S01]  /*3cb0*/  STS.U16 [R27+UR9+0x3200], R2 ;  /* 0x003200021b007988 */ /* 0x000fe20008000409 */
[----:B-1----:R-:W-:Y:S02]  /*3cc0*/  PRMT R4, R10, 0x7610, R4 ;  /* 0x000076100a047816 */ /* 0x002fe40000000004 */
[----:B----4-:R-:W-:-:S04]  /*3cd0*/  F2FP.F16.E4M3.UNPACK_B R23, R3 ;  /* 0x00000003ff17723e */ /* 0x010fc800020006ff */
[----:B------:R-:W-:Y:S01]  /*3ce0*/  PRMT R12, R23, 0x7610, R12 ;  /* 0x00007610170c7816 */ /* 0x000fe2000000000c */
[----:B------:R1:W-:Y:S01]  /*3cf0*/  STL [R1+0x28], R23 ;  /* 0x0000281701007387 */ /* 0x0003e20000100800 */
[----:B------:R-:W-:Y:S02]  /*3d00*/  PRMT R3, R9, 0x7610, R3 ;  /* 0x0000761009037816 */ /* 0x000fe40000000003 */
[----:B------:R-:W-:Y:S01]  /*3d10*/  PRMT R0, R12, 0x7610, R0 ;  /* 0x000076100c007816 */ /* 0x000fe20000000000 */
[----:B-1----:R-:W5:Y:S04]  /*3d20*/  LDL.LU R23, [R1+0xc70] ;  /* 0x000c700001177983 */ /* 0x002f680000300800 */
[----:B------:R-:W-:Y:S04]  /*3d30*/  STL [R1+0x24], R17 ;  /* 0x0000241101007387 */ /* 0x000fe80000100800 */
[----:B------:R1:W-:Y:S04]  /*3d40*/  STL [R1+0x20], R15 ;  /* 0x0000200f01007387 */ /* 0x0003e80000100800 */
[----:B------:R-:W4:Y:S04]  /*3d50*/  LDL.LU R9, [R1+0x150] ;  /* 0x0001500001097983 */ /* 0x000f280000300800 */
[----:B-1----:R-:W4:Y:S04]  /*3d60*/  LDL.LU R15, [R1+0x14c] ;  /* 0x00014c00010f7983 */ /* 0x002f280000300800 */
[----:B------:R-:W5:Y:S04]  /*3d70*/  LDL.LU R10, [R1+0x148] ;  /* 0x00014800010a7983 */ /* 0x000f680000300800 */
[----:B------:R-:W5:Y:S04]  /*3d80*/  LDL.LU R17, [R1+0x144] ;  /* 0x0001440001117983 */ /* 0x000f680000300800 */
[----:B------:R-:W5:Y:S04]  /*3d90*/  LDL.LU R12, [R1+0x13c] ;  /* 0x00013c00010c7983 */ /* 0x000f680000300800 */
[----:B------:R-:W5:Y:S04]  /*3da0*/  LDL.LU R16, [R1+0x8] ;  /* 0x0000080001107983 */ /* 0x000f680000300800 */
[----:B------:R-:W4:Y:S04]  /*3db0*/  LDL.LU R2, [R1+0x14] ;  /* 0x0000140001027983 */ /* 0x000f280000300800 */
[----:B------:R1:W-:Y:S04]  /*3dc0*/  STS.U16 [R27+UR9+0x3400], R0 ;  /* 0x003400001b007988 */ /* 0x0003e80008000409 */
[----:B------:R2:W-:Y:S04]  /*3dd0*/  STS.U16 [R27+UR9+0x3600], R3 ;  /* 0x003600031b007988 */ /* 0x0005e80008000409 */
[----:B-1----:R-:W3:Y:S04]  /*3de0*/  LDL.LU R0, [R1+0x160] ;  /* 0x0001600001007983 */ /* 0x002ee80000300800 */
[----:B--2---:R-:W2:Y:S04]  /*3df0*/  LDL.LU R3, [R1+0x1c] ;  /* 0x00001c0001037983 */ /* 0x004ea80000300800 */
[----:B------:R1:W-:Y:S02]  /*3e00*/  STS.U16 [R27+UR9+0x3800], R4 ;  /* 0x003800041b007988 */ /* 0x0003e40008000409 */
[----:B-1----:R-:W-:-:S02]  /*3e10*/  IMAD R4, R19, 0x100, R13 ;  /* 0x0000010013047824 */ /* 0x002fc400078e020d */
[----:B---3--:R-:W-:Y:S02]  /*3e20*/  IMAD R0, R0, 0x100, R21 ;  /* 0x0000010000007824 */ /* 0x008fe400078e0215 */
[----:B------:R-:W3:Y:S01]  /*3e30*/  LDL.LU R21, [R1+0xc6c] ;  /* 0x000c6c0001157983 */ /* 0x000ee20000300800 */
[----:B--2---:R-:W-:-:S03]  /*3e40*/  IMAD R3, R3, 0x100, R28 ;  /* 0x0000010003037824 */ /* 0x004fc600078e021c */
[----:B------:R-:W2:Y:S04]  /*3e50*/  LDL.LU R13, [R1+0x4] ;  /* 0x00000400010d7983 */ /* 0x000ea80000300800 */
[----:B------:R-:W3:Y:S04]  /*3e60*/  LDL.LU R19, [R1] ;  /* 0x0000000001137983 */ /* 0x000ee80000300800 */
[----:B------:R-:W5:Y:S01]  /*3e70*/  LDL.LU R28, [R1+0xc68] ;  /* 0x000c6800011c7983 */ /* 0x000f620000300800 */
[----:B------:R-:W-:-:S05]  /*3e80*/  F2FP.F16.E4M3.UNPACK_B R0, R0 ;  /* 0x00000000ff00723e */ /* 0x000fca00020006ff */
[----:B------:R1:W-:Y:S01]  /*3e90*/  STL [R1+0x1c], R0 ;  /* 0x00001c0001007387 */ /* 0x0003e20000100800 */
[----:B-----5:R-:W-:-:S03]  /*3ea0*/  PRMT R28, R0, 0x7610, R28 ;  /* 0x00007610001c7816 */ /* 0x020fc6000000001c */
[----:B-1----:R-:W5:Y:S01]  /*3eb0*/  LDL.LU R0, [R1+0xc] ;  /* 0x00000c0001007983 */ /* 0x002f620000300800 */
[----:B----4-:R-:W-:-:S03]  /*3ec0*/  IMAD R2, R2, 0x100, R20 ;  /* 0x0000010002027824 */ /* 0x010fc600078e0214 */
[----:B------:R0:W4:Y:S01]  /*3ed0*/  LDL.LU R20, [R1+0xc64] ;  /* 0x000c640001147983 */ /* 0x0001220000300800 */
[----:B-----5:R-:W-:-:S03]  /*3ee0*/  IMAD R0, R0, 0x100, R29 ;  /* 0x0000010000007824 */ /* 0x020fc600078e021d */
[----:B------:R-:W5:Y:S01]  /*3ef0*/  LDL.LU R29, [R1+0xc60] ;  /* 0x000c6000011d7983 */ /* 0x000f620000300800 */
[----:B----4-:R-:W-:-:S05]  /*3f00*/  F2FP.F16.E4M3.UNPACK_B R20, R4 ;  /* 0x00000004ff14723e */ /* 0x010fca00020006ff */
[----:B------:R1:W-:Y:S01]  /*3f10*/  STL [R1+0x18], R20 ;  /* 0x0000181401007387 */ /* 0x0003e20000100800 */
[----:B------:R-:W-:Y:S02]  /*3f20*/  PRMT R4, R28, 0x7610, R4 ;  /* 0x000076101c047816 */ /* 0x000fe40000000004 */
[----:B-----5:R-:W-:Y:S02]  /*3f30*/  PRMT R29, R20, 0x7610, R29 ;  /* 0x00007610141d7816 */ /* 0x020fe4000000001d */
[----:B-1----:R0:W4:Y:S04]  /*3f40*/  LDL.LU R20, [R1+0xc5c] ;  /* 0x000c5c0001147983 */ /* 0x0021280000300800 */
[----:B------:R-:W5:Y:S01]  /*3f50*/  LDL.LU R28, [R1+0xc58] ;  /* 0x000c5800011c7983 */ /* 0x000f620000300800 */
[----:B----4-:R-:W-:-:S04]  /*3f60*/  F2FP.F16.E4M3.UNPACK_B R20, R3 ;  /* 0x00000003ff14723e */ /* 0x010fc800020006ff */
[----:B-----5:R-:W-:Y:S01]  /*3f70*/  PRMT R28, R20, 0x7610, R28 ;  /* 0x00007610141c7816 */ /* 0x020fe2000000001c */
[----:B------:R1:W-:Y:S04]  /*3f80*/  STL [R1+0x14], R20 ;  /* 0x0000141401007387 */ /* 0x0003e80000100800 */
[----:B-1----:R0:W4:Y:S02]  /*3f90*/  LDL.LU R20, [R1+0xc54] ;  /* 0x000c540001147983 */ /* 0x0021240000300800 */
[----:B----4-:R-:W-:Y:S02]  /*3fa0*/  F2FP.F16.E4M3.UNPACK_B R20, R2 ;  /* 0x00000002ff14723e */ /* 0x010fe400020006ff */
[----:B------:R-:W-:Y:S02]  /*3fb0*/  PRMT R2, R29, 0x7610, R2 ;  /* 0x000076101d027816 */ /* 0x000fe40000000002 */
[----:B------:R-:W-:Y:S01]  /*3fc0*/  PRMT R14, R20, 0x7610, R14 ;  /* 0x00007610140e7816 */ /* 0x000fe2000000000e */
[----:B------:R1:W-:Y:S04]  /*3fd0*/  STL [R1+0x10], R20 ;  /* 0x0000101401007387 */ /* 0x0003e80000100800 */
[----:B-1----:R-:W4:Y:S04]  /*3fe0*/  LDL.LU R20, [R1+0xc50] ;  /* 0x000c500001147983 */ /* 0x002f280000300800 */
[----:B------:R0:W5:Y:S01]  /*3ff0*/  LDL.LU R29, [R1+0xc4c] ;  /* 0x000c4c00011d7983 */ /* 0x0001620000300800 */
[----:B------:R-:W-:-:S03]  /*4000*/  PRMT R3, R14, 0x7610, R3 ;  /* 0x000076100e037816 */ /* 0x000fc60000000003 */
[----:B------:R-:W-:Y:S04]  /*4010*/  STS.U16 [R27+UR9+0x3a00], R4 ;  /* 0x003a00041b007988 */ /* 0x000fe80008000409 */
[----:B------:R1:W-:Y:S02]  /*4020*/  STS.U16 [R27+UR9+0x4000], R3 ;  /* 0x004000031b007988 */ /* 0x0003e40008000409 */
[----:B-1----:R-:W-:Y:S02]  /*4030*/  IMAD R3, R15, 0x100, R9 ;  /* 0x000001000f037824 */ /* 0x002fe400078e0209 */
[----:B------:R1:W-:Y:S02]  /*4040*/  STS.U16 [R27+UR9+0x3c00], R2 ;  /* 0x003c00021b007988 */ /* 0x0003e40008000409 */
[----:B-1----:R-:W-:Y:S01]  /*4050*/  IMAD R2, R17, 0x100, R10 ;  /* 0x0000010011027824 */ /* 0x002fe200078e020a */
[----:B-----5:R-:W-:-:S02]  /*4060*/  F2FP.F16.E4M3.UNPACK_B R29, R0 ;  /* 0x00000000ff1d723e */ /* 0x020fc400020006ff */
[----:B------:R-:W-:Y:S02]  /*4070*/  PRMT R0, R28, 0x7610, R0 ;  /* 0x000076101c007816 */ /* 0x000fe40000000000 */
[----:B------:R-:W-:Y:S01]  /*4080*/  PRMT R8, R29, 0x7610, R8 ;  /* 0x000076101d087816 */ /* 0x000fe20000000008 */
[----:B------:R1:W-:Y:S04]  /*4090*/  STL [R1+0xc], R29 ;  /* 0x00000c1d01007387 */ /* 0x0003e80000100800 */
[----:B-1----:R-:W3:Y:S04]  /*40a0*/  LDL.LU R29, [R1+0xc48] ;  /* 0x000c4800011d7983 */ /* 0x002ee80000300800 */
[----:B------:R-:W2:Y:S01]  /*40b0*/  LDL.LU R28, [R1+0xc44] ;  /* 0x000c4400011c7983 */ /* 0x000ea20000300800 */
[----:B------:R-:W-:-:S03]  /*40c0*/  PRMT R4, R8, 0x7610, R4 ;  /* 0x0000761008047816 */ /* 0x000fc60000000004 */
[----:B------:R-:W5:Y:S04]  /*40d0*/  LDL.LU R14, [R1+0x140] ;  /* 0x00014000010e7983 */ /* 0x000f680000300800 */
[----:B------:R-:W5:Y:S04]  /*40e0*/  LDL.LU R8, [R1+0x138] ;  /* 0x0001380001087983 */ /* 0x000f680000300800 */
[----:B------:R-:W4:Y:S04]  /*40f0*/  LDL.LU R9, [R1+0x134] ;  /* 0x0001340001097983 */ /* 0x000f280000300800 */
[----:B------:R-:W4:Y:S04]  /*4100*/  LDL.LU R15, [R1+0x130] ;  /* 0x00013000010f7983 */ /* 0x000f280000300800 */
[----:B------:R1:W-:Y:S04]  /*4110*/  STS.U16 [R27+UR9+0x3e00], R0 ;  /* 0x003e00001b007988 */ /* 0x0003e80008000409 */
[----:B------:R-:W4:Y:S01]  /*4120*/  LDL.LU R10, [R1+0x12c] ;  /* 0x00012c00010a7983 */ /* 0x000f220000300800 */
[----:B-1----:R-:W-:-:S03]  /*4130*/  IMAD R0, R16, 0x100, R12 ;  /* 0x0000010010007824 */ /* 0x002fc600078e020c */
[----:B------:R-:W4:Y:S01]  /*4140*/  LDL.LU R16, [R1+0x120] ;  /* 0x0001200001107983 */ /* 0x000f220000300800 */
[----:B------:R-:W-:Y:S02]  /*4150*/  F2FP.F16.E4M3.UNPACK_B R11, R3 ;  /* 0x00000003ff0b723e */ /* 0x000fe400020006ff */
[----:B------:R-:W-:Y:S02]  /*4160*/  F2FP.F16.E4M3.UNPACK_B R18, R2 ;  /* 0x00000002ff12723e */ /* 0x000fe400020006ff */
[----:B------:R-:W-:Y:S01]  /*4170*/  PRMT R7, R11, 0x7610, R7 ;  /* 0x000076100b077816 */ /* 0x000fe20000000007 */
[----:B------:R1:W-:Y:S01]  /*4180*/  STL [R1+0x8], R11 ;  /* 0x0000080b01007387 */ /* 0x0003e20000100800 */
[----:B------:R-:W-:Y:S02]  /*4190*/  PRMT R5, R18, 0x7610, R5 ;  /* 0x0000761012057816 */ /* 0x000fe40000000005 */
[----:B------:R-:W-:Y:S02]  /*41a0*/  F2FP.F16.E4M3.UNPACK_B R6, R0 ;  /* 0x00000000ff06723e */ /* 0x000fe400020006ff */
[----:B------:R-:W-:Y:S01]  /*41b0*/  PRMT R0, R5, 0x7610, R0 ;  /* 0x0000761005007816 */ /* 0x000fe20000000000 */
[----:B-1----:R-:W4:Y:S04]  /*41c0*/  LDL.LU R11, [R1+0x11c] ;  /* 0x00011c00010b7983 */ /* 0x002f280000300800 */
[----:B------:R-:W4:Y:S04]  /*41d0*/  LDL.LU R17, [R1+0x114] ;  /* 0x0001140001117983 */ /* 0x000f280000300800 */
[----:B------:R-:W4:Y:S01]  /*41e0*/  LDL.LU R12, [R1+0x100] ;  /* 0x00010000010c7983 */ /* 0x000f220000300800 */
[----:B------:R-:W-:-:S03]  /*41f0*/  PRMT R2, R7, 0x7610, R2 ;  /* 0x0000761007027816 */ /* 0x000fc60000000002 */
[----:B------:R-:W-:Y:S04]  /*4200*/  STS.U16 [R27+UR9+0x4600], R0 ;  /* 0x004600001b007988 */ /* 0x000fe80008000409 */
[----:B------:R1:W-:Y:S04]  /*4210*/  STS.U16 [R27+UR9+0x4200], R4 ;  /* 0x004200041b007988 */ /* 0x0003e80008000409 */
[----:B------:R-:W-:Y:S01]  /*4220*/  STS.U16 [R27+UR9+0x4400], R2 ;  /* 0x004400021b007988 */ /* 0x000fe20008000409 */
[----:B-1----:R-:W-:-:S04]  /*4230*/  PRMT R4, R6, 0x7610, R4 ;  /* 0x0000761006047816 */ /* 0x002fc80000000004 */
[----:B------:R-:W-:-:S05]  /*4240*/  PRMT R3, R4, 0x7610, R3 ;  /* 0x0000761004037816 */ /* 0x000fca0000000003 */
[----:B------:R-:W-:Y:S01]  /*4250*/  STS.U16 [R27+UR9+0x4800], R3 ;  /* 0x004800031b007988 */ /* 0x000fe20008000409 */
[----:B---3--:R-:W-:Y:S02]  /*4260*/  IMAD R29, R29, 0x100, R19 ;  /* 0x000001001d1d7824 */ /* 0x008fe400078e0213 */
[----:B--2---:R-:W-:-:S03]  /*4270*/  IMAD R28, R28, 0x100, R13 ;  /* 0x000001001c1c7824 */ /* 0x004fc600078e020d */
[----:B------:R-:W-:Y:S01]  /*4280*/  F2FP.F16.E4M3.UNPACK_B R29, R29 ;  /* 0x0000001dff1d723e */ /* 0x000fe200020006ff */
[----:B------:R-:W2:Y:S01]  /*4290*/  LDL.LU R13, [R1+0xfc] ;  /* 0x0000fc00010d7983 */ /* 0x000ea20000300800 */
[----:B------:R-:W-:-:S03]  /*42a0*/  F2FP.F16.E4M3.UNPACK_B R28, R28 ;  /* 0x0000001cff1c723e */ /* 0x000fc600020006ff */
[----:B------:R1:W-:Y:S04]  /*42b0*/  STL [R1+0x4], R18 ;  /* 0x0000041201007387 */ /* 0x0003e80000100800 */
[----:B------:R-:W-:Y:S01]  /*42c0*/  STL [R1], R6 ;  /* 0x0000000601007387 */ /* 0x000fe20000100800 */
[----:B-----5:R-:W-:-:S03]  /*42d0*/  IMAD R0, R8, 0x100, R14 ;  /* 0x0000010008007824 */ /* 0x020fc600078e020e */
[----:B-1----:R-:W3:Y:S04]  /*42e0*/  LDL.LU R18, [R1+0x128] ;  /* 0x0001280001127983 */ /* 0x002ee80000300800 */
[----:B------:R-:W3:Y:S04]  /*42f0*/  LDL.LU R19, [R1+0x124] ;  /* 0x0001240001137983 */ /* 0x000ee80000300800 */
[----:B------:R-:W-:Y:S01]  /*4300*/  STL [R1+0xc08], R28 ;  /* 0x000c081c01007387 */ /* 0x000fe20000100800 */
[----:B----4-:R-:W-:-:S03]  /*4310*/  IMAD R2, R15, 0x100, R9 ;  /* 0x000001000f027824 */ /* 0x010fc600078e0209 */
[----:B------:R-:W-:Y:S04]  /*4320*/  STL [R1+0xc0c], R29 ;  /* 0x000c0c1d01007387 */ /* 0x000fe80000100800 */
[----:B------:R-:W4:Y:S04]  /*4330*/  LDL.LU R7, [R1+0x118] ;  /* 0x0001180001077983 */ /* 0x000f280000300800 */
[----:B------:R-:W4:Y:S04]  /*4340*/  LDL.LU R14, [R1+0x110] ;  /* 0x00011000010e7983 */ /* 0x000f280000300800 */
[----:B------:R-:W5:Y:S04]  /*4350*/  LDL.LU R8, [R1+0x108] ;  /* 0x0001080001087983 */ /* 0x000f680000300800 */
[----:B------:R1:W-:Y:S04]  /*4360*/  STS.U16 [R27+UR9+0x4a00], R28 ;  /* 0x004a001c1b007988 */ /* 0x0003e80008000409 */
[----:B------:R-:W5:Y:S04]  /*4370*/  LDL.LU R15, [R1+0xf8] ;  /* 0x0000f800010f7983 */ /* 0x000f680000300800 */
[----:B-1----:R-:W5:Y:S04]  /*4380*/  LDL.LU R28, [R1+0xf0] ;  /* 0x0000f000011c7983 */ /* 0x002f680000300800 */
[----:B------:R-:W5:Y:S01]  /*4390*/  LDL.LU R9, [R1+0xec] ;  /* 0x0000ec0001097983 */ /* 0x000f620000300800 */
[----:B------:R-:W-:-:S03]  /*43a0*/  IMAD R3, R16, 0x100, R10 ;  /* 0x0000010010037824 */ /* 0x000fc600078e020a */
[----:B------:R-:W5:Y:S04]  /*43b0*/  LDL.LU R10, [R1+0xe4] ;  /* 0x0000e400010a7983 */ /* 0x000f680000300800 */
[----:B------:R-:W5:Y:S01]  /*43c0*/  LDL.LU R16, [R1+0xdc] ;  /* 0x0000dc0001107983 */ /* 0x000f620000300800 */
[----:B------:R-:W-:-:S03]  /*43d0*/  IMAD R4, R17, 0x100, R11 ;  /* 0x0000010011047824 */ /* 0x000fc600078e020b */
[----:B------:R-:W5:Y:S04]  /*43e0*/  LDL.LU R11, [R1+0x10c] ;  /* 0x00010c00010b7983 */ /* 0x000f680000300800 */
[----:B------:R-:W5:Y:S04]  /*43f0*/  LDL.LU R17, [R1+0x104] ;  /* 0x0001040001117983 */ /* 0x000f680000300800 */
[----:B------:R1:W-:Y:S01]  /*4400*/  STS.U16 [R27+UR9+0x4c00], R29 ;  /* 0x004c001d1b007988 */ /* 0x0003e20008000409 */
[----:B--2---:R-:W-:-:S03]  /*4410*/  IMAD R5, R13, 0x100, R12 ;  /* 0x000001000d057824 */ /* 0x004fc600078e020c */
[----:B------:R-:W2:Y:S04]  /*4420*/  LDL.LU R12, [R1+0xf4] ;  /* 0x0000f400010c7983 */ /* 0x000ea80000300800 */
[----:B------:R-:W2:Y:S01]  /*4430*/  LDL.LU R13, [R1+0xe8] ;  /* 0x0000e800010d7983 */ /* 0x000ea20000300800 */
[----:B---3--:R-:W-:-:S03]  /*4440*/  IMAD R6, R19, 0x100, R18 ;  /* 0x0000010013067824 */ /* 0x008fc600078e0212 */
[----:B------:R-:W3:Y:S04]  /*4450*/  LDL.LU R18, [R1+0xe0] ;  /* 0x0000e00001127983 */ /* 0x000ee80000300800 */
[----:B------:R-:W3:Y:S01]  /*4460*/  LDL.LU R19, [R1+0xd8] ;  /* 0x0000d80001137983 */ /* 0x000ee20000300800 */
[----:B----4-:R-:W-:-:S03]  /*4470*/  IMAD R7, R14, 0x100, R7 ;  /* 0x000001000e077824 */ /* 0x010fc600078e0207 */
[----:B------:R-:W4:Y:S04]  /*4480*/  LDL.LU R14, [R1+0xd0] ;  /* 0x0000d000010e7983 */ /* 0x000f280000300800 */
[----:B-1----:R-:W4:Y:S01]  /*4490*/  LDL.LU R29, [R1+0xc8] ;  /* 0x0000c800011d7983 */ /* 0x002f220000300800 */
[----:B-----5:R-:W-:-:S03]  /*44a0*/  IMAD R8, R15, 0x100, R8 ;  /* 0x000001000f087824 */ /* 0x020fc600078e0208 */
[----:B------:R-:W4:Y:S01]  /*44b0*/  LDL.LU R15, [R1+0xc4] ;  /* 0x0000c400010f7983 */ /* 0x000f220000300800 */
[----:B------:R-:W-:-:S03]  /*44c0*/  IMAD R9, R9, 0x100, R28 ;  /* 0x0000010009097824 */ /* 0x000fc600078e021c */
[----:B------:R-:W5:Y:S02]  /*44d0*/  LDL.LU R28, [R1+0xcc] ;  /* 0x0000cc00011c7983 */ /* 0x000f640000300800 */
[----:B------:R-:W-:Y:S01]  /*44e0*/  F2FP.F16.E4M3.UNPACK_B R9, R9 ;  /* 0x00000009ff09723e */ /* 0x000fe200020006ff */
[----:B------:R-:W-:Y:S02]  /*44f0*/  IMAD R10, R16, 0x100, R10 ;  /* 0x00000100100a7824 */ /* 0x000fe400078e020a */
[----:B------:R-:W5:Y:S04]  /*4500*/  LDL.LU R16, [R1+0xc0] ;  /* 0x0000c00001107983 */ /* 0x000f680000300800 */
[----:B------:R-:W-:Y:S04]  /*4510*/  STS.U16 [R27+UR9+0x5e00], R9 ;  /* 0x005e00091b007988 */ /* 0x000fe80008000409 */
[----:B------:R1:W-:Y:S04]  /*4520*/  STL [R1+0xc10], R9 ;  /* 0x000c100901007387 */ /* 0x0003e80000100800 */
[----:B-1----:R-:W5:Y:S01]  /*4530*/  LDL.LU R9, [R1+0xd4] ;  /* 0x0000d40001097983 */ /* 0x002f620000300800 */
[----:B------:R-:W-:Y:S01]  /*4540*/  IMAD R11, R17, 0x100, R11 ;  /* 0x00000100110b7824 */ /* 0x000fe200078e020b */
[----:B------:R-:W-:-:S04]  /*4550*/  F2FP.F16.E4M3.UNPACK_B R10, R10 ;  /* 0x0000000aff0a723e */ /* 0x000fc800020006ff */
[----:B------:R-:W-:Y:S01]  /*4560*/  F2FP.F16.E4M3.UNPACK_B R11, R11 ;  /* 0x0000000bff0b723e */ /* 0x000fe200020006ff */
[----:B------:R-:W-:Y:S04]  /*4570*/  STL [R1+0xc14], R10 ;  /* 0x000c140a01007387 */ /* 0x000fe80000100800 */
[----:B------:R-:W5:Y:S04]  /*4580*/  LDL.LU R17, [R1+0xb8] ;  /* 0x0000b80001117983 */ /* 0x000f680000300800 */
[----:B------:R-:W-:Y:S04]  /*4590*/  STS.U16 [R27+UR9+0x6200], R11 ;  /* 0x0062000b1b007988 */ /* 0x000fe80008000409 */
[----:B------:R-:W-:Y:S01]  /*45a0*/  STS.U16 [R27+UR9+0x6000], R10 ;  /* 0x0060000a1b007988 */ /* 0x000fe20008000409 */
[----:B--2---:R-:W-:-:S05]  /*45b0*/  IMAD R12, R13, 0x100, R12 ;  /* 0x000001000d0c7824 */ /* 0x004fca00078e020c */
[----:B------:R-:W-:-:S05]  /*45c0*/  F2FP.F16.E4M3.UNPACK_B R12, R12 ;  /* 0x0000000cff0c723e */ /* 0x000fca00020006ff */
[----:B------:R-:W-:Y:S01]  /*45d0*/  STS.U16 [R27+UR9+0x6400], R12 ;  /* 0x0064000c1b007988 */ /* 0x000fe20008000409 */
[----:B---3--:R-:W-:-:S03]  /*45e0*/  IMAD R13, R19, 0x100, R18 ;  /* 0x00000100130d7824 */ /* 0x008fc600078e0212 */
[----:B------:R-:W2:Y:S04]  /*45f0*/  LDL.LU R18, [R1+0xb0] ;  /* 0x0000b00001127983 */ /* 0x000ea80000300800 */
[----:B------:R-:W3:Y:S04]  /*4600*/  LDL.LU R19, [R1+0xa8] ;  /* 0x0000a80001137983 */ /* 0x000ee80000300800 */
[----:B------:R1:W-:Y:S04]  /*4610*/  STL [R1+0xc18], R11 ;  /* 0x000c180b01007387 */ /* 0x0003e80000100800 */
[----:B-1----:R-:W2:Y:S01]  /*4620*/  LDL.LU R11, [R1+0xa0] ;  /* 0x0000a000010b7983 */ /* 0x002ea20000300800 */
[----:B----4-:R-:W-:-:S03]  /*4630*/  IMAD R15, R15, 0x100, R29 ;  /* 0x000001000f0f7824 */ /* 0x010fc600078e021d */
[----:B------:R1:W-:Y:S02]  /*4640*/  STL [R1+0xc1c], R12 ;  /* 0x000c1c0c01007387 */ /* 0x0003e40000100800 */
[----:B------:R-:W-:Y:S02]  /*4650*/  F2FP.F16.E4M3.UNPACK_B R15, R15 ;  /* 0x0000000fff0f723e */ /* 0x000fe400020006ff */
[----:B-1----:R-:W3:Y:S04]  /*4660*/  LDL.LU R12, [R1+0xac] ;  /* 0x0000ac00010c7983 */ /* 0x002ee80000300800 */
[----:B------:R-:W4:Y:S01]  /*4670*/  LDL.LU R10, [R1+0xa4] ;  /* 0x0000a400010a7983 */ /* 0x000f220000300800 */
[----:B-----5:R-:W-:-:S03]  /*4680*/  IMAD R16, R16, 0x100, R28 ;  /* 0x0000010010107824 */ /* 0x020fc600078e021c */
[----:B------:R-:W-:Y:S01]  /*4690*/  STS.U16 [R27+UR9+0x6a00], R15 ;  /* 0x006a000f1b007988 */ /* 0x000fe20008000409 */
[----:B------:R-:W-:-:S03]  /*46a0*/  IMAD R14, R14, 0x100, R9 ;  /* 0x000001000e0e7824 */ /* 0x000fc600078e0209 */
[----:B------:R-:W5:Y:S02]  /*46b0*/  LDL.LU R9, [R1+0x94] ;  /* 0x0000940001097983 */ /* 0x000f640000300800 */
[----:B------:R-:W-:Y:S02]  /*46c0*/  F2FP.F16.E4M3.UNPACK_B R14, R14 ;  /* 0x0000000eff0e723e */ /* 0x000fe400020006ff */
[----:B------:R-:W5:Y:S04]  /*46d0*/  LDL.LU R29, [R1+0x9c] ;  /* 0x00009c00011d7983 */ /* 0x000f680000300800 */
[----:B------:R-:W5:Y:S04]  /*46e0*/  LDL.LU R28, [R1+0x98] ;  /* 0x00009800011c7983 */ /* 0x000f680000300800 */
[----:B------:R-:W-:Y:S04]  /*46f0*/  STS.U16 [R27+UR9+0x6800], R14 ;  /* 0x0068000e1b007988 */ /* 0x000fe80008000409 */
[----:B------:R1:W-:Y:S04]  /*4700*/  STL [R1+0xc20], R14 ;  /* 0x000c200e01007387 */ /* 0x0003e80000100800 */
[----:B-1----:R-:W5:Y:S04]  /*4710*/  LDL.LU R14, [R1+0xb4] ;  /* 0x0000b400010e7983 */ /* 0x002f680000300800 */
[----:B------:R1:W-:Y:S04]  /*4720*/  STL [R1+0xc24], R15 ;  /* 0x000c240f01007387 */ /* 0x0003e80000100800 */
[----:B-1----:R-:W5:Y:S01]  /*4730*/  LDL.LU R15, [R1+0xbc] ;  /* 0x0000bc00010f7983 */ /* 0x002f620000300800 */
[----:B------:R-:W-:-:S05]  /*4740*/  F2FP.F16.E4M3.UNPACK_B R16, R16 ;  /* 0x00000010ff10723e */ /* 0x000fca00020006ff */
[----:B------:R-:W-:Y:S01]  /*4750*/  STL [R1+0xc28], R16 ;  /* 0x000c281001007387 */ /* 0x000fe20000100800 */
[----:B------:R-:W-:Y:S02]  /*4760*/  IMAD R22, R22, 0x100, R23 ;  /* 0x0000010016167824 */ /* 0x000fe400078e0217 */
[----:B------:R-:W-:Y:S01]  /*4770*/  IMAD R23, R24, 0x100, R25 ;  /* 0x0000010018177824 */ /* 0x000fe200078e0219 */
[----:B------:R-:W-:Y:S01]  /*4780*/  STS.U16 [R27+UR9+0x6c00], R16 ;  /* 0x006c00101b007988 */ /* 0x000fe20008000409 */
[----:B--2---:R-:W-:-:S05]  /*4790*/  IMAD R20, R20, 0x100, R11 ;  /* 0x0000010014147824 */ /* 0x004fca00078e020b */
[----:B------:R-:W-:Y:S01]  /*47a0*/  F2FP.F16.E4M3.UNPACK_B R20, R20 ;  /* 0x00000014ff14723e */ /* 0x000fe200020006ff */
[----:B---3--:R-:W-:-:S05]  /*47b0*/  IMAD R19, R19, 0x100, R12 ;  /* 0x0000010013137824 */ /* 0x008fca00078e020c */
[----:B------:R-:W-:Y:S01]  /*47c0*/  F2FP.F16.E4M3.UNPACK_B R19, R19 ;  /* 0x00000013ff13723e */ /* 0x000fe200020006ff */
[----:B------:R-:W-:Y:S04]  /*47d0*/  STS.U16 [R27+UR9+0x7400], R20 ;  /* 0x007400141b007988 */ /* 0x000fe80008000409 */
[----:B------:R-:W-:Y:S01]  /*47e0*/  STS.U16 [R27+UR9+0x7200], R19 ;  /* 0x007200131b007988 */ /* 0x000fe20008000409 */
[----:B----4-:R-:W-:Y:S02]  /*47f0*/  IMAD R21, R21, 0x100, R10 ;  /* 0x0000010015157824 */ /* 0x010fe400078e020a */
[----:B-----5:R-:W-:Y:S02]  /*4800*/  IMAD R24, R26, 0x100, R9 ;  /* 0x000001001a187824 */ /* 0x020fe400078e0209 */
[----:B------:R-:W-:-:S05]  /*4810*/  IMAD R18, R18, 0x100, R14 ;  /* 0x0000010012127824 */ /* 0x000fca00078e020e */
[----:B------:R-:W-:Y:S01]  /*4820*/  F2FP.F16.E4M3.UNPACK_B R18, R18 ;  /* 0x00000012ff12723e */ /* 0x000fe200020006ff */
[----:B------:R-:W-:-:S05]  /*4830*/  IMAD R17, R17, 0x100, R15 ;  /* 0x0000010011117824 */ /* 0x000fca00078e020f */
[----:B------:R-:W-:-:S05]  /*4840*/  F2FP.F16.E4M3.UNPACK_B R17, R17 ;  /* 0x00000011ff11723e */ /* 0x000fca00020006ff */
[----:B------:R-:W-:Y:S04]  /*4850*/  STL [R1+0xc2c], R17 ;  /* 0x000c2c1101007387 */ /* 0x000fe80000100800 */
[----:B------:R-:W-:Y:S04]  /*4860*/  STL [R1+0xc30], R18 ;  /* 0x000c301201007387 */ /* 0x000fe80000100800 */
[----:B------:R-:W-:Y:S04]  /*4870*/  STL [R1+0xc34], R19 ;  /* 0x000c341301007387 */ /* 0x000fe80000100800 */
[----:B------:R1:W-:Y:S04]  /*4880*/  STL [R1+0xc38], R20 ;  /* 0x000c381401007387 */ /* 0x0003e80000100800 */
[----:B------:R-:W2:Y:S04]  /*4890*/  LDL.LU.S16 R14, [R1+0x92] ;  /* 0x00009200010e7983 */ /* 0x000ea80000300600 */
[----:B------:R3:W-:Y:S04]  /*48a0*/  STS.U16 [R27+UR9+0x7000], R18 ;  /* 0x007000121b007988 */ /* 0x0007e80008000409 */
[----:B-1----:R-:W4:Y:S04]  /*48b0*/  LDL.LU.S16 R20, [R1+0x8a] ;  /* 0x00008a0001147983 */ /* 0x002f280000300600 */
[----:B------:R-:W5:Y:S04]  /*48c0*/  LDL.LU.S16 R19, [R1+0x86] ;  /* 0x0000860001137983 */ /* 0x000f680000300600 */
[----:B------:R-:W4:Y:S01]  /*48d0*/  LDL.LU.S16 R12, [R1+0x82] ;  /* 0x00008200010c7983 */ /* 0x000f220000300600 */
[----:B------:R-:W-:-:S03]  /*48e0*/  IMAD R25, R28, 0x100, R29 ;  /* 0x000001001c197824 */ /* 0x000fc600078e021d */
[----:B---3--:R-:W3:Y:S04]  /*48f0*/  LDL.LU.S16 R18, [R1+0x7e] ;  /* 0x00007e0001127983 */ /* 0x008ee80000300600 */
[----:B------:R-:W3:Y:S04]  /*4900*/  LDL.LU.S16 R11, [R1+0x7a] ;  /* 0x00007a00010b7983 */ /* 0x000ee80000300600 */
[----:B------:R-:W3:Y:S04]  /*4910*/  LDL.LU.S16 R10, [R1+0x76] ;  /* 0x00007600010a7983 */ /* 0x000ee80000300600 */
[----:B------:R-:W3:Y:S04]  /*4920*/  LDL.LU.S16 R9, [R1+0x72] ;  /* 0x0000720001097983 */ /* 0x000ee80000300600 */
[----:B------:R1:W-:Y:S04]  /*4930*/  STS.U16 [R27+UR9+0x6e00], R17 ;  /* 0x006e00111b007988 */ /* 0x0003e80008000409 */
[----:B------:R-:W3:Y:S04]  /*4940*/  LDL.LU.S16 R29, [R1+0x6e] ;  /* 0x00006e00011d7983 */ /* 0x000ee80000300600 */
[----:B-1----:R-:W3:Y:S04]  /*4950*/  LDL.LU.S16 R17, [R1+0x6a] ;  /* 0x00006a0001117983 */ /* 0x002ee80000300600 */
[----:B------:R-:W3:Y:S04]  /*4960*/  LDL.LU.S16 R16, [R1+0x66] ;  /* 0x0000660001107983 */ /* 0x000ee80000300600 */
[----:B------:R-:W3:Y:S01]  /*4970*/  LDL.LU.S16 R28, [R1+0x62] ;  /* 0x00006200011c7983 */ /* 0x000ee20000300600 */
[----:B------:R-:W-:-:S02]  /*4980*/  F2FP.F16.E4M3.UNPACK_B R21, R21 ;  /* 0x00000015ff15723e */ /* 0x000fc400020006ff */
[----:B------:R-:W-:-:S03]  /*4990*/  F2FP.F16.E4M3.UNPACK_B R13, R13 ;  /* 0x0000000dff0d723e */ /* 0x000fc600020006ff */
[----:B------:R-:W-:Y:S01]  /*49a0*/  STS.U16 [R27+UR9+0x7600], R21 ;  /* 0x007600151b007988 */ /* 0x000fe20008000409 */
[----:B------:R-:W-:-:S03]  /*49b0*/  F2FP.F16.E4M3.UNPACK_B R3, R3 ;  /* 0x00000003ff03723e */ /* 0x000fc600020006ff */
[----:B------:R1:W-:Y:S01]  /*49c0*/  STL [R1+0xc3c], R21 ;  /* 0x000c3c1501007387 */ /* 0x0003e20000100800 */
[----:B------:R-:W-:Y:S02]  /*49d0*/  F2FP.F16.E4M3.UNPACK_B R22, R22 ;  /* 0x00000016ff16723e */ /* 0x000fe400020006ff */
[----:B------:R-:W-:Y:S02]  /*49e0*/  F2FP.F16.E4M3.UNPACK_B R4, R4 ;  /* 0x00000004ff04723e */ /* 0x000fe400020006ff */
[----:B------:R-:W-:Y:S01]  /*49f0*/  F2FP.F16.E4M3.UNPACK_B R6, R6 ;  /* 0x00000006ff06723e */ /* 0x000fe200020006ff */
[----:B-1----:R-:W3:Y:S01]  /*4a00*/  LDL.LU.S16 R21, [R1+0x8e] ;  /* 0x00008e0001157983 */ /* 0x002ee20000300600 */
[----:B------:R-:W-:Y:S02]  /*4a10*/  F2FP.F16.E4M3.UNPACK_B R7, R7 ;  /* 0x00000007ff07723e */ /* 0x000fe400020006ff */
[----:B------:R-:W-:Y:S01]  /*4a20*/  F2FP.F16.E4M3.UNPACK_B R0, R0 ;  /* 0x00000000ff00723e */ /* 0x000fe200020006ff */
[----:B------:R2:W-:Y:S01]  /*4a30*/  STS.U16 [R27+UR9+0x6600], R13 ;  /* 0x0066000d1b007988 */ /* 0x0005e20008000409 */
[----:B------:R-:W-:-:S02]  /*4a40*/  F2FP.F16.E4M3.UNPACK_B R2, R2 ;  /* 0x00000002ff02723e */ /* 0x000fc400020006ff */
[----:B------:R-:W-:Y:S01]  /*4a50*/  F2FP.F16.E4M3.UNPACK_B R5, R5 ;  /* 0x00000005ff05723e */ /* 0x000fe200020006ff */
[----:B------:R5:W-:Y:S01]  /*4a60*/  STS.U16 [R27+UR9+0x5200], R3 ;  /* 0x005200031b007988 */ /* 0x000be20008000409 */
[----:B------:R-:W-:Y:S02]  /*4a70*/  F2FP.F16.E4M3.UNPACK_B R8, R8 ;  /* 0x00000008ff08723e */ /* 0x000fe400020006ff */
[----:B------:R-:W-:Y:S01]  /*4a80*/  F2FP.F16.E4M3.UNPACK_B R23, R23 ;  /* 0x00000017ff17723e */ /* 0x000fe200020006ff */
[----:B------:R-:W-:Y:S01]  /*4a90*/  STL [R1+0xc40], R22 ;  /* 0x000c401601007387 */ /* 0x000fe20000100800 */
[----:B------:R-:W-:Y:S02]  /*4aa0*/  F2FP.F16.E4M3.UNPACK_B R24, R24 ;  /* 0x00000018ff18723e */ /* 0x000fe400020006ff */
[----:B------:R-:W-:Y:S01]  /*4ab0*/  F2FP.F16.E4M3.UNPACK_B R25, R25 ;  /* 0x00000019ff19723e */ /* 0x000fe200020006ff */
[----:B------:R4:W-:Y:S01]  /*4ac0*/  STS.U16 [R27+UR9+0x5400], R4 ;  /* 0x005400041b007988 */ /* 0x0009e20008000409 */
[----:B------:R-:W-:-:S03]  /*4ad0*/  LOP3.LUT R26, R27, 0x20, RZ, 0x3c, !PT ;  /* 0x000000201b1a7812 */ /* 0x000fc600078e3cff */
[----:B------:R-:W3:Y:S04]  /*4ae0*/  LDL.LU.S16 R15, [R1+0x5e] ;  /* 0x00005e00010f7983 */ /* 0x000ee80000300600 */
[----:B------:R3:W-:Y:S04]  /*4af0*/  STS.U16 [R27+UR9+0x5800], R6 ;  /* 0x005800061b007988 */ /* 0x0007e80008000409 */
[----:B------:R1:W-:Y:S04]  /*4b00*/  STS.U16 [R27+UR9+0x5a00], R7 ;  /* 0x005a00071b007988 */ /* 0x0003e80008000409 */
[----:B------:R-:W-:Y:S04]  /*4b10*/  STS.U16 [R27+UR9+0x4e00], R0 ;  /* 0x004e00001b007988 */ /* 0x000fe80008000409 */
[----:B------:R-:W-:Y:S04]  /*4b20*/  STS.U16 [R27+UR9+0x5000], R2 ;  /* 0x005000021b007988 */ /* 0x000fe80008000409 */
[----:B------:R-:W-:Y:S04]  /*4b30*/  STS.U16 [R27+UR9+0x5600], R5 ;  /* 0x005600051b007988 */ /* 0x000fe80008000409 */
[----:B------:R0:W-:Y:S04]  /*4b40*/  STS.U16 [R27+UR9+0x5c00], R8 ;  /* 0x005c00081b007988 */ /* 0x0001e80008000409 */
[----:B------:R-:W-:Y:S04]  /*4b50*/  STS.U16 [R27+UR9+0x7800], R22 ;  /* 0x007800161b007988 */ /* 0x000fe80008000409 */
[----:B------:R-:W-:Y:S04]  /*4b60*/  STS.U16 [R27+UR9+0x7a00], R23 ;  /* 0x007a00171b007988 */ /* 0x000fe80008000409 */
[----:B------:R-:W-:Y:S04]  /*4b70*/  STS.U16 [R27+UR9+0x7c00], R24 ;  /* 0x007c00181b007988 */ /* 0x000fe80008000409 */
[----:B------:R-:W-:Y:S01]  /*4b80*/  STS.U16 [R27+UR9+0x7e00], R25 ;  /* 0x007e00191b007988 */ /* 0x000fe20008000409 */
[----:B--2---:R-:W-:-:S03]  /*4b90*/  PRMT R13, R14, 0x7610, R13 ;  /* 0x000076100e0d7816 */ /* 0x004fc6000000000d */
[----:B------:R-:W2:Y:S04]  /*4ba0*/  LDL.LU.S16 R14, [R1+0x5a] ;  /* 0x00005a00010e7983 */ /* 0x000ea80000300600 */
[----:B------:R0:W-:Y:S01]  /*4bb0*/  STS.U16 [R26+UR9+0x100], R13 ;  /* 0x0001000d1a007988 */ /* 0x0001e20008000409 */
[----:B-----5:R-:W-:Y:S02]  /*4bc0*/  PRMT R3, R19, 0x7610, R3 ;  /* 0x0000761013037816 */ /* 0x020fe40000000003 */
[----:B----4-:R-:W-:Y:S02]  /*4bd0*/  PRMT R4, R12, 0x7610, R4 ;  /* 0x000076100c047816 */ /* 0x010fe40000000004 */
[----:B------:R-:W4:Y:S01]  /*4be0*/  LDL.LU.S16 R12, [R1+0x56] ;  /* 0x00005600010c7983 */ /* 0x000f220000300600 */
[----:B---3--:R-:W-:-:S03]  /*4bf0*/  PRMT R6, R11, 0x7610, R6 ;  /* 0x000076100b067816 */ /* 0x008fc60000000006 */
[----:B------:R-:W3:Y:S01]  /*4c00*/  LDL.LU.S16 R11, [R1+0x52] ;  /* 0x00005200010b7983 */ /* 0x000ee20000300600 */
[----:B-1----:R-:W-:-:S03]  /*4c10*/  PRMT R7, R10, 0x7610, R7 ;  /* 0x000076100a077816 */ /* 0x002fc60000000007 */
[----:B------:R-:W5:Y:S01]  /*4c20*/  LDL.LU.S16 R10, [R1+0x4e] ;  /* 0x00004e00010a7983 */ /* 0x000f620000300600 */
[----:B0-----:R-:W-:-:S03]  /*4c30*/  PRMT R8, R9, 0x7610, R8 ;  /* 0x0000761009087816 */ /* 0x001fc60000000008 */
[----:B------:R0:W-:Y:S04]  /*4c40*/  STS.U16 [R26+UR9+0x700], R3 ;  /* 0x000700031a007988 */ /* 0x0001e80008000409 */
[----:B------:R-:W5:Y:S01]  /*4c50*/  LDL.LU.S16 R9, [R1+0x4a] ;  /* 0x00004a0001097983 */ /* 0x000f620000300600 */
[----:B------:R-:W-:-:S03]  /*4c60*/  PRMT R13, R29, 0x7610, R13 ;  /* 0x000076101d0d7816 */ /* 0x000fc6000000000d */
[----:B------:R-:W5:Y:S01]  /*4c70*/  LDL.LU.S16 R29, [R1+0x46] ;  /* 0x00004600011d7983 */ /* 0x000f620000300600 */
[----:B0-----:R-:W-:-:S03]  /*4c80*/  PRMT R3, R28, 0x7610, R3 ;  /* 0x000076101c037816 */ /* 0x001fc60000000003 */
[----:B------:R-:W5:Y:S01]  /*4c90*/  LDL.LU.S16 R28, [R1+0x42] ;  /* 0x00004200011c7983 */ /* 0x000f620000300600 */
[----:B------:R-:W-:Y:S02]  /*4ca0*/  PRMT R2, R20, 0x7610, R2 ;  /* 0x0000761014027816 */ /* 0x000fe40000000002 */
[----:B------:R-:W-:Y:S01]  /*4cb0*/  PRMT R5, R18, 0x7610, R5 ;  /* 0x0000761012057816 */ /* 0x000fe20000000005 */
[----:B------:R-:W5:Y:S04]  /*4cc0*/  LDL.LU.S16 R22, [R1+0x3e] ;  /* 0x00003e0001167983 */ /* 0x000f680000300600 */
[----:B------:R0:W-:Y:S01]  /*4cd0*/  STS.U16 [R26+UR9+0x500], R2 ;  /* 0x000500021a007988 */ /* 0x0001e20008000409 */
[----:B------:R-:W-:-:S03]  /*4ce0*/  PRMT R0, R21, 0x7610, R0 ;  /* 0x0000761015007816 */ /* 0x000fc60000000000 */
[----:B------:R-:W5:Y:S01]  /*4cf0*/  LDL.LU.S16 R21, [R1+0x3a] ;  /* 0x00003a0001157983 */ /* 0x000f620000300600 */
[----:B0-----:R-:W-:-:S03]  /*4d00*/  PRMT R2, R16, 0x7610, R2 ;  /* 0x0000761010027816 */ /* 0x001fc60000000002 */
[----:B------:R-:W5:Y:S04]  /*4d10*/  LDL.LU.S16 R20, [R1+0x36] ;  /* 0x0000360001147983 */ /* 0x000f680000300600 */
[----:B------:R0:W-:Y:S04]  /*4d20*/  STS.U16 [R26+UR9+0x300], R0 ;  /* 0x000300001a007988 */ /* 0x0001e80008000409 */
[----:B------:R-:W5:Y:S04]  /*4d30*/  LDL.LU.S16 R19, [R1+0x32] ;  /* 0x0000320001137983 */ /* 0x000f680000300600 */
[----:B------:R-:W5:Y:S01]  /*4d40*/  LDL.LU.S16 R18, [R1+0x2e] ;  /* 0x00002e0001127983 */ /* 0x000f620000300600 */
[----:B0-----:R-:W-:-:S03]  /*4d50*/  PRMT R0, R17, 0x7610, R0 ;  /* 0x0000761011007816 */ /* 0x001fc60000000000 */
[----:B------:R0:W-:Y:S04]  /*4d60*/  STS.U16 [R26+UR9+0x900], R4 ;  /* 0x000900041a007988 */ /* 0x0001e80008000409 */
[----:B------:R-:W5:Y:S04]  /*4d70*/  LDL.LU.S16 R17, [R1+0x2a] ;  /* 0x00002a0001117983 */ /* 0x000f680000300600 */
[----:B------:R2:W-:Y:S01]  /*4d80*/  STS.U16 [R26+UR9+0xb00], R5 ;  /* 0x000b00051a007988 */ /* 0x0005e20008000409 */
[----:B0-----:R-:W-:-:S03]  /*4d90*/  PRMT R4, R15, 0x7610, R4 ;  /* 0x000076100f047816 */ /* 0x001fc60000000004 */
[----:B------:R-:W5:Y:S04]  /*4da0*/  LDL.LU.S16 R16, [R1+0x26] ;  /* 0x0000260001107983 */ /* 0x000f680000300600 */
[----:B------:R4:W-:Y:S04]  /*4db0*/  STS.U16 [R26+UR9+0xd00], R6 ;  /* 0x000d00061a007988 */ /* 0x0009e80008000409 */
[----:B------:R-:W5:Y:S04]  /*4dc0*/  LDL.LU.S16 R15, [R1+0x22] ;  /* 0x00002200010f7983 */ /* 0x000f680000300600 */
[----:B------:R3:W-:Y:S04]  /*4dd0*/  STS.U16 [R26+UR9+0x1300], R13 ;  /* 0x0013000d1a007988 */ /* 0x0007e80008000409 */
[----:B------:R5:W-:Y:S04]  /*4de0*/  STS.U16 [R26+UR9+0xf00], R7 ;  /* 0x000f00071a007988 */ /* 0x000be80008000409 */
[----:B------:R0:W-:Y:S04]  /*4df0*/  STS.U16 [R26+UR9+0x1100], R8 ;  /* 0x001100081a007988 */ /* 0x0001e80008000409 */
[----:B------:R1:W-:Y:S04]  /*4e00*/  STS.U16 [R26+UR9+0x1500], R0 ;  /* 0x001500001a007988 */ /* 0x0003e80008000409 */
[----:B------:R1:W-:Y:S01]  /*4e10*/  STS.U16 [R26+UR9+0x1700], R2 ;  /* 0x001700021a007988 */ /* 0x0003e20008000409 */
[----:B--2---:R-:W-:-:S03]  /*4e20*/  PRMT R5, R14, 0x7610, R5 ;  /* 0x000076100e057816 */ /* 0x004fc60000000005 */
[----:B------:R-:W2:Y:S01]  /*4e30*/  LDL.LU.S16 R14, [R1+0x1e] ;  /* 0x00001e00010e7983 */ /* 0x000ea20000300600 */
[----:B----4-:R-:W-:-:S03]  /*4e40*/  PRMT R6, R12, 0x7610, R6 ;  /* 0x000076100c067816 */ /* 0x010fc60000000006 */
[----:B------:R-:W4:Y:S01]  /*4e50*/  LDL.LU.S16 R12, [R1+0x1a] ;  /* 0x00001a00010c7983 */ /* 0x000f220000300600 */
[----:B---3--:R-:W-:-:S03]  /*4e60*/  PRMT R13, R11, 0x7610, R13 ;  /* 0x000076100b0d7816 */ /* 0x008fc6000000000d */
[----:B------:R-:W3:Y:S01]  /*4e70*/  LDL.LU.S16 R11, [R1+0x16] ;  /* 0x00001600010b7983 */ /* 0x000ee20000300600 */
[----:B-----5:R-:W-:-:S03]  /*4e80*/  PRMT R7, R10, 0x7610, R7 ;  /* 0x000076100a077816 */ /* 0x020fc60000000007 */
[----:B------:R-:W5:Y:S01]  /*4e90*/  LDL.LU.S16 R10, [R1+0x12] ;  /* 0x00001200010a7983 */ /* 0x000f620000300600 */
[----:B0-----:R-:W-:-:S03]  /*4ea0*/  PRMT R8, R9, 0x7610, R8 ;  /* 0x0000761009087816 */ /* 0x001fc60000000008 */
[----:B------:R-:W5:Y:S01]  /*4eb0*/  LDL.LU.S16 R9, [R1+0xe] ;  /* 0x00000e0001097983 */ /* 0x000f620000300600 */
[----:B-1----:R-:W-:-:S03]  /*4ec0*/  PRMT R0, R29, 0x7610, R0 ;  /* 0x000076101d007816 */ /* 0x002fc60000000000 */
[----:B------:R-:W5:Y:S01]  /*4ed0*/  LDL.LU.S16 R29, [R1+0xa] ;  /* 0x00000a00011d7983 */ /* 0x000f620000300600 */
[----:B------:R-:W-:-:S03]  /*4ee0*/  PRMT R2, R28, 0x7610, R2 ;  /* 0x000076101c027816 */ /* 0x000fc60000000002 */
[----:B------:R-:W5:Y:S04]  /*4ef0*/  LDL.LU.S16 R28, [R1+0x6] ;  /* 0x00000600011c7983 */ /* 0x000f680000300600 */
[----:B------:R-:W5:Y:S04]  /*4f00*/  LDL.LU.S16 R27, [R1+0x2] ;  /* 0x00000200011b7983 */ /* 0x000f680000300600 */
[----:B------:R0:W-:Y:S04]  /*4f10*/  STS.U16 [R26+UR9+0x1900], R3 ;  /* 0x001900031a007988 */ /* 0x0001e80008000409 */
[----:B------:R1:W-:Y:S04]  /*4f20*/  STS.U16 [R26+UR9+0x1b00], R4 ;  /* 0x001b00041a007988 */ /* 0x0003e80008000409 */
[----:B------:R1:W-:Y:S01]  /*4f30*/  STS.U16 [R26+UR9+0x1d00], R5 ;  /* 0x001d00051a007988 */ /* 0x0003e20008000409 */
[----:B0-----:R-:W-:-:S03]  /*4f40*/  PRMT R3, R22, 0x7610, R3 ;  /* 0x0000761016037816 */ /* 0x001fc60000000003 */
[----:B------:R-:W5:Y:S01]  /*4f50*/  LDL.LU R22, [R1+0xc40] ;  /* 0x000c400001167983 */ /* 0x000f620000300800 */
[----:B-1----:R-:W-:-:S03]  /*4f60*/  PRMT R4, R21, 0x7610, R4 ;  /* 0x0000761015047816 */ /* 0x002fc60000000004 */
[----:B------:R0:W-:Y:S01]  /*4f70*/  STS.U16 [R26+UR9+0x1f00], R6 ;  /* 0x001f00061a007988 */ /* 0x0001e20008000409 */
[----:B------:R-:W-:-:S03]  /*4f80*/  PRMT R5, R20, 0x7610, R5 ;  /* 0x0000761014057816 */ /* 0x000fc60000000005 */
[----:B------:R-:W5:Y:S04]  /*4f90*/  LDL.LU R21, [R1+0xc3c] ;  /* 0x000c3c0001157983 */ /* 0x000f680000300800 */
[----:B------:R1:W-:Y:S01]  /*4fa0*/  STS.U16 [R26+UR9+0x2100], R13 ;  /* 0x0021000d1a007988 */ /* 0x0003e20008000409 */
[----:B0-----:R-:W-:-:S03]  /*4fb0*/  PRMT R6, R19, 0x7610, R6 ;  /* 0x0000761013067816 */ /* 0x001fc60000000006 */
[----:B------:R-:W5:Y:S04]  /*4fc0*/  LDL.LU R20, [R1+0xc38] ;  /* 0x000c380001147983 */ /* 0x000f680000300800 */
[----:B------:R0:W-:Y:S01]  /*4fd0*/  STS.U16 [R26+UR9+0x2700], R0 ;  /* 0x002700001a007988 */ /* 0x0001e20008000409 */
[----:B-1----:R-:W-:-:S03]  /*4fe0*/  PRMT R13, R18, 0x7610, R13 ;  /* 0x00007610120d7816 */ /* 0x002fc6000000000d */
        /* <DEDUP_REMOVED lines=10> */
[----:B------:R4:W-:Y:S04]  /*5090*/  STS.U16 [R26+UR9+0x2b00], R3 ;  /* 0x002b00031a007988 */ /* 0x0009e80008000409 */
[----:B------:R-:W5:Y:S04]  /*50a0*/  LDL.LU R15, [R1+0xc24] ;  /* 0x000c2400010f7983 */ /* 0x000f680000300800 */
[----:B------:R3:W-:Y:S04]  /*50b0*/  STS.U16 [R26+UR9+0x2d00], R4 ;  /* 0x002d00041a007988 */ /* 0x0007e80008000409 */
[----:B------:R5:W-:Y:S04]  /*50c0*/  STS.U16 [R26+UR9+0x2f00], R5 ;  /* 0x002f00051a007988 */ /* 0x000be80008000409 */
[----:B------:R0:W-:Y:S04]  /*50d0*/  STS.U16 [R26+UR9+0x3100], R6 ;  /* 0x003100061a007988 */ /* 0x0001e80008000409 */
[----:B------:R1:W-:Y:S04]  /*50e0*/  STS.U16 [R26+UR9+0x3300], R13 ;  /* 0x0033000d1a007988 */ /* 0x0003e80008000409 */
[----:B------:R1:W-:Y:S01]  /*50f0*/  STS.U16 [R26+UR9+0x3500], R0 ;  /* 0x003500001a007988 */ /* 0x0003e20008000409 */
[----:B--2---:R-:W-:-:S03]  /*5100*/  PRMT R2, R14, 0x7610, R2 ;  /* 0x000076100e027816 */ /* 0x004fc60000000002 */
[----:B------:R-:W2:Y:S01]  /*5110*/  LDL.LU R14, [R1+0xc20] ;  /* 0x000c2000010e7983 */ /* 0x000ea20000300800 */
[----:B----4-:R-:W-:-:S03]  /*5120*/  PRMT R3, R12, 0x7610, R3 ;  /* 0x000076100c037816 */ /* 0x010fc60000000003 */
[----:B------:R-:W4:Y:S01]  /*5130*/  LDL.LU R12, [R1+0xc1c] ;  /* 0x000c1c00010c7983 */ /* 0x000f220000300800 */
[----:B---3--:R-:W-:-:S03]  /*5140*/  PRMT R4, R11, 0x7610, R4 ;  /* 0x000076100b047816 */ /* 0x008fc60000000004 */
[----:B------:R-:W3:Y:S01]  /*5150*/  LDL.LU R11, [R1+0xc18] ;  /* 0x000c1800010b7983 */ /* 0x000ee20000300800 */
[----:B-----5:R-:W-:-:S03]  /*5160*/  PRMT R5, R10, 0x7610, R5 ;  /* 0x000076100a057816 */ /* 0x020fc60000000005 */
[----:B------:R-:W5:Y:S01]  /*5170*/  LDL.LU R10, [R1+0xc14] ;  /* 0x000c1400010a7983 */ /* 0x000f620000300800 */
[----:B0-----:R-:W-:-:S03]  /*5180*/  PRMT R6, R9, 0x7610, R6 ;  /* 0x0000761009067816 */ /* 0x001fc60000000006 */
[----:B------:R-:W5:Y:S01]  /*5190*/  LDL.LU R9, [R1+0xc10] ;  /* 0x000c100001097983 */ /* 0x000f620000300800 */
[----:B-1----:R-:W-:-:S03]  /*51a0*/  PRMT R13, R29, 0x7610, R13 ;  /* 0x000076101d0d7816 */ /* 0x002fc6000000000d */
[----:B------:R-:W2:Y:S01]  /*51b0*/  LDL.LU R29, [R1+0xc0c] ;  /* 0x000c0c00011d7983 */ /* 0x000ea20000300800 */
[----:B------:R-:W-:-:S03]  /*51c0*/  PRMT R0, R28, 0x7610, R0 ;  /* 0x000076101c007816 */ /* 0x000fc60000000000 */
[----:B------:R-:W4:Y:S04]  /*51d0*/  LDL.LU R28, [R1+0xc08] ;  /* 0x000c0800011c7983 */ /* 0x000f280000300800 */
[----:B------:R0:W-:Y:S04]  /*51e0*/  STS.U16 [R26+UR9+0x3b00], R2 ;  /* 0x003b00021a007988 */ /* 0x0001e80008000409 */
[----:B------:R1:W-:Y:S01]  /*51f0*/  STS.U16 [R26+UR9+0x3f00], R4 ;  /* 0x003f00041a007988 */ /* 0x0003e20008000409 */
[----:B0-----:R-:W-:-:S03]  /*5200*/  PRMT R2, R27, 0x7610, R2 ;  /* 0x000076101b027816 */ /* 0x001fc60000000002 */
[----:B------:R0:W-:Y:S01]  /*5210*/  STS.U16 [R26+UR9+0x4100], R5 ;  /* 0x004100051a007988 */ /* 0x0001e20008000409 */
[----:B-1----:R-:W-:-:S03]  /*5220*/  PRMT R4, R2, 0x7632, R4 ;  /* 0x0000763202047816 */ /* 0x002fc60000000004 */
[----:B------:R1:W-:Y:S01]  /*5230*/  STS.U16 [R26+UR9+0x4300], R6 ;  /* 0x004300061a007988 */ /* 0x0003e20008000409 */
[----:B0-----:R-:W-:-:S03]  /*5240*/  PRMT R5, R4, 0x7632, R5 ;  /* 0x0000763204057816 */ /* 0x001fc60000000005 */
[----:B------:R0:W-:Y:S01]  /*5250*/  STS.U16 [R26+UR9+0x3d00], R3 ;  /* 0x003d00031a007988 */ /* 0x0001e20008000409 */
[----:B-1----:R-:W-:-:S03]  /*5260*/  PRMT R6, R5, 0x7632, R6 ;  /* 0x0000763205067816 */ /* 0x002fc60000000006 */
[----:B------:R1:W-:Y:S01]  /*5270*/  STS.U16 [R26+UR9+0x4700], R0 ;  /* 0x004700001a007988 */ /* 0x0003e20008000409 */
[----:B0-----:R-:W-:Y:S02]  /*5280*/  PRMT R3, R0, 0x7632, R3 ;  /* 0x0000763200037816 */ /* 0x001fe40000000003 */
[----:B-1----:R-:W-:-:S05]  /*5290*/  PRMT R0, R6, 0x7632, R0 ;  /* 0x0000763206007816 */ /* 0x002fca0000000000 */
[----:B------:R0:W-:Y:S04]  /*52a0*/  STS.U16 [R26+UR9+0x5900], R0 ;  /* 0x005900001a007988 */ /* 0x0001e80008000409 */
[----:B------:R-:W-:Y:S01]  /*52b0*/  STS.U16 [R26+UR9+0x3700], R7 ;  /* 0x003700071a007988 */ /* 0x000fe20008000409 */
[----:B0-----:R-:W0:Y:S03]  /*52c0*/  LDC R0, c[0x0][0x280] ;  /* 0x0000a000ff007b82 */ /* 0x001e260000000800 */
[----:B------:R-:W-:Y:S04]  /*52d0*/  STS.U16 [R26+UR9+0x4900], R2 ;  /* 0x004900021a007988 */ /* 0x000fe80008000409 */
[----:B------:R-:W-:Y:S04]  /*52e0*/  STS.U16 [R26+UR9+0x3900], R8 ;  /* 0x003900081a007988 */ /* 0x000fe80008000409 */
[----:B------:R1:W-:Y:S04]  /*52f0*/  STS.U16 [R26+UR9+0x4500], R13 ;  /* 0x0045000d1a007988 */ /* 0x0003e80008000409 */
[----:B------:R2:W-:Y:S01]  /*5300*/  STS.U16 [R26+UR9+0x4f00], R3 ;  /* 0x004f00031a007988 */ /* 0x0005e20008000409 */
[----:B-1----:R-:W-:-:S02]  /*5310*/  PRMT R13, R3, 0x7632, R13 ;  /* 0x00007632030d7816 */ /* 0x002fc4000000000d */
[----:B0-----:R-:W-:Y:S01]  /*5320*/  ISETP.GE.AND P0, PT, R0, 0x1, PT ;  /* 0x000000010000780c */ /* 0x001fe20003f06270 */
[----:B------:R-:W-:Y:S01]  /*5330*/  IMAD.MOV.U32 R0, RZ, RZ, -0x800000 ;  /* 0xff800000ff007424 */ /* 0x000fe200078e00ff */
[----:B------:R-:W0:Y:S01]  /*5340*/  S2R R27, SR_TID.X ;  /* 0x00000000001b7919 */ /* 0x000e220000002100 */
[----:B------:R-:W-:Y:S04]  /*5350*/  STS.U16 [R26+UR9+0x5300], R13 ;  /* 0x0053000d1a007988 */ /* 0x000fe80008000409 */
[----:B------:R-:W-:Y:S04]  /*5360*/  STS.U16 [R26+UR9+0x5100], R4 ;  /* 0x005100041a007988 */ /* 0x000fe80008000409 */
[----:B------:R-:W-:Y:S04]  /*5370*/  STS.U16 [R26+UR9+0x5500], R5 ;  /* 0x005500051a007988 */ /* 0x000fe80008000409 */
[----:B------:R-:W-:Y:S01]  /*5380*/  STS.U16 [R26+UR9+0x5700], R6 ;  /* 0x005700061a007988 */ /* 0x000fe20008000409 */
[----:B--2---:R-:W-:-:S04]  /*5390*/  PRMT R8, R29, 0x7632, R8 ;  /* 0x000076321d087816 */ /* 0x004fc80000000008 */
[----:B------:R-:W-:Y:S02]  /*53a0*/  PRMT R3, R8, 0x7632, R3 ;  /* 0x0000763208037816 */ /* 0x000fe40000000003 */
[----:B----4-:R-:W-:-:S04]  /*53b0*/  PRMT R7, R28, 0x7632, R7 ;  /* 0x000076321c077816 */ /* 0x010fc80000000007 */
[----:B------:R-:W-:-:S05]  /*53c0*/  PRMT R2, R7, 0x7632, R2 ;  /* 0x0000763207027816 */ /* 0x000fca0000000002 */
[----:B------:R1:W-:Y:S04]  /*53d0*/  STS.U16 [R26+UR9+0x5b00], R2 ;  /* 0x005b00021a007988 */ /* 0x0003e80008000409 */
[----:B------:R2:W-:Y:S01]  /*53e0*/  STS.U16 [R26+UR9+0x5d00], R3 ;  /* 0x005d00031a007988 */ /* 0x0005e20008000409 */
[----:B-1----:R-:W-:Y:S02]  /*53f0*/  PRMT R2, R16, 0x7632, R2 ;  /* 0x0000763210027816 */ /* 0x002fe40000000002 */
[----:B--2---:R-:W-:-:S03]  /*5400*/  PRMT R3, R17, 0x7632, R3 ;  /* 0x0000763211037816 */ /* 0x004fc60000000003 */
[----:B------:R1:W-:Y:S04]  /*5410*/  STS.U16 [R26+UR9+0x6d00], R2 ;  /* 0x006d00021a007988 */ /* 0x0003e80008000409 */
[----:B------:R2:W-:Y:S01]  /*5420*/  STS.U16 [R26+UR9+0x6f00], R3 ;  /* 0x006f00031a007988 */ /* 0x0005e20008000409 */
[----:B-1----:R-:W-:Y:S02]  /*5430*/  IMAD.MOV.U32 R2, RZ, RZ, 0x3f800000 ;  /* 0x3f800000ff027424 */ /* 0x002fe400078e00ff */
[----:B--2---:R-:W-:-:S03]  /*5440*/  IMAD.MOV.U32 R3, RZ, RZ, -0x800000 ;  /* 0xff800000ff037424 */ /* 0x004fc600078e00ff */
[----:B------:R1:W-:Y:S04]  /*5450*/  STL [R1+0x458], R2 ;  /* 0x0004580201007387 */ /* 0x0003e80000100800 */
[----:B------:R-:W-:Y:S01]  /*5460*/  STL [R1+0x424], R0 ;  /* 0x0004240001007387 */ /* 0x000fe20000100800 */
[----:B-1----:R-:W-:-:S03]  /*5470*/  IMAD.MOV.U32 R2, RZ, RZ, -0x800000 ;  /* 0xff800000ff027424 */ /* 0x002fc600078e00ff */
[----:B------:R1:W-:Y:S04]  /*5480*/  STL [R1+0x420], R3 ;  /* 0x0004200301007387 */ /* 0x0003e80000100800 */
[----:B------:R2:W-:Y:S04]  /*5490*/  STL [R1+0x218], R2 ;  /* 0x0002180201007387 */ /* 0x0005e80000100800 */
[----:B------:R4:W-:Y:S01]  /*54a0*/  STL [R1+0x214], R0 ;  /* 0x0002140001007387 */ /* 0x0009e20000100800 */
[----:B-1----:R-:W-:Y:S02]  /*54b0*/  IMAD.MOV.U32 R3, RZ, RZ, 0x3f800000 ;  /* 0x3f800000ff037424 */ /* 0x002fe400078e00ff */
[----:B--2---:R-:W-:-:S03]  /*54c0*/  IMAD.MOV.U32 R2, RZ, RZ, 0x3f800000 ;  /* 0x3f800000ff027424 */ /* 0x004fc600078e00ff */
[----:B------:R-:W-:Y:S01]  /*54d0*/  STL [R1+0x45c], R3 ;  /* 0x00045c0301007387 */ /* 0x000fe20000100800 */
[----:B----4-:R-:W-:-:S03]  /*54e0*/  IMAD.MOV.U32 R0, RZ, RZ, 0x3f800000 ;  /* 0x3f800000ff007424 */ /* 0x010fc600078e00ff */
[----:B------:R-:W-:Y:S04]  /*54f0*/  STL [R1+0x460], R2 ;  /* 0x0004600201007387 */ /* 0x000fe80000100800 */
[----:B------:R-:W-:Y:S04]  /*5500*/  STL [R1+0x370], RZ ;  /* 0x000370ff01007387 */ /* 0x000fe80000100800 */
[----:B------:R-:W-:Y:S04]  /*5510*/  STL [R1+0x464], R0 ;  /* 0x0004640001007387 */ /* 0x000fe80000100800 */
[----:B------:R-:W-:Y:S04]  /*5520*/  STL [R1+0x374], RZ ;  /* 0x000374ff01007387 */ /* 0x000fe80000100800 */
        /* <DEDUP_REMOVED lines=123> */
[----:B------:R-:W-:Y:S01]  /*5ce0*/  STL [R1+0x414], RZ ;  /* 0x000414ff01007387 */ /* 0x000fe20000100800 */
[----:B------:R-:W-:-:S03]  /*5cf0*/  PRMT R13, R12, 0x7632, R13 ;  /* 0x000076320c0d7816 */ /* 0x000fc6000000000d */
[----:B------:R-:W-:Y:S04]  /*5d00*/  STL [R1+0x418], RZ ;  /* 0x000418ff01007387 */ /* 0x000fe80000100800 */
[----:B------:R-:W-:Y:S01]  /*5d10*/  STL [R1+0x41c], RZ ;  /* 0x00041cff01007387 */ /* 0x000fe20000100800 */
[----:B---3--:R-:W-:-:S03]  /*5d20*/  PRMT R4, R11, 0x7632, R4 ;  /* 0x000076320b047816 */ /* 0x008fc60000000004 */
[----:B------:R5:W-:Y:S01]  /*5d30*/  STS.U16 [R26+UR9+0x4b00], R7 ;  /* 0x004b00071a007988 */ /* 0x000be20008000409 */
[----:B------:R-:W-:Y:S02]  /*5d40*/  PRMT R5, R13, 0x7632, R5 ;  /* 0x000076320d057816 */ /* 0x000fe40000000005 */
[----:B------:R-:W-:Y:S01]  /*5d50*/  PRMT R6, R14, 0x7632, R6 ;  /* 0x000076320e067816 */ /* 0x000fe20000000006 */
[----:B------:R1:W-:Y:S01]  /*5d60*/  STS.U16 [R26+UR9+0x4d00], R8 ;  /* 0x004d00081a007988 */ /* 0x0003e20008000409 */
[----:B-----5:R-:W-:Y:S02]  /*5d70*/  PRMT R7, R9, 0x7632, R7 ;  /* 0x0000763209077816 */ /* 0x020fe40000000007 */
[----:B------:R-:W-:Y:S02]  /*5d80*/  PRMT R9, R15, 0x7632, R9 ;  /* 0x000076320f097816 */ /* 0x000fe40000000009 */
[----:B-1----:R-:W-:Y:S01]  /*5d90*/  PRMT R8, R10, 0x7632, R8 ;  /* 0x000076320a087816 */ /* 0x002fe20000000008 */
[----:B------:R1:W-:Y:S01]  /*5da0*/  STS.U16 [R26+UR9+0x5f00], R7 ;  /* 0x005f00071a007988 */ /* 0x0003e20008000409 */
[----:B------:R-:W-:-:S03]  /*5db0*/  PRMT R10, R25, 0x7632, R10 ;  /* 0x00007632190a7816 */ /* 0x000fc6000000000a */
[----:B------:R2:W-:Y:S04]  /*5dc0*/  STS.U16 [R26+UR9+0x6100], R8 ;  /* 0x006100081a007988 */ /* 0x0005e80008000409 */
[----:B------:R3:W-:Y:S01]  /*5dd0*/  STS.U16 [R26+UR9+0x6300], R4 ;  /* 0x006300041a007988 */ /* 0x0007e20008000409 */
[----:B-1----:R-:W-:-:S03]  /*5de0*/  PRMT R7, R19, 0x7632, R7 ;  /* 0x0000763213077816 */ /* 0x002fc60000000007 */
[----:B------:R1:W-:Y:S01]  /*5df0*/  STS.U16 [R26+UR9+0x6500], R13 ;  /* 0x0065000d1a007988 */ /* 0x0003e20008000409 */
[----:B--2---:R-:W-:-:S03]  /*5e00*/  PRMT R8, R20, 0x7632, R8 ;  /* 0x0000763214087816 */ /* 0x004fc60000000008 */
[----:B------:R2:W-:Y:S01]  /*5e10*/  STS.U16 [R26+UR9+0x6700], R5 ;  /* 0x006700051a007988 */ /* 0x0005e20008000409 */
[----:B---3--:R-:W-:-:S03]  /*5e20*/  PRMT R4, R18, 0x7632, R4 ;  /* 0x0000763212047816 */ /* 0x008fc60000000004 */
[----:B------:R3:W-:Y:S01]  /*5e30*/  STS.U16 [R26+UR9+0x6900], R6 ;  /* 0x006900061a007988 */ /* 0x0007e20008000409 */
[----:B-1----:R-:W-:-:S03]  /*5e40*/  PRMT R13, R21, 0x7632, R13 ;  /* 0x00007632150d7816 */ /* 0x002fc6000000000d */
[----:B------:R1:W-:Y:S01]  /*5e50*/  STS.U16 [R26+UR9+0x6b00], R9 ;  /* 0x006b00091a007988 */ /* 0x0003e20008000409 */
[----:B--2---:R-:W-:Y:S02]  /*5e60*/  PRMT R5, R22, 0x7632, R5 ;  /* 0x0000763216057816 */ /* 0x004fe40000000005 */
[----:B---3--:R-:W-:Y:S02]  /*5e70*/  PRMT R6, R23, 0x7632, R6 ;  /* 0x0000763217067816 */ /* 0x008fe40000000006 */
[----:B-1----:R-:W-:Y:S01]  /*5e80*/  PRMT R9, R24, 0x7632, R9 ;  /* 0x0000763218097816 */ /* 0x002fe20000000009 */
[----:B------:R1:W-:Y:S04]  /*5e90*/  STS.U16 [R26+UR9+0x7100], R4 ;  /* 0x007100041a007988 */ /* 0x0003e80008000409 */
[----:B------:R1:W-:Y:S04]  /*5ea0*/  STS.U16 [R26+UR9+0x7300], R7 ;  /* 0x007300071a007988 */ /* 0x0003e80008000409 */
[----:B------:R1:W-:Y:S04]  /*5eb0*/  STS.U16 [R26+UR9+0x7500], R8 ;  /* 0x007500081a007988 */ /* 0x0003e80008000409 */
[----:B------:R1:W-:Y:S04]  /*5ec0*/  STS.U16 [R26+UR9+0x7700], R13 ;  /* 0x0077000d1a007988 */ /* 0x0003e80008000409 */
[----:B------:R1:W-:Y:S04]  /*5ed0*/  STS.U16 [R26+UR9+0x7900], R5 ;  /* 0x007900051a007988 */ /* 0x0003e80008000409 */
[----:B------:R1:W-:Y:S04]  /*5ee0*/  STS.U16 [R26+UR9+0x7b00], R6 ;  /* 0x007b00061a007988 */ /* 0x0003e80008000409 */
[----:B------:R1:W-:Y:S04]  /*5ef0*/  STS.U16 [R26+UR9+0x7d00], R9 ;  /* 0x007d00091a007988 */ /* 0x0003e80008000409 */
[----:B------:R1:W-:Y:S01]  /*5f00*/  STS.U16 [R26+UR9+0x7f00], R10 ;  /* 0x007f000a1a007988 */ /* 0x0003e20008000409 */
[----:B0-----:R-:W-:Y:S05]  /*5f10*/  @!P0 BRA `(.L_x_0) ;  /* 0x0000016c00e48947 */ /* 0x001fea0003800000 */
[----:B-1----:R-:W0:Y:S01]  /*5f20*/  LDC.64 R4, c[0x0][0x220] ;  /* 0x00008800ff047b82 */ /* 0x002e220000000a00 */
[----:B------:R-:W-:Y:S01]  /*5f30*/  LOP3.LUT R27, R27, 0x1f, RZ, 0xc0, !PT ;  /* 0x0000001f1b1b7812 */ /* 0x000fe200078ec0ff */
[----:B------:R-:W-:Y:S01]  /*5f40*/  ULDC.64 UR4, c[0x0][0x260] ;  /* 0x0000980000047ab9 */ /* 0x000fe20000000a00 */
[----:B------:R-:W-:Y:S01]  /*5f50*/  ULDC.64 UR6, c[0x0][0x250] ;  /* 0x0000940000067ab9 */ /* 0x000fe20000000a00 */
[----:B------:R-:W-:Y:S02]  /*5f60*/  UIMAD UR4, UR8, UR4, URZ ;  /* 0x00000004080472a4 */ /* 0x000fe4000f8e023f */
[----:B------:R-:W-:Y:S01]  /*5f70*/  IMAD R3, R27, UR5, RZ ;  /* 0x000000051b037c24 */ /* 0x000fe2000f8e02ff */
[----:B------:R-:W-:Y:S01]  /*5f80*/  UIMAD UR6, UR8, UR6, URZ ;  /* 0x00000006080672a4 */ /* 0x000fe2000f8e023f */
[----:B------:R-:W1:Y:S01]  /*5f90*/  LDC R6, c[0x0][0x268] ;  /* 0x00009a00ff067b82 */ /* 0x000e620000000800 */
[----:B------:R-:W-:Y:S02]  /*5fa0*/  USHF.R.S32.HI UR5, URZ, 0x1f, UR4 ;  /* 0x0000001f3f057899 */ /* 0x000fe40008011404 */
[----:B------:R-:W-:Y:S01]  /*5fb0*/  SHF.R.S32.HI R2, RZ, 0x1f, R3 ;  /* 0x0000001fff027819 */ /* 0x000fe20000011403 */
[----:B------:R-:W-:Y:S01]  /*5fc0*/  ULDC.64 UR14, c[0x0][0x218] ;  /* 0x00008600000e7ab9 */ /* 0x000fe20000000a00 */
[----:B------:R-:W-:-:S02]  /*5fd0*/  USHF.R.S32.HI UR33, URZ, 0x1f, UR7 ;  /* 0x0000001f3f217899 */ /* 0x000fc40008011407 */
[----:B------:R-:W-:Y:S01]  /*5fe0*/  UIADD3 UR11, UP0, UR6, UR14, URZ ;  /* 0x0000000e060b7290 */ /* 0x000fe2000ff1e03f */
[----:B------:R-:W2:Y:S01]  /*5ff0*/  LDC R7, c[0x0][0x268] ;  /* 0x00009a00ff077b82 */ /* 0x000ea20000000800 */
[----:B------:R-:W-:Y:S02]  /*6000*/  USHF.L.U32 UR31, UR7, 0x1, URZ ;  /* 0x00000001071f7899 */ /* 0x000fe4000800063f */
[----:B------:R-:W-:Y:S02]  /*6010*/  ULEA.HI.X.SX32 UR10, UR6, UR15, 0x1, UP0 ;  /* 0x0000000f060a7291 */ /* 0x000fe400080f0e3f */
[----:B------:R-:W-:Y:S02]  /*6020*/  USHF.R.S32.HI UR29, URZ, 0x1f, UR31 ;  /* 0x0000001f3f1d7899 */ /* 0x000fe4000801141f */
[----:B------:R-:W-:Y:S01]  /*6030*/  UIMAD UR27, UR7, 0x3, URZ ;  /* 0x00000003071b78a4 */ /* 0x000fe2000f8e023f */
[----:B0-----:R-:W-:Y:S01]  /*6040*/  IADD3 R0, P1, P2, R3, UR4, R4 ;  /* 0x0000000403007c10 */ /* 0x001fe2000fa3e004 */
[----:B------:R-:W0:Y:S01]  /*6050*/  LDC R8, c[0x0][0x268] ;  /* 0x00009a00ff087b82 */ /* 0x000e220000000800 */
[----:B------:R-:W3:Y:S01]  /*6060*/  S2R R4, SR_TID.X ;  /* 0x0000000000047919 */ /* 0x000ee20000002100 */
[----:B------:R-:W-:Y:S01]  /*6070*/  USHF.R.S32.HI UR25, URZ, 0x1f, UR27 ;  /* 0x0000001f3f197899 */ /* 0x000fe2000801141b */
[----:B------:R-:W-:Y:S01]  /*6080*/  IADD3.X R2, R2, UR5, R5, P1, P2 ;  /* 0x0000000502027c10 */ /* 0x000fe20008fe4405 */
[----:B------:R-:W-:-:S02]  /*6090*/  USHF.L.U32 UR23, UR7, 0x2, URZ ;  /* 0x0000000207177899 */ /* 0x000fc4000800063f */
[----:B------:R-:W-:Y:S02]  /*60a0*/  UIMAD UR20, UR7, 0x5, URZ ;  /* 0x00000005071478a4 */ /* 0x000fe4000f8e023f */
[----:B------:R-:W-:Y:S01]  /*60b0*/  STL [R1+0xc50], R2 ;  /* 0x000c500201007387 */ /* 0x000fe20000100800 */
[----:B------:R-:W4:Y:S01]  /*60c0*/  LDC R9, c[0x0][0x268] ;  /* 0x00009a00ff097b82 */ /* 0x000f220000000800 */
[----:B------:R-:W-:Y:S02]  /*60d0*/  USHF.R.S32.HI UR21, URZ, 0x1f, UR23 ;  /* 0x0000001f3f157899 */ /* 0x000fe40008011417 */
[----:B------:R-:W-:Y:S02]  /*60e0*/  USHF.R.S32.HI UR19, URZ, 0x1f, UR20 ;  /* 0x0000001f3f137899 */ /* 0x000fe40008011414 */
[----:B------:R-:W-:Y:S02]  /*60f0*/  UIMAD UR18, UR7, 0x6, URZ ;  /* 0x00000006071278a4 */ /* 0x000fe4000f8e023f */
[----:B------:R-:W-:Y:S01]  /*6100*/  UIMAD UR17, UR7, 0x7, URZ ;  /* 0x00000007071178a4 */ /* 0x000fe2000f8e023f */
[----:B------:R-:W5:Y:S01]  /*6110*/  LDC R10, c[0x0][0x268] ;  /* 0x00009a00ff0a7b82 */ /* 0x000f620000000800 */
[----:B------:R-:W-:-:S02]  /*6120*/  USHF.R.S32.HI UR61, URZ, 0x1f, UR18 ;  /* 0x0000001f3f3d7899 */ /* 0x000fc40008011412 */
[----:B------:R-:W-:Y:S02]  /*6130*/  USHF.L.U32 UR14, UR7, 0x3, URZ ;  /* 0x00000003070e7899 */ /* 0x000fe4000800063f */
[----:B------:R-:W-:Y:S02]  /*6140*/  USHF.R.S32.HI UR59, URZ, 0x1f, UR17 ;  /* 0x0000001f3f3b7899 */ /* 0x000fe40008011411 */
[----:B------:R-:W-:Y:S01]  /*6150*/  UIMAD UR15, UR7, 0x9, URZ ;  /* 0x00000009070f78a4 */ /* 0x000fe2000f8e023f */
[----:B------:R-:W5:Y:S01]  /*6160*/  LDC R11, c[0x0][0x268] ;  /* 0x00009a00ff0b7b82 */ /* 0x000f620000000800 */
[----:B------:R-:W-:Y:S02]  /*6170*/  UIMAD UR16, UR7, 0xa, URZ ;  /* 0x0000000a071078a4 */ /* 0x000fe4000f8e023f */
[----:B------:R-:W-:Y:S02]  /*6180*/  UIMAD UR60, UR7, 0xb, URZ ;  /* 0x0000000b073c78a4 */ /* 0x000fe4000f8e023f */
[----:B------:R-:W-:-:S02]  /*6190*/  UIMAD UR58, UR7, 0xc, URZ ;  /* 0x0000000c073a78a4 */ /* 0x000fc4000f8e023f */
[----:B------:R-:W-:Y:S01]  /*61a0*/  UIMAD UR56, UR7, 0xd, URZ ;  /* 0x0000000d073878a4 */ /* 0x000fe2000f8e023f */
[----:B---3--:R-:W-:Y:S01]  /*61b0*/  LOP3.LUT P0, RZ, R4, 0x3, RZ, 0xc0, !PT ;  /* 0x0000000304ff7812 */ /* 0x008fe2000780c0ff */
[----:B------:R-:W3:Y:S01]  /*61c0*/  LDC R12, c[0x0][0x268] ;  /* 0x00009a00ff0c7b82 */ /* 0x000ee20000000800 */
[----:B------:R-:W-:Y:S01]  /*61d0*/  SHF.R.U32.HI R4, RZ, 0x5, R4 ;  /* 0x00000005ff047819 */ /* 0x000fe20000011604 */
[----:B------:R-:W-:Y:S02]  /*61e0*/  UIMAD UR54, UR7, 0xe, URZ ;  /* 0x0000000e073678a4 */ /* 0x000fe4000f8e023f */
[----:B------:R-:W-:Y:S01]  /*61f0*/  UIMAD UR52, UR7, 0xf, URZ ;  /* 0x0000000f073478a4 */ /* 0x000fe2000f8e023f */
[----:B------:R-:W-:Y:S01]  /*6200*/  SGXT.U32 R4, R4, 0x2 ;  /* 0x000000020404781a */ /* 0x000fe20000000000 */
[----:B------:R-:W-:Y:S02]  /*6210*/  USHF.L.U32 UR50, UR7, 0x4, URZ ;  /* 0x0000000407327899 */ /* 0x000fe4000800063f */
[----:B------:R-:W3:Y:S01]  /*6220*/  LDC R13, c[0x0][0x268] ;  /* 0x00009a00ff0d7b82 */ /* 0x000ee20000000800 */
[----:B------:R-:W-:Y:S01]  /*6230*/  UIMAD UR48, UR7, 0x11, URZ ;  /* 0x00000011073078a4 */ /* 0x000fe2000f8e023f */
[----:B-1----:R-:W-:Y:S01]  /*6240*/  IMAD R3, R4, R6, RZ ;  /* 0x0000000604037224 */ /* 0x002fe200078e02ff */
[----:B------:R-:W-:-:S02]  /*6250*/  UIMAD UR46, UR7, 0x12, URZ ;  /* 0x00000012072e78a4 */ /* 0x000fc4000f8e023f */
[----:B------:R-:W-:Y:S01]  /*6260*/  UIMAD UR44, UR7, 0x13, URZ ;  /* 0x00000013072c78a4 */ /* 0x000fe2000f8e023f */
[----:B------:R-:W-:Y:S01]  /*6270*/  IMAD R3, R6, 0x4, R3 ;  /* 0x0000000406037824 */ /* 0x000fe200078e0203 */
[----:B------:R-:W-:Y:S01]  /*6280*/  UIMAD UR42, UR7, 0x14, URZ ;  /* 0x00000014072a78a4 */ /* 0x000fe2000f8e023f */
[----:B------:R-:W1:Y:S01]  /*6290*/  LDC R14, c[0x0][0x268] ;  /* 0x00009a00ff0e7b82 */ /* 0x000e620000000800 */
[----:B------:R-:W-:Y:S02]  /*62a0*/  UIMAD UR40, UR7, 0x15, URZ ;  /* 0x00000015072878a4 */ /* 0x000fe4000f8e023f */
[----:B------:R2:W-:Y:S01]  /*62b0*/  STL [R1+0x28], R3 ;  /* 0x0000280301007387 */ /* 0x0005e20000100800 */
[----:B------:R-:W-:Y:S02]  /*62c0*/  UIMAD UR38, UR7, 0x16, URZ ;  /* 0x00000016072678a4 */ /* 0x000fe4000f8e023f */
[----:B------:R-:W-:Y:S02]  /*62d0*/  UIMAD UR36, UR7, 0x17, URZ ;  /* 0x00000017072478a4 */ /* 0x000fe4000f8e023f */
[----:B------:R-:W1:Y:S01]  /*62e0*/  LDC R15, c[0x0][0x268] ;  /* 0x00009a00ff0f7b82 */ /* 0x000e620000000800 */
[----:B------:R-:W-:-:S02]  /*62f0*/  UIMAD UR35, UR7, 0x18, URZ ;  /* 0x00000018072378a4 */ /* 0x000fc4000f8e023f */
[----:B------:R-:W-:Y:S01]  /*6300*/  UIMAD UR34, UR7, 0x19, URZ ;  /* 0x00000019072278a4 */ /* 0x000fe2000f8e023f */
[----:B--2---:R-:W-:Y:S01]  /*6310*/  IMAD R3, R6, 0x4, R3 ;  /* 0x0000000406037824 */ /* 0x004fe200078e0203 */
[----:B------:R-:W-:-:S03]  /*6320*/  UIMAD UR32, UR7, 0x1a, URZ ;  /* 0x0000001a072078a4 */ /* 0x000fc6000f8e023f */
[----:B------:R-:W2:Y:S01]  /*6330*/  LDC R16, c[0x0][0x268] ;  /* 0x00009a00ff107b82 */ /* 0x000ea20000000800 */
[----:B------:R-:W-:Y:S01]  /*6340*/  UIMAD UR30, UR7, 0x1b, URZ ;  /* 0x0000001b071e78a4 */ /* 0x000fe2000f8e023f */
[----:B------:R0:W-:Y:S01]  /*6350*/  STL [R1+0x18], R3 ;  /* 0x0000180301007387 */ /* 0x0001e20000100800 */
[----:B------:R-:W-:Y:S02]  /*6360*/  UIMAD UR28, UR7, 0x1c, URZ ;  /* 0x0000001c071c78a4 */ /* 0x000fe4000f8e023f */
[----:B------:R-:W-:Y:S02]  /*6370*/  UIMAD UR26, UR7, 0x1d, URZ ;  /* 0x0000001d071a78a4 */ /* 0x000fe4000f8e023f */
[----:B------:R-:W-:Y:S01]  /*6380*/  UIMAD UR24, UR7, 0x1e, URZ ;  /* 0x0000001e071878a4 */ /* 0x000fe2000f8e023f */
[----:B------:R-:W2:Y:S01]  /*6390*/  LDC R17, c[0x0][0x268] ;  /* 0x00009a00ff117b82 */ /* 0x000ea20000000800 */
[----:B------:R-:W-:Y:S01]  /*63a0*/  UIMAD UR22, UR7, 0x1f, URZ ;  /* 0x0000001f071678a4 */ /* 0x000fe2000f8e023f */
[----:B------:R-:W-:Y:S01]  /*63b0*/  UMOV UR4, URZ ;  /* 0x0000003f00047c82 */ /* 0x000fe20008000000 */
[----:B0-----:R-:W-:Y:S01]  /*63c0*/  IMAD R3, R6, 0x4, R3 ;  /* 0x0000000406037824 */ /* 0x001fe200078e0203 */
[----:B------:R-:W-:Y:S01]  /*63d0*/  UMOV UR5, URZ ;  /* 0x0000003f00057c82 */ /* 0x000fe20008000000 */
[----:B------:R-:W-:-:S03]  /*63e0*/  UMOV UR6, URZ ;  /* 0x0000003f00067c82 */ /* 0x000fc60008000000 */
[----:B------:R-:W0:Y:S01]  /*63f0*/  LDC R18, c[0x0][0x268] ;  /* 0x00009a00ff127b82 */ /* 0x000e220000000800 */
[----:B------:R4:W-:Y:S07]  /*6400*/  STL [R1+0x38], R3 ;  /* 0x0000380301007387 */ /* 0x0009ee0000100800 */
[----:B------:R-:W0:Y:S01]  /*6410*/  LDC R19, c[0x0][0x268] ;  /* 0x00009a00ff137b82 */ /* 0x000e220000000800 */
[----:B----4-:R-:W-:-:S05]  /*6420*/  IMAD R3, R6, 0x4, R3 ;  /* 0x0000000406037824 */ /* 0x010fca00078e0203 */
[----:B------:R4:W-:Y:S02]  /*6430*/  STL [R1+0x14], R3 ;  /* 0x0000140301007387 */ /* 0x0009e40000100800 */
[----:B------:R-:W0:Y:S08]  /*6440*/  LDC R20, c[0x0][0x268] ;  /* 0x00009a00ff147b82 */ /* 0x000e300000000800 */
[----:B------:R-:W0:Y:S01]  /*6450*/  LDC R21, c[0x0][0x268] ;  /* 0x00009a00ff157b82 */ /* 0x000e220000000800 */
[----:B----4-:R-:W-:-:S05]  /*6460*/  IMAD R3, R6, 0x4, R3 ;  /* 0x0000000406037824 */ /* 0x010fca00078e0203 */
[----:B------:R4:W-:Y:S02]  /*6470*/  STL [R1+0x10], R3 ;  /* 0x0000100301007387 */ /* 0x0009e40000100800 */
[----:B------:R-:W0:Y:S01]  /*6480*/  LDC R22, c[0x0][0x268] ;  /* 0x00009a00ff167b82 */ /* 0x000e220000000800 */
[----:B----4-:R-:W-:-:S07]  /*6490*/  IMAD R3, R6, 0x4, R3 ;  /* 0x0000000406037824 */ /* 0x010fce00078e0203 */
[----:B------:R-:W4:Y:S01]  /*64a0*/  LDC R23, c[0x0][0x268] ;  /* 0x00009a00ff177b82 */ /* 0x000f220000000800 */
[----:B------:R5:W-:Y:S07]  /*64b0*/  STL [R1+0xc], R3 ;  /* 0x00000c0301007387 */ /* 0x000bee0000100800 */
[----:B------:R-:W4:Y:S01]  /*64c0*/  LDC R24, c[0x0][0x268] ;  /* 0x00009a00ff187b82 */ /* 0x000f220000000800 */
[----:B-----5:R-:W-:-:S07]  /*64d0*/  IMAD R3, R6, 0x4, R3 ;  /* 0x0000000406037824 */ /* 0x020fce00078e0203 */
[----:B------:R-:W5:Y:S01]  /*64e0*/  LDC R25, c[0x0][0x268] ;  /* 0x00009a00ff197b82 */ /* 0x000f620000000800 */
[----:B------:R3:W-:Y:S07]  /*64f0*/  STL [R1+0x8], R3 ;  /* 0x0000080301007387 */ /* 0x0007ee0000100800 */
[----:B------:R-:W5:Y:S01]  /*6500*/  LDC R26, c[0x0][0x268] ;  /* 0x00009a00ff1a7b82 */ /* 0x000f620000000800 */
[----:B---3--:R-:W-:-:S07]  /*6510*/  IMAD R3, R6, 0x4, R3 ;  /* 0x0000000406037824 */ /* 0x008fce00078e0203 */
[----:B------:R-:W3:Y:S01]  /*6520*/  LDC R27, c[0x0][0x268] ;  /* 0x00009a00ff1b7b82 */ /* 0x000ee20000000800 */
[----:B------:R1:W-:Y:S07]  /*6530*/  STL [R1+0x4], R3 ;  /* 0x0000040301007387 */ /* 0x0003ee0000100800 */
[----:B------:R-:W3:Y:S01]  /*6540*/  LDC R28, c[0x0][0x268] ;  /* 0x00009a00ff1c7b82 */ /* 0x000ee20000000800 */
[----:B-1----:R-:W-:-:S07]  /*6550*/  IMAD R3, R6, 0x4, R3 ;  /* 0x0000000406037824 */ /* 0x002fce00078e0203 */
[----:B------:R-:W1:Y:S01]  /*6560*/  LDC R29, c[0x0][0x268] ;  /* 0x00009a00ff1d7b82 */ /* 0x000e620000000800 */
[----:B------:R2:W-:Y:S07]  /*6570*/  STL [R1], R3 ;  /* 0x0000000301007387 */ /* 0x0005ee0000100800 */
[----:B------:R-:W1:Y:S01]  /*6580*/  LDC R2, c[0x0][0x258] ;  /* 0x00009600ff027b82 */ /* 0x000e620000000800 */
[----:B--2---:R-:W-:-:S04]  /*6590*/  IMAD R3, R6, 0x4, R3 ;  /* 0x0000000406037824 */ /* 0x004fc800078e0203 */
[C---:B------:R-:W-:Y:S01]  /*65a0*/  IMAD R4, R6.reuse, 0x4, R3 ;  /* 0x0000000406047824 */ /* 0x040fe200078e0203 */
[----:B------:R2:W-:Y:S03]  /*65b0*/  STL [R1+0xc2c], R3 ;  /* 0x000c2c0301007387 */ /* 0x0005e60000100800 */
[C---:B------:R-:W-:Y:S01]  /*65c0*/  IMAD R5, R6.reuse, 0x4, R4 ;  /* 0x0000000406057824 */ /* 0x040fe200078e0204 */
[----:B------:R-:W-:Y:S03]  /*65d0*/  STL [R1+0xc30], R4 ;  /* 0x000c300401007387 */ /* 0x000fe60000100800 */
[----:B------:R-:W-:Y:S01]  /*65e0*/  IMAD R6, R6, 0x4, R5 ;  /* 0x0000000406067824 */ /* 0x000fe200078e0205 */
[----:B------:R-:W-:Y:S01]  /*65f0*/  STL [R1+0xc34], R5 ;  /* 0x000c340501007387 */ /* 0x000fe20000100800 */
[----:B--2---:R-:W2:Y:S02]  /*6600*/  LDC R3, c[0x0][0x268] ;  /* 0x00009a00ff037b82 */ /* 0x004ea40000000800 */
[----:B------:R-:W-:Y:S01]  /*6610*/  IMAD R7, R7, 0x4, R6 ;  /* 0x0000000407077824 */ /* 0x000fe200078e0206 */
[----:B------:R0:W-:Y:S03]  /*6620*/  STL [R1+0xc24], R6 ;  /* 0x000c240601007387 */ /* 0x0001e60000100800 */
[----:B------:R-:W-:Y:S01]  /*6630*/  IMAD R8, R8, 0x4, R7 ;  /* 0x0000000408087824 */ /* 0x000fe200078e0207 */
[----:B------:R-:W-:Y:S03]  /*6640*/  STL [R1+0xc28], R7 ;  /* 0x000c280701007387 */ /* 0x000fe60000100800 */
[----:B------:R-:W-:Y:S01]  /*6650*/  IMAD R9, R9, 0x4, R8 ;  /* 0x0000000409097824 */ /* 0x000fe200078e0208 */
[----:B------:R-:W-:Y:S01]  /*6660*/  STL [R1+0xc38], R8 ;  /* 0x000c380801007387 */ /* 0x000fe20000100800 */
[----:B0-----:R-:W0:Y:S02]  /*6670*/  LDC R6, c[0x0][0x268] ;  /* 0x00009a00ff067b82 */ /* 0x001e240000000800 */
[----:B------:R-:W-:Y:S01]  /*6680*/  IMAD R10, R10, 0x4, R9 ;  /* 0x000000040a0a7824 */ /* 0x000fe200078e0209 */
[----:B------:R-:W-:Y:S03]  /*6690*/  STL [R1+0xc20], R9 ;  /* 0x000c200901007387 */ /* 0x000fe60000100800 */
[----:B------:R-:W-:Y:S01]  /*66a0*/  IMAD R11, R11, 0x4, R10 ;  /* 0x000000040b0b7824 */ /* 0x000fe200078e020a */
[----:B------:R-:W-:Y:S03]  /*66b0*/  STL [R1+0xc3c], R10 ;  /* 0x000c3c0a01007387 */ /* 0x000fe60000100800 */
[----:B------:R-:W-:Y:S01]  /*66c0*/  IMAD R12, R12, 0x4, R11 ;  /* 0x000000040c0c7824 */ /* 0x000fe200078e020b */
[----:B------:R-:W-:Y:S03]  /*66d0*/  STL [R1+0xc40], R11 ;  /* 0x000c400b01007387 */ /* 0x000fe60000100800 */
[----:B------:R-:W-:Y:S01]  /*66e0*/  IMAD R13, R13, 0x4, R12 ;  /* 0x000000040d0d7824 */ /* 0x000fe200078e020c */
[----:B------:R-:W-:Y:S03]  /*66f0*/  STL [R1+0xc44], R12 ;  /* 0x000c440c01007387 */ /* 0x000fe60000100800 */
[----:B------:R-:W-:Y:S01]  /*6700*/  IMAD R14, R14, 0x4, R13 ;  /* 0x000000040e0e7824 */ /* 0x000fe200078e020d */
[----:B------:R4:W-:Y:S03]  /*6710*/  STL [R1+0xc48], R13 ;  /* 0x000c480d01007387 */ /* 0x0009e60000100800 */
[----:B------:R-:W-:Y:S01]  /*6720*/  IMAD R15, R15, 0x4, R14 ;  /* 0x000000040f0f7824 */ /* 0x000fe200078e020e */
[----:B------:R-:W-:Y:S03]  /*6730*/  STL [R1+0xc4c], R14 ;  /* 0x000c4c0e01007387 */ /* 0x000fe60000100800 */
[----:B------:R-:W-:Y:S01]  /*6740*/  IMAD R16, R16, 0x4, R15 ;  /* 0x0000000410107824 */ /* 0x000fe200078e020f */
[----:B------:R-:W-:Y:S03]  /*6750*/  STL [R1+0xc54], R15 ;  /* 0x000c540f01007387 */ /* 0x000fe60000100800 */
[----:B------:R-:W-:Y:S01]  /*6760*/  IMAD R17, R17, 0x4, R16 ;  /* 0x0000000411117824 */ /* 0x000fe200078e0210 */
[----:B------:R-:W-:Y:S03]  /*6770*/  STL [R1+0xc58], R16 ;  /* 0x000c581001007387 */ /* 0x000fe60000100800 */
[----:B------:R-:W-:Y:S01]  /*6780*/  IMAD R18, R18, 0x4, R17 ;  /* 0x0000000412127824 */ /* 0x000fe200078e0211 */
[----:B----4-:R-:W4:Y:S03]  /*6790*/  LDL.LU R13, [R1+0x28] ;  /* 0x00002800010d7983 */ /* 0x010f260000300800 */
[----:B------:R-:W-:-:S04]  /*67a0*/  IMAD R19, R19, 0x4, R18 ;  /* 0x0000000413137824 */ /* 0x000fc800078e0212 */
[----:B------:R-:W-:-:S04]  /*67b0*/  IMAD R20, R20, 0x4, R19 ;  /* 0x0000000414147824 */ /* 0x000fc800078e0213 */
[----:B------:R-:W-:-:S04]  /*67c0*/  IMAD R21, R21, 0x4, R20 ;  /* 0x0000000415157824 */ /* 0x000fc800078e0214 */
[----:B------:R-:W-:-:S04]  /*67d0*/  IMAD R22, R22, 0x4, R21 ;  /* 0x0000000416167824 */ /* 0x000fc800078e0215 */
[----:B------:R-:W-:-:S04]  /*67e0*/  IMAD R23, R23, 0x4, R22 ;  /* 0x0000000417177824 */ /* 0x000fc800078e0216 */
[----:B------:R-:W-:-:S04]  /*67f0*/  IMAD R24, R24, 0x4, R23 ;  /* 0x0000000418187824 */ /* 0x000fc800078e0217 */
[----:B-----5:R-:W-:-:S04]  /*6800*/  IMAD R25, R25, 0x4, R24 ;  /* 0x0000000419197824 */ /* 0x020fc800078e0218 */
[----:B------:R-:W-:-:S04]  /*6810*/  IMAD R26, R26, 0x4, R25 ;  /* 0x000000041a1a7824 */ /* 0x000fc800078e0219 */
[----:B---3--:R-:W-:-:S04]  /*6820*/  IMAD R27, R27, 0x4, R26 ;  /* 0x000000041b1b7824 */ /* 0x008fc800078e021a */
[----:B------:R-:W-:-:S04]  /*6830*/  IMAD R28, R28, 0x4, R27 ;  /* 0x000000041c1c7824 */ /* 0x000fc800078e021b */
[----:B-1----:R-:W-:-:S04]  /*6840*/  IMAD R29, R29, 0x4, R28 ;  /* 0x000000041d1d7824 */ /* 0x002fc800078e021c */
[----:B--2---:R-:W-:Y:S02]  /*6850*/  IMAD R4, R3, 0x4, R29 ;  /* 0x0000000403047824 */ /* 0x004fe400078e021d */
[----:B------:R-:W1:Y:S02]  /*6860*/  LDC R3, c[0x0][0x268] ;  /* 0x00009a00ff037b82 */ /* 0x000e640000000800 */
[----:B-1----:R-:W-:-:S06]  /*6870*/  IMAD R4, R3, 0x4, R4 ;  /* 0x0000000403047824 */ /* 0x002fcc00078e0204 */
[----:B------:R-:W1:Y:S01]  /*6880*/  LDC R3, c[0x0][0x268] ;  /* 0x00009a00ff037b82 */ /* 0x000e620000000800 */
[----:B------:R-:W2:Y:S01]  /*6890*/  S2R R5, SR_TID.X ;  /* 0x0000000000057919 */ /* 0x000ea20000002100 */
[----:B-1----:R-:W-:-:S06]  /*68a0*/  IMAD R4, R3, 0x4, R4 ;  /* 0x0000000403047824 */ /* 0x002fcc00078e0204 */
[----:B------:R-:W1:Y:S01]  /*68b0*/  LDC R3, c[0x0][0x268] ;  /* 0x00009a00ff037b82 */ /* 0x000e620000000800 */
[----:B------:R1:W-:Y:S04]  /*68c0*/  STL [R1+0x1c], R4 ;  /* 0x00001c0401007387 */ /* 0x0003e80000100800 */
[----:B------:R-:W3:Y:S01]  /*68d0*/  LDL.LU R12, [R1+0x18] ;  /* 0x00001800010c7983 */ /* 0x000ee20000300800 */
[----:B--2---:R-:W-:-:S03]  /*68e0*/  LOP3.LUT R5, R5, 0x7f, RZ, 0xc0, !PT ;  /* 0x0000007f05057812 */ /* 0x004fc600078ec0ff */
[----:B------:R-:W2:Y:S04]  /*68f0*/  LDL.LU R11, [R1+0x38] ;  /* 0x00003800010b7983 */ /* 0x000ea80000300800 */
[----:B------:R-:W5:Y:S01]  /*6900*/  LDL.LU R10, [R1+0x14] ;  /* 0x00001400010a7983 */ /* 0x000f620000300800 */
[----:B-1----:R-:W-:Y:S02]  /*6910*/  IMAD R4, R3, 0x4, R4 ;  /* 0x0000000403047824 */ /* 0x002fe400078e0204 */
[----:B------:R-:W1:Y:S03]  /*6920*/  LDC R3, c[0x0][0x268] ;  /* 0x00009a00ff037b82 */ /* 0x000e660000000800 */
[----:B------:R1:W-:Y:S01]  /*6930*/  STL [R1+0x34], R4 ;  /* 0x0000340401007387 */ /* 0x0003e20000100800 */
[----:B------:R-:W-:-:S02]  /*6940*/  IMAD R15, R5, R2, RZ ;  /* 0x00000002050f7224 */ /* 0x000fc400078e02ff */
[----:B------:R-:W0:Y:S01]  /*6950*/  S2R R5, SR_TID.X ;  /* 0x0000000000057919 */ /* 0x000e220000002100 */
[----:B------:R-:W5:Y:S04]  /*6960*/  LDL.LU R8, [R1+0x10] ;  /* 0x0000100001087983 */ /* 0x000f680000300800 */
[----:B------:R-:W5:Y:S01]  /*6970*/  LDL.LU R7, [R1+0xc] ;  /* 0x00000c0001077983 */ /* 0x000f620000300800 */
[----:B-1----:R-:W-:Y:S02]  /*6980*/  IMAD R4, R3, 0x4, R4 ;  /* 0x0000000403047824 */ /* 0x002fe400078e0204 */
[----:B------:R-:W1:Y:S03]  /*6990*/  LDC R3, c[0x0][0x268] ;  /* 0x00009a00ff037b82 */ /* 0x000e660000000800 */
[----:B------:R0:W-:Y:S01]  /*69a0*/  STL [R1+0x30], R4 ;  /* 0x0000300401007387 */ /* 0x0001e20000100800 */
[----:B-1----:R-:W-:-:S03]  /*69b0*/  IMAD R14, R3, 0x4, R4 ;  /* 0x00000004030e7824 */ /* 0x002fc600078e0204 */
[----:B0-----:R-:W5:Y:S01]  /*69c0*/  LDL.LU R4, [R1+0x8] ;  /* 0x0000080001047983 */ /* 0x001f620000300800 */
[----:B------:R-:W-:-:S03]  /*69d0*/  IMAD R6, R6, 0x4, R14 ;  /* 0x0000000406067824 */ /* 0x000fc600078e020e */
[----:B------:R-:W5:Y:S04]  /*69e0*/  LDL.LU R3, [R1+0x4] ;  /* 0x0000040001037983 */ /* 0x000f680000300800 */
[----:B------:R-:W5:Y:S04]  /*69f0*/  LDL.LU R9, [R1] ;  /* 0x0000000001097983 */ /* 0x000f680000300800 */
[----:B------:R0:W-:Y:S01]  /*6a00*/  STL [R1+0x2c], R14 ;  /* 0x00002c0e01007387 */ /* 0x0001e20000100800 */
[----:B------:R-:W-:Y:S02]  /*6a10*/  SHF.R.U32.HI R16, RZ, 0x5, R5 ;  /* 0x00000005ff107819 */ /* 0x000fe40000011605 */
[----:B------:R-:W1:Y:S08]  /*6a20*/  LDC R5, c[0x0][0x268] ;  /* 0x00009a00ff057b82 */ /* 0x000e700000000800 */
[----:B0-----:R-:W0:Y:S01]  /*6a30*/  LDC R14, c[0x0][0x268] ;  /* 0x00009a00ff0e7b82 */ /* 0x001e220000000800 */
[----:B------:R-:W-:Y:S01]  /*6a40*/  SGXT.U32 R16, R16, 0x2 ;  /* 0x000000021010781a */ /* 0x000fe20000000000 */
[C---:B------:R-:W-:Y:S01]  /*6a50*/  IMAD R15, R2.reuse, 0x80, R15 ;  /* 0x00000080020f7824 */ /* 0x040fe200078e020f */
[----:B------:R1:W-:Y:S03]  /*6a60*/  STL [R1+0x44], R6 ;  /* 0x0000440601007387 */ /* 0x0003e60000100800 */
[----:B------:R-:W-:-:S02]  /*6a70*/  IMAD R2, R2, 0x80, R15 ;  /* 0x0000008002027824 */ /* 0x000fc400078e020f */
[----:B-1----:R-:W-:Y:S02]  /*6a80*/  IMAD R6, R5, 0x4, R6 ;  /* 0x0000000405067824 */ /* 0x002fe400078e0206 */
[----:B------:R-:W1:Y:S01]  /*6a90*/  LDC R5, c[0x0][0x268] ;  /* 0x00009a00ff057b82 */ /* 0x000e620000000800 */
[----:B0-----:R-:W-:-:S05]  /*6aa0*/  IMAD R14, R16, R14, RZ ;  /* 0x0000000e100e7224 */ /* 0x001fca00078e02ff */
[----:B------:R-:W-:-:S05]  /*6ab0*/  IADD3 R16, P1, R14, R0, RZ ;  /* 0x000000000e107210 */ /* 0x000fca0007f3e0ff */
[----:B------:R0:W-:Y:S04]  /*6ac0*/  STL [R1+0xbfc], R16 ;  /* 0x000bfc1001007387 */ /* 0x0001e80000100800 */
[----:B0-----:R-:W5:Y:S04]  /*6ad0*/  LDL.LU R16, [R1+0xc58] ;  /* 0x000c580001107983 */ /* 0x001f680000300800 */
[----:B------:R-:W5:Y:S04]  /*6ae0*/  LDL.LU R15, [R1+0xc54] ;  /* 0x000c5400010f7983 */ /* 0x000f680000300800 */
[----:B------:R-:W-:Y:S01]  /*6af0*/  STL [R1+0x40], R6 ;  /* 0x0000400601007387 */ /* 0x000fe20000100800 */
[----:B----4-:R-:W-:-:S05]  /*6b00*/  IADD3 R2, P2, R13, R0, RZ ;  /* 0x000000000d027210 */ /* 0x010fca0007f5e0ff */
[----:B------:R0:W-:Y:S04]  /*6b10*/  STL [R1+0xc00], R2 ;  /* 0x000c000201007387 */ /* 0x0001e80000100800 */
[----:B0-----:R-:W4:Y:S01]  /*6b20*/  LDL.LU R2, [R1+0xc50] ;  /* 0x000c500001027983 */ /* 0x001f220000300800 */
[----:B-1----:R-:W-:Y:S02]  /*6b30*/  IMAD R6, R5, 0x4, R6 ;  /* 0x0000000405067824 */ /* 0x002fe400078e0206 */
[----:B------:R-:W0:Y:S01]  /*6b40*/  LDC R5, c[0x0][0x268] ;  /* 0x00009a00ff057b82 */ /* 0x000e220000000800 */
[----:B----4-:R-:W-:-:S05]  /*6b50*/  LEA.HI.X.SX32 R14, R14, R2, 0x1, P1 ;  /* 0x000000020e0e7211 */ /* 0x010fca00008f0eff */
[----:B------:R-:W-:Y:S04]  /*6b60*/  STL [R1+0xbf0], R14 ;  /* 0x000bf00e01007387 */ /* 0x000fe80000100800 */
[----:B------:R0:W-:Y:S02]  /*6b70*/  STL [R1+0x3c], R6 ;  /* 0x00003c0601007387 */ /* 0x0001e40000100800 */
[----:B0-----:R-:W-:Y:S02]  /*6b80*/  IMAD R6, R5, 0x4, R6 ;  /* 0x0000000405067824 */ /* 0x001fe400078e0206 */
[----:B------:R-:W0:Y:S01]  /*6b90*/  LDC R5, c[0x0][0x268] ;  /* 0x00009a00ff057b82 */ /* 0x000e220000000800 */
[----:B---3--:R-:W-:Y:S02]  /*6ba0*/  IADD3 R14, P1, R12, R0, RZ ;  /* 0x000000000c0e7210 */ /* 0x008fe40007f3e0ff */
[----:B------:R-:W-:-:S03]  /*6bb0*/  LEA.HI.X.SX32 R13, R13, R2, 0x1, P2 ;  /* 0x000000020d0d7211 */ /* 0x000fc600010f0eff */
[----:B------:R2:W-:Y:S01]  /*6bc0*/  STL [R1+0xbf4], R14 ;  /* 0x000bf40e01007387 */ /* 0x0005e20000100800 */
[----:B------:R-:W-:Y:S02]  /*6bd0*/  LEA.HI.X.SX32 R12, R12, R2, 0x1, P1 ;  /* 0x000000020c0c7211 */ /* 0x000fe400008f0eff */
[----:B--2---:R-:W-:-:S05]  /*6be0*/  IADD3 R14, P3, R11, R0, RZ ;  /* 0x000000000b0e7210 */ /* 0x004fca0007f7e0ff */
[----:B------:R1:W-:Y:S04]  /*6bf0*/  STL [R1+0xbf8], R14 ;  /* 0x000bf80e01007387 */ /* 0x0003e80000100800 */
[----:B-1----:R-:W2:Y:S04]  /*6c00*/  LDL.LU R14, [R1+0xc4c] ;  /* 0x000c4c00010e7983 */ /* 0x002ea80000300800 */
[----:B------:R1:W-:Y:S04]  /*6c10*/  STL [R1+0xbec], R13 ;  /* 0x000bec0d01007387 */ /* 0x0003e80000100800 */
[----:B-1----:R-:W3:Y:S04]  /*6c20*/  LDL.LU R13, [R1+0xc48] ;  /* 0x000c4800010d7983 */ /* 0x002ee80000300800 */
[----:B------:R1:W-:Y:S04]  /*6c30*/  STL [R1+0xbe8], R12 ;  /* 0x000be80c01007387 */ /* 0x0003e80000100800 */
[----:B-1----:R-:W4:Y:S04]  /*6c40*/  LDL.LU R12, [R1+0xc44] ;  /* 0x000c4400010c7983 */ /* 0x002f280000300800 */
[----:B------:R0:W-:Y:S02]  /*6c50*/  STL [R1+0x48], R6 ;  /* 0x0000480601007387 */ /* 0x0001e40000100800 */
[----:B0-----:R-:W-:-:S02]  /*6c60*/  IMAD R6, R5, 0x4, R6 ;  /* 0x0000000405067824 */ /* 0x001fc400078e0206 */
[----:B------:R-:W0:Y:S01]  /*6c70*/  LDC R5, c[0x0][0x268] ;  /* 0x00009a00ff057b82 */ /* 0x000e220000000800 */
[----:B------:R-:W-:-:S05]  /*6c80*/  LEA.HI.X.SX32 R11, R11, R2, 0x1, P3 ;  /* 0x000000020b0b7211 */ /* 0x000fca00018f0eff */
[----:B------:R5:W-:Y:S02]  /*6c90*/  STL [R1+0xbd8], R11 ;  /* 0x000bd80b01007387 */ /* 0x000be40000100800 */
[----:B-----5:R-:W-:-:S05]  /*6ca0*/  IADD3 R11, P1, R10, R0, RZ ;  /* 0x000000000a0b7210 */ /* 0x020fca0007f3e0ff */
[----:B------:R-:W-:Y:S04]  /*6cb0*/  STL [R1+0xbdc], R11 ;  /* 0x000bdc0b01007387 */ /* 0x000fe80000100800 */
[----:B------:R0:W-:Y:S02]  /*6cc0*/  STL [R1+0x38], R6 ;  /* 0x0000380601007387 */ /* 0x0001e40000100800 */
[----:B0-----:R-:W-:Y:S02]  /*6cd0*/  IMAD R6, R5, 0x4, R6 ;  /* 0x0000000405067824 */ /* 0x001fe400078e0206 */
[----:B------:R-:W0:Y:S01]  /*6ce0*/  LDC R5, c[0x0][0x268] ;  /* 0x00009a00ff057b82 */ /* 0x000e220000000800 */
[----:B------:R-:W-:Y:S02]  /*6cf0*/  IADD3 R11, P2, R8, R0, RZ ;  /* 0x00000000080b7210 */ /* 0x000fe40007f5e0ff */
[----:B------:R-:W-:-:S03]  /*6d00*/  LEA.HI.X.SX32 R10, R10, R2, 0x1, P1 ;  /* 0x000000020a0a7211 */ /* 0x000fc600008f0eff */
[----:B------:R1:W-:Y:S01]  /*6d10*/  STL [R1+0xbe0], R11 ;  /* 0x000be00b01007387 */ /* 0x0003e20000100800 */
[----:B------:R-:W-:Y:S02]  /*6d20*/  LEA.HI.X.SX32 R8, R8, R2, 0x1, P2 ;  /* 0x0000000208087211 */ /* 0x000fe400010f0eff */
[----:B-1----:R-:W-:-:S05]  /*6d30*/  IADD3 R11, P3, R7, R0, RZ ;  /* 0x00000000070b7210 */ /* 0x002fca0007f7e0ff */
[----:B------:R1:W-:Y:S01]  /*6d40*/  STL [R1+0xbe4], R11 ;  /* 0x000be40b01007387 */ /* 0x0003e20000100800 */
[----:B------:R-:W-:-:S03]  /*6d50*/  LEA.HI.X.SX32 R7, R7, R2, 0x1, P3 ;  /* 0x0000000207077211 */ /* 0x000fc600018f0eff */
[----:B-1----:R-:W5:Y:S04]  /*6d60*/  LDL.LU R11, [R1+0xc40] ;  /* 0x000c4000010b7983 */ /* 0x002f680000300800 */
[----:B------:R1:W-:Y:S04]  /*6d70*/  STL [R1+0xbd4], R10 ;  /* 0x000bd40a01007387 */ /* 0x0003e80000100800 */
[----:B-1----:R-:W2:Y:S04]  /*6d80*/  LDL.LU R10, [R1+0xc3c] ;  /* 0x000c3c00010a7983 */ /* 0x002ea80000300800 */
[----:B------:R1:W-:Y:S04]  /*6d90*/  STL [R1+0xbd0], R8 ;  /* 0x000bd00801007387 */ /* 0x0003e80000100800 */
[----:B-1----:R-:W3:Y:S04]  /*6da0*/  LDL.LU R8, [R1+0xc38] ;  /* 0x000c380001087983 */ /* 0x002ee80000300800 */
[----:B------:R-:W-:Y:S04]  /*6db0*/  STL [R1+0x28], R6 ;  /* 0x0000280601007387 */ /* 0x000fe80000100800 */
[----:B------:R0:W-:Y:S02]  /*6dc0*/  STL [R1+0xbc0], R7 ;  /* 0x000bc00701007387 */ /* 0x0001e40000100800 */
[----:B0-----:R-:W-:Y:S01]  /*6dd0*/  IMAD R7, R5, 0x4, R6 ;  /* 0x0000000405077824 */ /* 0x001fe200078e0206 */
[-C--:B------:R-:W-:Y:S01]  /*6de0*/  IADD3 R5, P1, R4, R0.reuse, RZ ;  /* 0x0000000004057210 */ /* 0x080fe20007f3e0ff */
[----:B------:R-:W0:Y:S04]  /*6df0*/  LDC R6, c[0x0][0x268] ;  /* 0x00009a00ff067b82 */ /* 0x000e280000000800 */
[----:B------:R1:W-:Y:S04]  /*6e00*/  STL [R1+0xbc4], R5 ;  /* 0x000bc40501007387 */ /* 0x0003e80000100800 */
[----:B------:R-:W-:Y:S01]  /*6e10*/  STL [R1+0x18], R7 ;  /* 0x0000180701007387 */ /* 0x000fe20000100800 */
[----:B-1----:R-:W-:-:S02]  /*6e20*/  IADD3 R5, P2, R3, R0, RZ ;  /* 0x0000000003057210 */ /* 0x002fc40007f5e0ff */
[----:B------:R-:W-:-:S03]  /*6e30*/  LEA.HI.X.SX32 R4, R4, R2, 0x1, P1 ;  /* 0x0000000204047211 */ /* 0x000fc600008f0eff */
[----:B------:R1:W-:Y:S01]  /*6e40*/  STL [R1+0xbc8], R5 ;  /* 0x000bc80501007387 */ /* 0x0003e20000100800 */
[----:B------:R-:W-:Y:S02]  /*6e50*/  LEA.HI.X.SX32 R3, R3, R2, 0x1, P2 ;  /* 0x0000000203037211 */ /* 0x000fe400010f0eff */
[----:B-1----:R-:W-:-:S05]  /*6e60*/  IADD3 R5, P3, R9, R0, RZ ;  /* 0x0000000009057210 */ /* 0x002fca0007f7e0ff */
[----:B------:R1:W-:Y:S04]  /*6e70*/  STL [R1+0xbcc], R5 ;  /* 0x000bcc0501007387 */ /* 0x0003e80000100800 */
[----:B-1----:R-:W4:Y:S04]  /*6e80*/  LDL.LU R5, [R1+0xc34] ;  /* 0x000c340001057983 */ /* 0x002f280000300800 */
[----:B------:R1:W-:Y:S04]  /*6e90*/  STL [R1+0xbbc], R4 ;  /* 0x000bbc0401007387 */ /* 0x0003e80000100800 */
[----:B-1----:R-:W5:Y:S04]  /*6ea0*/  LDL.LU R4, [R1+0xc30] ;  /* 0x000c300001047983 */ /* 0x002f680000300800 */
[----:B------:R1:W-:Y:S04]  /*6eb0*/  STL [R1+0xbb8], R3 ;  /* 0x000bb80301007387 */ /* 0x0003e80000100800 */
[----:B-1----:R-:W2:Y:S01]  /*6ec0*/  LDL.LU R3, [R1+0xc2c] ;  /* 0x000c2c0001037983 */ /* 0x002ea20000300800 */
[----:B0-----:R-:W-:-:S02]  /*6ed0*/  IMAD R7, R6, 0x4, R7 ;  /* 0x0000000406077824 */ /* 0x001fc400078e0207 */
[----:B------:R-:W0:Y:S01]  /*6ee0*/  LDC R6, c[0x0][0x268] ;  /* 0x00009a00ff067b82 */ /* 0x000e220000000800 */
[----:B------:R-:W-:Y:S02]  /*6ef0*/  LEA.HI.X.SX32 R9, R9, R2, 0x1, P3 ;  /* 0x0000000209097211 */ /* 0x000fe400018f0eff */
[----:B------:R-:W-:Y:S04]  /*6f00*/  STL [R1+0x14], R7 ;  /* 0x0000140701007387 */ /* 0x000fe80000100800 */
[----:B------:R1:W-:Y:S02]  /*6f10*/  STL [R1+0xba8], R9 ;  /* 0x000ba80901007387 */ /* 0x0003e40000100800 */
[----:B-1----:R-:W1:Y:S01]  /*6f20*/  LDC R9, c[0x0][0x268] ;  /* 0x00009a00ff097b82 */ /* 0x002e620000000800 */
[----:B0-----:R-:W-:-:S04]  /*6f30*/  IMAD R6, R6, 0x4, R7 ;  /* 0x0000000406067824 */ /* 0x001fc800078e0207 */
[----:B-1----:R-:W-:Y:S01]  /*6f40*/  IMAD R9, R9, 0x4, R6 ;  /* 0x0000000409097824 */ /* 0x002fe200078e0206 */
[----:B--2---:R-:W-:-:S05]  /*6f50*/  IADD3 R7, P1, R3, R0, RZ ;  /* 0x0000000003077210 */ /* 0x004fca0007f3e0ff */
[----:B------:R5:W-:Y:S04]  /*6f60*/  STL [R1+0xbac], R7 ;  /* 0x000bac0701007387 */ /* 0x000be80000100800 */
[----:B------:R-:W-:Y:S01]  /*6f70*/  STL [R1+0xc], R6 ;  /* 0x00000c0601007387 */ /* 0x000fe20000100800 */
[----:B-----5:R-:W-:-:S05]  /*6f80*/  IADD3 R7, P2, R4, R0, RZ ;  /* 0x0000000004077210 */ /* 0x020fca0007f5e0ff */
[----:B------:R4:W-:Y:S02]  /*6f90*/  STL [R1+0xbb0], R7 ;  /* 0x000bb00701007387 */ /* 0x0009e40000100800 */
[----:B----4-:R-:W-:-:S05]  /*6fa0*/  IADD3 R7, P3, R5, R0, RZ ;  /* 0x0000000005077210 */ /* 0x010fca0007f7e0ff */
[----:B------:R0:W-:Y:S04]  /*6fb0*/  STL [R1+0xbb4], R7 ;  /* 0x000bb40701007387 */ /* 0x0001e80000100800 */
[----:B0-----:R-:W2:Y:S04]  /*6fc0*/  LDL.LU R7, [R1+0xc28] ;  /* 0x000c280001077983 */ /* 0x001ea80000300800 */
[----:B------:R-:W4:Y:S01]  /*6fd0*/  LDL.LU R6, [R1+0xc24] ;  /* 0x000c240001067983 */ /* 0x000f220000300800 */
[----:B------:R-:W-:-:S05]  /*6fe0*/  LEA.HI.X.SX32 R3, R3, R2, 0x1, P1 ;  /* 0x0000000203037211 */ /* 0x000fca00008f0eff */
[----:B------:R0:W-:Y:S02]  /*6ff0*/  STL [R1+0xba4], R3 ;  /* 0x000ba40301007387 */ /* 0x0001e40000100800 */
[----:B0-----:R-:W0:Y:S01]  /*7000*/  LDC R3, c[0x0][0x268] ;  /* 0x00009a00ff037b82 */ /* 0x001e220000000800 */
[----:B------:R-:W-:Y:S01]  /*7010*/  LEA.HI.X.SX32 R4, R4, R2, 0x1, P2 ;  /* 0x0000000204047211 */ /* 0x000fe200010f0eff */
[----:B------:R-:W-:Y:S04]  /*7020*/  STL [R1+0x10], R9 ;  /* 0x0000100901007387 */ /* 0x000fe80000100800 */
[----:B------:R0:W-:Y:S02]  /*7030*/  STL [R1+0xba0], R4 ;  /* 0x000ba00401007387 */ /* 0x0001e40000100800 */
[----:B0-----:R-:W-:-:S02]  /*7040*/  IMAD R4, R3, 0x4, R9 ;  /* 0x0000000403047824 */ /* 0x001fc400078e0209 */
[----:B------:R-:W5:Y:S01]  /*7050*/  LDL.LU R9, [R1+0xc20] ;  /* 0x000c200001097983 */ /* 0x000f620000300800 */
[----:B------:R-:W0:Y:S01]  /*7060*/  LDC R3, c[0x0][0x268] ;  /* 0x00009a00ff037b82 */ /* 0x000e220000000800 */
[----:B------:R-:W-:-:S05]  /*7070*/  LEA.HI.X.SX32 R5, R5, R2, 0x1, P3 ;  /* 0x0000000205057211 */ /* 0x000fca00018f0eff */
[----:B------:R4:W-:Y:S02]  /*7080*/  STL [R1+0xb90], R5 ;  /* 0x000b900501007387 */ /* 0x0009e40000100800 */
[----:B----4-:R-:W-:-:S05]  /*7090*/  IADD3 R5, P1, R6, R0, RZ ;  /* 0x0000000006057210 */ /* 0x010fca0007f3e0ff */
[----:B------:R-:W-:Y:S04]  /*70a0*/  STL [R1+0xb94], R5 ;  /* 0x000b940501007387 */ /* 0x000fe80000100800 */
[----:B------:R0:W-:Y:S02]  /*70b0*/  STL [R1+0x8], R4 ;  /* 0x0000080401007387 */ /* 0x0001e40000100800 */
[----:B0-----:R-:W-:Y:S02]  /*70c0*/  IMAD R4, R3, 0x4, R4 ;  /* 0x0000000403047824 */ /* 0x001fe400078e0204 */
[----:B------:R-:W0:Y:S01]  /*70d0*/  LDC R3, c[0x0][0x268] ;  /* 0x00009a00ff037b82 */ /* 0x000e220000000800 */
[----:B--2---:R-:W-:-:S05]  /*70e0*/  IADD3 R5, P2, R7, R0, RZ ;  /* 0x0000000007057210 */ /* 0x004fca0007f5e0ff */
[----:B------:R3:W-:Y:S02]  /*70f0*/  STL [R1+0xb98], R5 ;  /* 0x000b980501007387 */ /* 0x0007e40000100800 */
[----:B---3--:R-:W-:-:S05]  /*7100*/  IADD3 R5, P3, R8, R0, RZ ;  /* 0x0000000008057210 */ /* 0x008fca0007f7e0ff */
[----:B------:R-:W-:Y:S04]  /*7110*/  STL [R1+0xb9c], R5 ;  /* 0x000b9c0501007387 */ /* 0x000fe80000100800 */
[----:B------:R0:W-:Y:S02]  /*7120*/  STL [R1+0x4], R4 ;  /* 0x0000040401007387 */ /* 0x0001e40000100800 */
[----:B0-----:R-:W-:Y:S02]  /*7130*/  IMAD R4, R3, 0x4, R4 ;  /* 0x0000000403047824 */ /* 0x001fe400078e0204 */
[----:B------:R-:W0:Y:S01]  /*7140*/  LDC R3, c[0x0][0x268] ;  /* 0x00009a00ff037b82 */ /* 0x000e220000000800 */
[-C--:B------:R-:W-:Y:S02]  /*7150*/  LEA.HI.X.SX32 R5, R6, R2.reuse, 0x1, P1 ;  /* 0x0000000206057211 */ /* 0x080fe400008f0eff */
[----:B------:R-:W-:-:S03]  /*7160*/  LEA.HI.X.SX32 R6, R7, R2, 0x1, P2 ;  /* 0x0000000207067211 */ /* 0x000fc600010f0eff */
[----:B------:R1:W-:Y:S04]  /*7170*/  STL [R1+0xb8c], R5 ;  /* 0x000b8c0501007387 */ /* 0x0003e80000100800 */
[----:B------:R2:W-:Y:S01]  /*7180*/  STL [R1+0xb88], R6 ;  /* 0x000b880601007387 */ /* 0x0005e20000100800 */
[----:B-1----:R-:W-:Y:S02]  /*7190*/  LEA.HI.X.SX32 R5, R8, R2, 0x1, P3 ;  /* 0x0000000208057211 */ /* 0x002fe400018f0eff */
[----:B------:R-:W1:Y:S03]  /*71a0*/  LDC R8, c[0x0][0x268] ;  /* 0x00009a00ff087b82 */ /* 0x000e660000000800 */
[----:B------:R5:W-:Y:S01]  /*71b0*/  STL [R1+0xb78], R5 ;  /* 0x000b780501007387 */ /* 0x000be20000100800 */
[----:B0-----:R-:W-:-:S03]  /*71c0*/  IMAD R3, R3, 0x4, R4 ;  /* 0x0000000403037824 */ /* 0x001fc600078e0204 */
[----:B------:R0:W-:Y:S01]  /*71d0*/  STL [R1], R4 ;  /* 0x0000000401007387 */ /* 0x0001e20000100800 */
[CC--:B--2---:R-:W-:Y:S02]  /*71e0*/  IADD3 R6, P2, R10.reuse, R0.reuse, RZ ;  /* 0x000000000a067210 */ /* 0x0c4fe40007f5e0ff */
[----:B-----5:R-:W-:Y:S01]  /*71f0*/  IADD3 R5, P1, R9, R0, RZ ;  /* 0x0000000009057210 */ /* 0x020fe20007f3e0ff */
[----:B0-----:R-:W0:Y:S04]  /*7200*/  LDC R4, c[0x0][0x268] ;  /* 0x00009a00ff047b82 */ /* 0x001e280000000800 */
[----:B------:R2:W-:Y:S01]  /*7210*/  STL [R1+0xb7c], R5 ;  /* 0x000b7c0501007387 */ /* 0x0005e20000100800 */
[----:B------:R-:W-:-:S03]  /*7220*/  LEA.HI.X.SX32 R7, R10, R2, 0x1, P2 ;  /* 0x000000020a077211 */ /* 0x000fc600010f0eff */
[----:B------:R3:W-:Y:S01]  /*7230*/  STL [R1+0xb80], R6 ;  /* 0x000b800601007387 */ /* 0x0007e20000100800 */
[----:B------:R-:W4:Y:S01]  /*7240*/  LDC R10, c[0x0][0x268] ;  /* 0x00009a00ff0a7b82 */ /* 0x000f220000000800 */
[----:B--2---:R-:W-:-:S05]  /*7250*/  IADD3 R5, P3, R11, R0, RZ ;  /* 0x000000000b057210 */ /* 0x004fca0007f7e0ff */
[----:B------:R2:W-:Y:S01]  /*7260*/  STL [R1+0xb84], R5 ;  /* 0x000b840501007387 */ /* 0x0005e20000100800 */
[-C--:B---3--:R-:W-:Y:S02]  /*7270*/  LEA.HI.X.SX32 R6, R11, R2.reuse, 0x1, P3 ;  /* 0x000000020b067211 */ /* 0x088fe400018f0eff */
[----:B--2---:R-:W-:Y:S02]  /*7280*/  LEA.HI.X.SX32 R5, R9, R2, 0x1, P1 ;  /* 0x0000000209057211 */ /* 0x004fe400008f0eff */
[----:B------:R-:W2:Y:S03]  /*7290*/  LDC R9, c[0x0][0x268] ;  /* 0x00009a00ff097b82 */ /* 0x000ea60000000800 */
[----:B------:R0:W-:Y:S04]  /*72a0*/  STL [R1+0xb74], R5 ;  /* 0x000b740501007387 */ /* 0x0001e80000100800 */
[----:B------:R3:W-:Y:S04]  /*72b0*/  STL [R1+0xb70], R7 ;  /* 0x000b700701007387 */ /* 0x0007e80000100800 */
[----:B------:R-:W-:Y:S01]  /*72c0*/  STL [R1+0xc10], R3 ;  /* 0x000c100301007387 */ /* 0x000fe20000100800 */
[----:B0-----:R-:W-:-:S03]  /*72d0*/  IMAD R5, R4, 0x4, R3 ;  /* 0x0000000404057824 */ /* 0x001fc600078e0203 */
[----:B------:R0:W-:Y:S01]  /*72e0*/  STL [R1+0xb60], R6 ;  /* 0x000b600601007387 */ /* 0x0001e20000100800 */
[----:B------:R-:W5:Y:S01]  /*72f0*/  LDC R4, c[0x0][0x268] ;  /* 0x00009a00ff047b82 */ /* 0x000f620000000800 */
[-C--:B---3--:R-:W-:Y:S02]  /*7300*/  IADD3 R7, P1, R12, R0.reuse, RZ ;  /* 0x000000000c077210 */ /* 0x088fe40007f3e0ff */
[----:B0-----:R-:W-:-:S03]  /*7310*/  IADD3 R6, P2, R13, R0, RZ ;  /* 0x000000000d067210 */ /* 0x001fc60007f5e0ff */
[----:B------:R-:W-:Y:S04]  /*7320*/  STL [R1+0xb64], R7 ;  /* 0x000b640701007387 */ /* 0x000fe80000100800 */
[----:B------:R0:W-:Y:S02]  /*7330*/  STL [R1+0xb68], R6 ;  /* 0x000b680601007387 */ /* 0x0001e40000100800 */
[----:B0-----:R-:W0:Y:S01]  /*7340*/  LDC R6, c[0x0][0x268] ;  /* 0x00009a00ff067b82 */ /* 0x001e220000000800 */
[----:B------:R-:W-:Y:S02]  /*7350*/  IADD3 R3, P3, R14, R0, RZ ;  /* 0x000000000e037210 */ /* 0x000fe40007f7e0ff */
[----:B------:R-:W-:Y:S01]  /*7360*/  LEA.HI.X.SX32 R7, R12, R2, 0x1, P1 ;  /* 0x000000020c077211 */ /* 0x000fe200008f0eff */
[----:B-----5:R-:W-:Y:S01]  /*7370*/  IMAD R4, R4, 0x4, R5 ;  /* 0x0000000404047824 */ /* 0x020fe200078e0205 */
[----:B------:R-:W-:Y:S04]  /*7380*/  STL [R1+0xc14], R5 ;  /* 0x000c140501007387 */ /* 0x000fe80000100800 */
[----:B------:R-:W-:Y:S04]  /*7390*/  STL [R1+0xb6c], R3 ;  /* 0x000b6c0301007387 */ /* 0x000fe80000100800 */
[----:B------:R0:W-:Y:S02]  /*73a0*/  STL [R1+0xb5c], R7 ;  /* 0x000b5c0701007387 */ /* 0x0001e40000100800 */
[----:B0-----:R-:W-:-:S02]  /*73b0*/  IMAD R7, R6, 0x4, R4 ;  /* 0x0000000406077824 */ /* 0x001fc400078e0204 */
[----:B------:R-:W0:Y:S01]  /*73c0*/  LDC R6, c[0x0][0x268] ;  /* 0x00009a00ff067b82 */ /* 0x000e220000000800 */
[-C--:B------:R-:W-:Y:S02]  /*73d0*/  LEA.HI.X.SX32 R5, R13, R2.reuse, 0x1, P2 ;  /* 0x000000020d057211 */ /* 0x080fe400010f0eff */
[----:B------:R-:W-:-:S03]  /*73e0*/  LEA.HI.X.SX32 R3, R14, R2, 0x1, P3 ;  /* 0x000000020e037211 */ /* 0x000fc600018f0eff */
[----:B------:R3:W-:Y:S04]  /*73f0*/  STL [R1+0xb58], R5 ;  /* 0x000b580501007387 */ /* 0x0007e80000100800 */
[----:B------:R5:W-:Y:S04]  /*7400*/  STL [R1+0xc0c], R4 ;  /* 0x000c0c0401007387 */ /* 0x000be80000100800 */
[----:B------:R1:W-:Y:S01]  /*7410*/  STL [R1+0xb48], R3 ;  /* 0x000b480301007387 */ /* 0x0003e20000100800 */
[-C--:B---3--:R-:W-:Y:S02]  /*7420*/  IADD3 R5, P1, R15, R0.reuse, RZ ;  /* 0x000000000f057210 */ /* 0x088fe40007f3e0ff */
[----:B-----5:R-:W-:-:S03]  /*7430*/  IADD3 R4, P2, R16, R0, RZ ;  /* 0x0000000010047210 */ /* 0x020fc60007f5e0ff */
[----:B------:R3:W-:Y:S01]  /*7440*/  STL [R1+0xb4c], R5 ;  /* 0x000b4c0501007387 */ /* 0x0007e20000100800 */
[----:B-1----:R-:W-:-:S03]  /*7450*/  IADD3 R3, P3, R17, R0, RZ ;  /* 0x0000000011037210 */ /* 0x002fc60007f7e0ff */
[----:B------:R1:W-:Y:S01]  /*7460*/  STL [R1+0xb50], R4 ;  /* 0x000b500401007387 */ /* 0x0003e20000100800 */
[----:B0-----:R-:W-:-:S03]  /*7470*/  IMAD R6, R6, 0x4, R7 ;  /* 0x0000000406067824 */ /* 0x001fc600078e0207 */
[----:B------:R-:W-:Y:S01]  /*7480*/  STL [R1+0xc18], R7 ;  /* 0x000c180701007387 */ /* 0x000fe20000100800 */
[----:B---3--:R-:W-:-:S03]  /*7490*/  LEA.HI.X.SX32 R5, R15, R2, 0x1, P1 ;  /* 0x000000020f057211 */ /* 0x008fc600008f0eff */
[----:B------:R0:W-:Y:S01]  /*74a0*/  STL [R1+0xb54], R3 ;  /* 0x000b540301007387 */ /* 0x0001e20000100800 */
[----:B-1----:R-:W-:-:S03]  /*74b0*/  LEA.HI.X.SX32 R4, R16, R2, 0x1, P2 ;  /* 0x0000000210047211 */ /* 0x002fc600010f0eff */
[----:B------:R1:W-:Y:S01]  /*74c0*/  STL [R1+0xb44], R5 ;  /* 0x000b440501007387 */ /* 0x0003e20000100800 */
[----:B------:R-:W-:Y:S01]  /*74d0*/  IMAD R8, R8, 0x4, R6 ;  /* 0x0000000408087824 */ /* 0x000fe200078e0206 */
[----:B------:R-:W3:Y:S01]  /*74e0*/  LDC R16, c[0x0][0x268] ;  /* 0x00009a00ff107b82 */ /* 0x000ee20000000800 */
[----:B0-----:R-:W-:Y:S01]  /*74f0*/  LEA.HI.X.SX32 R3, R17, R2, 0x1, P3 ;  /* 0x0000000211037211 */ /* 0x001fe200018f0eff */
[----:B------:R0:W-:Y:S01]  /*7500*/  STL [R1+0xb40], R4 ;  /* 0x000b400401007387 */ /* 0x0001e20000100800 */
[----:B-1----:R-:W-:-:S03]  /*7510*/  IADD3 R5, P1, R18, R0, RZ ;  /* 0x0000000012057210 */ /* 0x002fc60007f3e0ff */
[----:B------:R-:W-:Y:S04]  /*7520*/  STL [R1+0xc1c], R6 ;  /* 0x000c1c0601007387 */ /* 0x000fe80000100800 */
[----:B------:R1:W-:Y:S01]  /*7530*/  STL [R1+0xb30], R3 ;  /* 0x000b300301007387 */ /* 0x0003e20000100800 */
[----:B0-----:R-:W-:-:S03]  /*7540*/  IADD3 R4, P2, R19, R0, RZ ;  /* 0x0000000013047210 */ /* 0x001fc60007f5e0ff */
[----:B------:R0:W-:Y:S01]  /*7550*/  STL [R1+0xb34], R5 ;  /* 0x000b340501007387 */ /* 0x0001e20000100800 */
[----:B-1----:R-:W-:-:S03]  /*7560*/  IADD3 R3, P3, R20, R0, RZ ;  /* 0x0000000014037210 */ /* 0x002fc60007f7e0ff */
[----:B------:R1:W-:Y:S01]  /*7570*/  STL [R1+0xb38], R4 ;  /* 0x000b380401007387 */ /* 0x0003e20000100800 */
[----:B0-----:R-:W-:-:S03]  /*7580*/  LEA.HI.X.SX32 R5, R18, R2, 0x1, P1 ;  /* 0x0000000212057211 */ /* 0x001fc600008f0eff */
[----:B------:R-:W-:Y:S04]  /*7590*/  STL [R1+0xc08], R8 ;  /* 0x000c080801007387 */ /* 0x000fe80000100800 */
[----:B------:R0:W-:Y:S01]  /*75a0*/  STL [R1+0xb3c], R3 ;  /* 0x000b3c0301007387 */ /* 0x0001e20000100800 */
[-C--:B-1----:R-:W-:Y:S01]  /*75b0*/  LEA.HI.X.SX32 R4, R19, R2.reuse, 0x1, P2 ;  /* 0x0000000213047211 */ /* 0x082fe200010f0eff */
[----:B--2---:R-:W-:Y:S02]  /*75c0*/  IMAD R9, R9, 0x4, R8 ;  /* 0x0000000409097824 */ /* 0x004fe400078e0208 */
[----:B------:R-:W-:Y:S01]  /*75d0*/  STL [R1+0xb2c], R5 ;  /* 0x000b2c0501007387 */ /* 0x000fe20000100800 */
[----:B0-----:R-:W-:-:S03]  /*75e0*/  LEA.HI.X.SX32 R3, R20, R2, 0x1, P3 ;  /* 0x0000000214037211 */ /* 0x001fc600018f0eff */
[----:B------:R0:W-:Y:S01]  /*75f0*/  STL [R1+0xb28], R4 ;  /* 0x000b280401007387 */ /* 0x0001e20000100800 */
[----:B----4-:R-:W-:Y:S02]  /*7600*/  IMAD R11, R10, 0x4, R9 ;  /* 0x000000040a0b7824 */ /* 0x010fe400078e0209 */
[----:B------:R-:W1:Y:S01]  /*7610*/  LDC R10, c[0x0][0x268] ;  /* 0x00009a00ff0a7b82 */ /* 0x000e620000000800 */
[----:B------:R2:W-:Y:S01]  /*7620*/  STL [R1+0xb18], R3 ;  /* 0x000b180301007387 */ /* 0x0005e20000100800 */
[-C--:B0-----:R-:W-:Y:S02]  /*7630*/  IADD3 R4, P1, R21, R0.reuse, RZ ;  /* 0x0000000015047210 */ /* 0x081fe40007f3e0ff */
[----:B--2---:R-:W-:-:S03]  /*7640*/  IADD3 R3, P2, R22, R0, RZ ;  /* 0x0000000016037210 */ /* 0x004fc60007f5e0ff */
[----:B------:R0:W-:Y:S04]  /*7650*/  STL [R1+0xb1c], R4 ;  /* 0x000b1c0401007387 */ /* 0x0001e80000100800 */
[----:B0-----:R-:W2:Y:S04]  /*7660*/  LDL.LU R4, [R1+0x1c] ;  /* 0x00001c0001047983 */ /* 0x001ea80000300800 */
[----:B------:R0:W-:Y:S02]  /*7670*/  STL [R1+0xb20], R3 ;  /* 0x000b200301007387 */ /* 0x0001e40000100800 */
[----:B0-----:R-:W0:Y:S01]  /*7680*/  LDC R3, c[0x0][0x268] ;  /* 0x00009a00ff037b82 */ /* 0x001e220000000800 */
[----:B-1----:R-:W-:Y:S01]  /*7690*/  IMAD R10, R10, 0x4, R11 ;  /* 0x000000040a0a7824 */ /* 0x002fe200078e020b */
[----:B------:R-:W-:-:S02]  /*76a0*/  IADD3 R5, P3, R23, R0, RZ ;  /* 0x0000000017057210 */ /* 0x000fc40007f7e0ff */
[-C--:B------:R-:W-:Y:S02]  /*76b0*/  LEA.HI.X.SX32 R7, R21, R2.reuse, 0x1, P1 ;  /* 0x0000000215077211 */ /* 0x080fe400008f0eff */
[-C--:B------:R-:W-:Y:S01]  /*76c0*/  LEA.HI.X.SX32 R6, R22, R2.reuse, 0x1, P2 ;  /* 0x0000000216067211 */ /* 0x080fe200010f0eff */
[----:B------:R1:W-:Y:S01]  /*76d0*/  STL [R1+0xb24], R5 ;  /* 0x000b240501007387 */ /* 0x0003e20000100800 */
[----:B0-----:R-:W-:Y:S02]  /*76e0*/  IMAD R13, R3, 0x4, R10 ;  /* 0x00000004030d7824 */ /* 0x001fe400078e020a */
[----:B------:R-:W0:Y:S01]  /*76f0*/  LDC R3, c[0x0][0x268] ;  /* 0x00009a00ff037b82 */ /* 0x000e220000000800 */
[----:B-1----:R-:W-:Y:S01]  /*7700*/  LEA.HI.X.SX32 R5, R23, R2, 0x1, P3 ;  /* 0x0000000217057211 */ /* 0x002fe200018f0eff */
[----:B------:R1:W-:Y:S04]  /*7710*/  STL [R1+0xb14], R7 ;  /* 0x000b140701007387 */ /* 0x0003e80000100800 */
[----:B------:R4:W-:Y:S04]  /*7720*/  STL [R1+0xb10], R6 ;  /* 0x000b100601007387 */ /* 0x0009e80000100800 */
[----:B------:R5:W-:Y:S01]  /*7730*/  STL [R1+0xb00], R5 ;  /* 0x000b000501007387 */ /* 0x000be20000100800 */
[----:B-1----:R-:W-:-:S02]  /*7740*/  IADD3 R7, P1, R24, R0, RZ ;  /* 0x0000000018077210 */ /* 0x002fc40007f3e0ff */
[-C--:B----4-:R-:W-:Y:S02]  /*7750*/  IADD3 R6, P3, R26, R0.reuse, RZ ;  /* 0x000000001a067210 */ /* 0x090fe40007f7e0ff */
[----:B-----5:R-:W-:Y:S01]  /*7760*/  IADD3 R5, P2, R25, R0, RZ ;  /* 0x0000000019057210 */ /* 0x020fe20007f5e0ff */
[----:B------:R-:W-:Y:S04]  /*7770*/  STL [R1+0xb04], R7 ;  /* 0x000b040701007387 */ /* 0x000fe80000100800 */
[----:B------:R1:W-:Y:S01]  /*7780*/  STL [R1+0xb08], R5 ;  /* 0x000b080501007387 */ /* 0x0003e20000100800 */
[----:B0-----:R-:W-:-:S03]  /*7790*/  IMAD R12, R3, 0x4, R13 ;  /* 0x00000004030c7824 */ /* 0x001fc600078e020d */
[----:B------:R-:W-:Y:S04]  /*77a0*/  STL [R1+0xb0c], R6 ;  /* 0x000b0c0601007387 */ /* 0x000fe80000100800 */
[----:B------:R-:W4:Y:S01]  /*77b0*/  LDL.LU R3, [R1+0x34] ;  /* 0x0000340001037983 */ /* 0x000f220000300800 */
[----:B-1----:R-:W-:-:S03]  /*77c0*/  LEA.HI.X.SX32 R5, R24, R2, 0x1, P1 ;  /* 0x0000000218057211 */ /* 0x002fc600008f0eff */
[----:B------:R-:W5:Y:S04]  /*77d0*/  LDL.LU R20, [R1+0x30] ;  /* 0x0000300001147983 */ /* 0x000f680000300800 */
[----:B------:R0:W-:Y:S04]  /*77e0*/  STL [R1+0xafc], R5 ;  /* 0x000afc0501007387 */ /* 0x0001e80000100800 */
[----:B------:R-:W5:Y:S01]  /*77f0*/  LDL.LU R8, [R1+0x2c] ;  /* 0x00002c0001087983 */ /* 0x000f620000300800 */
[----:B0-----:R-:W0:Y:S01]  /*7800*/  LDC R5, c[0x0][0x268] ;  /* 0x00009a00ff057b82 */ /* 0x001e220000000800 */
[----:B------:R-:W-:-:S02]  /*7810*/  LEA.HI.X.SX32 R7, R25, R2, 0x1, P2 ;  /* 0x0000000219077211 */ /* 0x000fc400010f0eff */
[----:B------:R-:W-:Y:S02]  /*7820*/  LEA.HI.X.SX32 R6, R26, R2, 0x1, P3 ;  /* 0x000000021a067211 */ /* 0x000fe400018f0eff */
[-C--:B------:R-:W-:Y:S01]  /*7830*/  IADD3 R15, P1, R27, R0.reuse, RZ ;  /* 0x000000001b0f7210 */ /* 0x080fe20007f3e0ff */
[----:B0-----:R-:W-:Y:S02]  /*7840*/  IMAD R14, R5, 0x4, R12 ;  /* 0x00000004050e7824 */ /* 0x001fe400078e020c */
[----:B------:R-:W0:Y:S01]  /*7850*/  LDC R5, c[0x0][0x268] ;  /* 0x00009a00ff057b82 */ /* 0x000e220000000800 */
[----:B------:R1:W-:Y:S04]  /*7860*/  STL [R1+0xaf8], R7 ;  /* 0x000af80701007387 */ /* 0x0003e80000100800 */
[----:B------:R3:W-:Y:S04]  /*7870*/  STL [R1+0xae8], R6 ;  /* 0x000ae80601007387 */ /* 0x0007e80000100800 */
[----:B------:R0:W-:Y:S01]  /*7880*/  STL [R1+0xaec], R15 ;  /* 0x000aec0f01007387 */ /* 0x0001e20000100800 */
[----:B-1----:R-:W-:-:S02]  /*7890*/  IADD3 R7, P2, R28, R0, RZ ;  /* 0x000000001c077210 */ /* 0x002fc40007f5e0ff */
[----:B---3--:R-:W-:-:S03]  /*78a0*/  IADD3 R6, P3, R29, R0, RZ ;  /* 0x000000001d067210 */ /* 0x008fc60007f7e0ff */
[----:B------:R1:W-:Y:S04]  /*78b0*/  STL [R1+0xaf0], R7 ;  /* 0x000af00701007387 */ /* 0x0003e80000100800 */
[----:B------:R3:W-:Y:S01]  /*78c0*/  STL [R1+0xaf4], R6 ;  /* 0x000af40601007387 */ /* 0x0007e20000100800 */
[----:B0-----:R-:W-:Y:S01]  /*78d0*/  IMAD R15, R5, 0x4, R14 ;  /* 0x00000004050f7824 */ /* 0x001fe200078e020e */
[-C--:B------:R-:W-:Y:S01]  /*78e0*/  LEA.HI.X.SX32 R5, R27, R2.reuse, 0x1, P1 ;  /* 0x000000021b057211 */ /* 0x080fe200008f0eff */
[----:B-1----:R-:W0:Y:S01]  /*78f0*/  LDC R7, c[0x0][0x268] ;  /* 0x00009a00ff077b82 */ /* 0x002e220000000800 */
[----:B---3--:R-:W3:Y:S04]  /*7900*/  LDL.LU R6, [R1+0x44] ;  /* 0x0000440001067983 */ /* 0x008ee80000300800 */
[----:B------:R-:W3:Y:S04]  /*7910*/  LDL.LU R23, [R1+0x40] ;  /* 0x0000400001177983 */ /* 0x000ee80000300800 */
[----:B------:R1:W-:Y:S04]  /*7920*/  STL [R1+0xae4], R5 ;  /* 0x000ae40501007387 */ /* 0x0003e80000100800 */
[----:B------:R-:W3:Y:S01]  /*7930*/  LDL.LU R22, [R1+0x3c] ;  /* 0x00003c0001167983 */ /* 0x000ee20000300800 */
[----:B-1----:R-:W-:-:S05]  /*7940*/  LEA.HI.X.SX32 R5, R28, R2, 0x1, P2 ;  /* 0x000000021c057211 */ /* 0x002fca00010f0eff */
[----:B------:R1:W-:Y:S02]  /*7950*/  STL [R1+0xae0], R5 ;  /* 0x000ae00501007387 */ /* 0x0003e40000100800 */
[----:B-1----:R-:W1:Y:S01]  /*7960*/  LDC R5, c[0x0][0x268] ;  /* 0x00009a00ff057b82 */ /* 0x002e620000000800 */
[C-C-:B------:R-:W-:Y:S02]  /*7970*/  IMAD R18, R16.reuse, 0x4, R29.reuse ;  /* 0x0000000410127824 */ /* 0x140fe400078e021d */
[----:B------:R-:W-:Y:S02]  /*7980*/  IMAD R19, R16, 0x4, R29 ;  /* 0x0000000410137824 */ /* 0x000fe400078e021d */
[----:B0-----:R-:W-:Y:S01]  /*7990*/  IMAD R18, R7, 0x4, R18 ;  /* 0x0000000407127824 */ /* 0x001fe200078e0212 */
[----:B------:R-:W-:-:S05]  /*79a0*/  LEA.HI.X.SX32 R7, R29, R2, 0x1, P3 ;  /* 0x000000021d077211 */ /* 0x000fca00018f0eff */
[----:B------:R-:W-:Y:S01]  /*79b0*/  STL [R1+0xad0], R7 ;  /* 0x000ad00701007387 */ /* 0x000fe20000100800 */
[----:B-1----:R-:W-:Y:S01]  /*79c0*/  IMAD R16, R5, 0x4, R15 ;  /* 0x0000000405107824 */ /* 0x002fe200078e020f */
[----:B------:R-:W-:-:S05]  /*79d0*/  IADD3 R5, P1, R19, R0, RZ ;  /* 0x0000000013057210 */ /* 0x000fca0007f3e0ff */
[----:B------:R0:W-:Y:S02]  /*79e0*/  STL [R1+0xad4], R5 ;  /* 0x000ad40501007387 */ /* 0x0001e40000100800 */
[----:B0-----:R-:W0:Y:S01]  /*79f0*/  LDC R5, c[0x0][0x268] ;  /* 0x00009a00ff057b82 */ /* 0x001e220000000800 */
[----:B------:R-:W-:-:S05]  /*7a00*/  IADD3 R7, P2, R18, R0, RZ ;  /* 0x0000000012077210 */ /* 0x000fca0007f5e0ff */
[----:B------:R1:W-:Y:S04]  /*7a10*/  STL [R1+0xad8], R7 ;  /* 0x000ad80701007387 */ /* 0x0003e80000100800 */
[----:B-1----:R-:W3:Y:S01]  /*7a20*/  LDL.LU R7, [R1+0x48] ;  /* 0x0000480001077983 */ /* 0x002ee20000300800 */
[-C--:B------:R-:W-:Y:S02]  /*7a30*/  LEA.HI.X.SX32 R21, R19, R2.reuse, 0x1, P1 ;  /* 0x0000000213157211 */ /* 0x080fe400008f0eff */
[----:B------:R-:W-:Y:S02]  /*7a40*/  LEA.HI.X.SX32 R19, R18, R2, 0x1, P2 ;  /* 0x0000000212137211 */ /* 0x000fe400010f0eff */
[----:B--2---:R-:W-:-:S05]  /*7a50*/  IADD3 R17, P3, R4, R0, RZ ;  /* 0x0000000004117210 */ /* 0x004fca0007f7e0ff */
[----:B------:R0:W-:Y:S04]  /*7a60*/  STL [R1+0xadc], R17 ;  /* 0x000adc1101007387 */ /* 0x0001e80000100800 */
[----:B------:R-:W2:Y:S04]  /*7a70*/  LDL.LU R25, [R1+0x38] ;  /* 0x0000380001197983 */ /* 0x000ea80000300800 */
[----:B------:R-:W2:Y:S01]  /*7a80*/  LDL.LU R24, [R1+0x28] ;  /* 0x0000280001187983 */ /* 0x000ea20000300800 */
[----:B0-----:R-:W-:Y:S02]  /*7a90*/  IMAD R17, R5, 0x4, R16 ;  /* 0x0000000405117824 */ /* 0x001fe400078e0210 */
[----:B------:R-:W0:Y:S01]  /*7aa0*/  LDC R5, c[0x0][0x268] ;  /* 0x00009a00ff057b82 */ /* 0x000e220000000800 */
[----:B------:R-:W-:Y:S01]  /*7ab0*/  LEA.HI.X.SX32 R4, R4, R2, 0x1, P3 ;  /* 0x0000000204047211 */ /* 0x000fe200018f0eff */
[----:B------:R-:W-:Y:S04]  /*7ac0*/  STL [R1+0xacc], R21 ;  /* 0x000acc1501007387 */ /* 0x000fe80000100800 */
[----:B------:R-:W-:Y:S01]  /*7ad0*/  STL [R1+0xac8], R19 ;  /* 0x000ac81301007387 */ /* 0x000fe20000100800 */
[----:B0-----:R-:W-:-:S03]  /*7ae0*/  IMAD R18, R5, 0x4, R17 ;  /* 0x0000000405127824 */ /* 0x001fc600078e0211 */
[----:B------:R-:W2:Y:S04]  /*7af0*/  LDL.LU R5, [R1+0x18] ;  /* 0x0000180001057983 */ /* 0x000ea80000300800 */
[----:B------:R0:W-:Y:S04]  /*7b00*/  STL [R1+0xab8], R4 ;  /* 0x000ab80401007387 */ /* 0x0001e80000100800 */
[----:B------:R-:W2:Y:S04]  /*7b10*/  LDL.LU R27, [R1+0x14] ;  /* 0x00001400011b7983 */ /* 0x000ea80000300800 */
[----:B------:R-:W2:Y:S01]  /*7b20*/  LDL.LU R26, [R1+0xc] ;  /* 0x00000c00011a7983 */ /* 0x000ea20000300800 */
[----:B0-----:R-:W0:Y:S01]  /*7b30*/  LDC R4, c[0x0][0x268] ;  /* 0x00009a00ff047b82 */ /* 0x001e220000000800 */
[----:B----4-:R-:W-:-:S02]  /*7b40*/  IADD3 R19, P1, R3, R0, RZ ;  /* 0x0000000003137210 */ /* 0x010fc40007f3e0ff */
[----:B-----5:R-:W-:-:S03]  /*7b50*/  IADD3 R28, P2, R20, R0, RZ ;  /* 0x00000000141c7210 */ /* 0x020fc60007f5e0ff */
[----:B------:R0:W-:Y:S01]  /*7b60*/  STL [R1+0xabc], R19 ;  /* 0x000abc1301007387 */ /* 0x0001e20000100800 */
[----:B------:R-:W-:-:S03]  /*7b70*/  IADD3 R21, P3, R8, R0, RZ ;  /* 0x0000000008157210 */ /* 0x000fc60007f7e0ff */
[----:B------:R1:W-:Y:S01]  /*7b80*/  STL [R1+0xac0], R28 ;  /* 0x000ac01c01007387 */ /* 0x0003e20000100800 */
[----:B0-----:R-:W-:Y:S01]  /*7b90*/  IMAD R19, R4, 0x4, R18 ;  /* 0x0000000404137824 */ /* 0x001fe200078e0212 */
[-C--:B------:R-:W-:Y:S02]  /*7ba0*/  LEA.HI.X.SX32 R4, R3, R2.reuse, 0x1, P1 ;  /* 0x0000000203047211 */ /* 0x080fe400008f0eff */
[----:B------:R-:W-:Y:S04]  /*7bb0*/  STL [R1+0xac4], R21 ;  /* 0x000ac41501007387 */ /* 0x000fe80000100800 */
[----:B------:R-:W4:Y:S04]  /*7bc0*/  LDL.LU R3, [R1+0x10] ;  /* 0x0000100001037983 */ /* 0x000f280000300800 */
[----:B------:R-:W5:Y:S04]  /*7bd0*/  LDL.LU R29, [R1+0x8] ;  /* 0x00000800011d7983 */ /* 0x000f680000300800 */
[----:B------:R0:W-:Y:S04]  /*7be0*/  STL [R1+0xab4], R4 ;  /* 0x000ab40401007387 */ /* 0x0001e80000100800 */
[----:B-1----:R-:W5:Y:S01]  /*7bf0*/  LDL.LU R28, [R1+0x4] ;  /* 0x00000400011c7983 */ /* 0x002f620000300800 */
[----:B0-----:R-:W0:Y:S01]  /*7c00*/  LDC R4, c[0x0][0x268] ;  /* 0x00009a00ff047b82 */ /* 0x001e220000000800 */
[----:B------:R-:W-:-:S02]  /*7c10*/  LEA.HI.X.SX32 R21, R20, R2, 0x1, P2 ;  /* 0x0000000214157211 */ /* 0x000fc400010f0eff */
[----:B------:R-:W-:-:S03]  /*7c20*/  LEA.HI.X.SX32 R8, R8, R2, 0x1, P3 ;  /* 0x0000000208087211 */ /* 0x000fc600018f0eff */
[----:B------:R-:W-:Y:S04]  /*7c30*/  STL [R1+0xab0], R21 ;  /* 0x000ab01501007387 */ /* 0x000fe80000100800 */
[----:B------:R1:W-:Y:S02]  /*7c40*/  STL [R1+0xaa0], R8 ;  /* 0x000aa00801007387 */ /* 0x0003e40000100800 */
[----:B-1----:R-:W1:Y:S01]  /*7c50*/  LDC R8, c[0x0][0x268] ;  /* 0x00009a00ff087b82 */ /* 0x002e620000000800 */
[----:B0-----:R-:W-:Y:S01]  /*7c60*/  IMAD R20, R4, 0x4, R19 ;  /* 0x0000000404147824 */ /* 0x001fe200078e0213 */
[-C--:B---3--:R-:W-:Y:S02]  /*7c70*/  IADD3 R4, P1, R6, R0.reuse, RZ ;  /* 0x0000000006047210 */ /* 0x088fe40007f3e0ff */
[----:B------:R-:W-:-:S03]  /*7c80*/  IADD3 R21, P2, R23, R0, RZ ;  /* 0x0000000017157210 */ /* 0x000fc60007f5e0ff */
[----:B------:R0:W-:Y:S01]  /*7c90*/  STL [R1+0xaa4], R4 ;  /* 0x000aa40401007387 */ /* 0x0001e20000100800 */
[-C--:B------:R-:W-:Y:S02]  /*7ca0*/  LEA.HI.X.SX32 R6, R6, R2.reuse, 0x1, P1 ;  /* 0x0000000206067211 */ /* 0x080fe400008f0eff */
[----:B------:R-:W-:Y:S01]  /*7cb0*/  LEA.HI.X.SX32 R23, R23, R2, 0x1, P2 ;  /* 0x0000000217177211 */ /* 0x000fe200010f0eff */
[----:B0-----:R-:W3:Y:S04]  /*7cc0*/  LDL.LU R4, [R1] ;  /* 0x0000000001047983 */ /* 0x001ee80000300800 */
[----:B------:R0:W-:Y:S02]  /*7cd0*/  STL [R1+0xaa8], R21 ;  /* 0x000aa81501007387 */ /* 0x0001e40000100800 */
[----:B0-----:R-:W-:-:S05]  /*7ce0*/  IADD3 R21, P3, R22, R0, RZ ;  /* 0x0000000016157210 */ /* 0x001fca0007f7e0ff */
[----:B------:R-:W-:Y:S04]  /*7cf0*/  STL [R1+0xaac], R21 ;  /* 0x000aac1501007387 */ /* 0x000fe80000100800 */
[----:B------:R0:W-:Y:S04]  /*7d00*/  STL [R1+0xa9c], R6 ;  /* 0x000a9c0601007387 */ /* 0x0001e80000100800 */
[----:B0-----:R-:W3:Y:S04]  /*7d10*/  LDL.LU R6, [R1+0xc1c] ;  /* 0x000c1c0001067983 */ /* 0x001ee80000300800 */
[----:B------:R0:W-:Y:S02]  /*7d20*/  STL [R1+0xa98], R23 ;  /* 0x000a981701007387 */ /* 0x0001e40000100800 */
[----:B0-----:R-:W-:-:S05]  /*7d30*/  LEA.HI.X.SX32 R23, R22, R2, 0x1, P3 ;  /* 0x0000000216177211 */ /* 0x001fca00018f0eff */
[----:B------:R0:W-:Y:S02]  /*7d40*/  STL [R1+0xa88], R23 ;  /* 0x000a881701007387 */ /* 0x0001e40000100800 */
[----:B0-----:R-:W-:-:S05]  /*7d50*/  IADD3 R23, P1, R7, R0, RZ ;  /* 0x0000000007177210 */ /* 0x001fca0007f3e0ff */
[----:B------:R2:W-:Y:S01]  /*7d60*/  STL [R1+0xa8c], R23 ;  /* 0x000a8c1701007387 */ /* 0x0005e20000100800 */
[----:B------:R-:W-:Y:S02]  /*7d70*/  LEA.HI.X.SX32 R7, R7, R2, 0x1, P1 ;  /* 0x0000000207077211 */ /* 0x000fe400008f0eff */
[----:B--2---:R-:W-:-:S05]  /*7d80*/  IADD3 R23, P2, R25, R0, RZ ;  /* 0x0000000019177210 */ /* 0x004fca0007f5e0ff */
[----:B------:R0:W-:Y:S01]  /*7d90*/  STL [R1+0xa90], R23 ;  /* 0x000a901701007387 */ /* 0x0001e20000100800 */
[----:B------:R-:W-:Y:S02]  /*7da0*/  LEA.HI.X.SX32 R25, R25, R2, 0x1, P2 ;  /* 0x0000000219197211 */ /* 0x000fe400010f0eff */
[----:B0-----:R-:W-:-:S05]  /*7db0*/  IADD3 R23, P3, R24, R0, RZ ;  /* 0x0000000018177210 */ /* 0x001fca0007f7e0ff */
[----:B------:R-:W-:Y:S04]  /*7dc0*/  STL [R1+0xa94], R23 ;  /* 0x000a941701007387 */ /* 0x000fe80000100800 */
[----:B------:R0:W-:Y:S04]  /*7dd0*/  STL [R1+0xa84], R7 ;  /* 0x000a840701007387 */ /* 0x0001e80000100800 */
[----:B0-----:R-:W2:Y:S04]  /*7de0*/  LDL.LU R7, [R1+0xc18] ;  /* 0x000c180001077983 */ /* 0x001ea80000300800 */
[----:B------:R0:W-:Y:S02]  /*7df0*/  STL [R1+0xa80], R25 ;  /* 0x000a801901007387 */ /* 0x0001e40000100800 */
[----:B0-----:R-:W-:-:S05]  /*7e00*/  LEA.HI.X.SX32 R25, R24, R2, 0x1, P3 ;  /* 0x0000000218197211 */ /* 0x001fca00018f0eff */
[----:B------:R0:W-:Y:S02]  /*7e10*/  STL [R1+0xa70], R25 ;  /* 0x000a701901007387 */ /* 0x0001e40000100800 */
[----:B0-----:R-:W-:-:S05]  /*7e20*/  IADD3 R25, P1, R5, R0, RZ ;  /* 0x0000000005197210 */ /* 0x001fca0007f3e0ff */
[----:B------:R0:W-:Y:S01]  /*7e30*/  STL [R1+0xa74], R25 ;  /* 0x000a741901007387 */ /* 0x0001e20000100800 */
[----:B------:R-:W-:Y:S02]  /*7e40*/  LEA.HI.X.SX32 R5, R5, R2, 0x1, P1 ;  /* 0x0000000205057211 */ /* 0x000fe400008f0eff */
[----:B0-----:R-:W-:-:S05]  /*7e50*/  IADD3 R25, P2, R27, R0, RZ ;  /* 0x000000001b197210 */ /* 0x001fca0007f5e0ff */
        /* <DEDUP_REMOVED lines=9> */
[----:B----4-:R-:W-:-:S05]  /*7ef0*/  IADD3 R27, P1, R3, R0, RZ ;  /* 0x00000000031b7210 */ /* 0x010fca0007f3e0ff */
[----:B------:R5:W-:Y:S01]  /*7f00*/  STL [R1+0xa5c], R27 ;  /* 0x000a5c1b01007387 */ /* 0x000be20000100800 */
[----:B------:R-:W-:Y:S02]  /*7f10*/  LEA.HI.X.SX32 R3, R3, R2, 0x1, P1 ;  /* 0x0000000203037211 */ /* 0x000fe400008f0eff */
[----:B-----5:R-:W-:-:S05]  /*7f20*/  IADD3 R27, P2, R29, R0, RZ ;  /* 0x000000001d1b7210 */ /* 0x020fca0007f5e0ff */
[----:B------:R0:W-:Y:S02]  /*7f30*/  STL [R1+0xa60], R27 ;  /* 0x000a601b01007387 */ /* 0x0001e40000100800 */
[----:B0-----:R-:W-:-:S05]  /*7f40*/  IADD3 R27, P3, R28, R0, RZ ;  /* 0x000000001c1b7210 */ /* 0x001fca0007f7e0ff */
[----:B------:R-:W-:Y:S04]  /*7f50*/  STL [R1+0xa64], R27 ;  /* 0x000a641b01007387 */ /* 0x000fe80000100800 */
[----:B------:R0:W-:Y:S04]  /*7f60*/  STL [R1+0xa54], R3 ;  /* 0x000a540301007387 */ /* 0x0001e80000100800 */
[----:B0-----:R-:W4:Y:S01]  /*7f70*/  LDL.LU R3, [R1+0xc10] ;  /* 0x000c100001037983 */ /* 0x001f220000300800 */
[----:B------:R-:W-:-:S05]  /*7f80*/  LEA.HI.X.SX32 R29, R29, R2, 0x1, P2 ;  /* 0x000000021d1d7211 */ /* 0x000fca00010f0eff */
[----:B------:R0:W-:Y:S02]  /*7f90*/  STL [R1+0xa50], R29 ;  /* 0x000a501d01007387 */ /* 0x0001e40000100800 */
[----:B0-----:R-:W-:-:S05]  /*7fa0*/  LEA.HI.X.SX32 R29, R28, R2, 0x1, P3 ;  /* 0x000000021c1d7211 */ /* 0x001fca00018f0eff */
[----:B------:R3:W-:Y:S02]  /*7fb0*/  STL [R1+0xa40], R29 ;  /* 0x000a401d01007387 */ /* 0x0007e40000100800 */
[----:B---3--:R-:W-:-:S05]  /*7fc0*/  IADD3 R29, P1, R4, R0, RZ ;  /* 0x00000000041d7210 */ /* 0x008fca0007f3e0ff */
[----:B------:R4:W-:Y:S01]  /*7fd0*/  STL [R1+0xa44], R29 ;  /* 0x000a441d01007387 */ /* 0x0009e20000100800 */
[----:B------:R-:W-:Y:S01]  /*7fe0*/  LEA.HI.X.SX32 R4, R4, R2, 0x1, P1 ;  /* 0x0000000204047211 */ /* 0x000fe200008f0eff */
[----:B-1----:R-:W-:Y:S02]  /*7ff0*/  IMAD R21, R8, 0x4, R20 ;  /* 0x0000000408157824 */ /* 0x002fe400078e0214 */
[----:B------:R-:W0:Y:S02]  /*8000*/  LDC R8, c[0x0][0x268] ;  /* 0x00009a00ff087b82 */ /* 0x000e240000000800 */
[----:B0-----:R-:W-:-:S06]  /*8010*/  IMAD R22, R8, 0x4, R21 ;  /* 0x0000000408167824 */ /* 0x001fcc00078e0215 */
[----:B------:R-:W0:Y:S02]  /*8020*/  LDC R8, c[0x0][0x268] ;  /* 0x00009a00ff087b82 */ /* 0x000e240000000800 */
[----:B0-----:R-:W-:-:S06]  /*8030*/  IMAD R23, R8, 0x4, R22 ;  /* 0x0000000408177824 */ /* 0x001fcc00078e0216 */
[----:B------:R-:W0:Y:S02]  /*8040*/  LDC R8, c[0x0][0x268] ;  /* 0x00009a00ff087b82 */ /* 0x000e240000000800 */
[----:B0-----:R-:W-:-:S06]  /*8050*/  IMAD R24, R8, 0x4, R23 ;  /* 0x0000000408187824 */ /* 0x001fcc00078e0217 */
[----:B------:R-:W0:Y:S01]  /*8060*/  LDC R8, c[0x0][0x268] ;  /* 0x00009a00ff087b82 */ /* 0x000e220000000800 */
[----:B----4-:R-:W-:-:S05]  /*8070*/  IADD3 R29, P2, R3, R0, RZ ;  /* 0x00000000031d7210 */ /* 0x010fca0007f5e0ff */
[----:B------:R2:W-:Y:S02]  /*8080*/  STL [R1+0xa48], R29 ;  /* 0x000a481d01007387 */ /* 0x0005e40000100800 */
[----:B--2---:R-:W-:-:S05]  /*8090*/  IADD3 R29, P3, R5, R0, RZ ;  /* 0x00000000051d7210 */ /* 0x004fca0007f7e0ff */
[----:B------:R-:W-:Y:S04]  /*80a0*/  STL [R1+0xa4c], R29 ;  /* 0x000a4c1d01007387 */ /* 0x000fe80000100800 */
[----:B------:R1:W-:Y:S04]  /*80b0*/  STL [R1+0xa3c], R4 ;  /* 0x000a3c0401007387 */ /* 0x0003e80000100800 */
[----:B-1----:R-:W2:Y:S01]  /*80c0*/  LDL.LU R4, [R1+0xc0c] ;  /* 0x000c0c0001047983 */ /* 0x002ea20000300800 */
[----:B0-----:R-:W-:Y:S02]  /*80d0*/  IMAD R25, R8, 0x4, R24 ;  /* 0x0000000408197824 */ /* 0x001fe400078e0218 */
[----:B------:R-:W0:Y:S02]  /*80e0*/  LDC R8, c[0x0][0x268] ;  /* 0x00009a00ff087b82 */ /* 0x000e240000000800 */
[----:B0-----:R-:W-:-:S06]  /*80f0*/  IMAD R26, R8, 0x4, R25 ;  /* 0x00000004081a7824 */ /* 0x001fcc00078e0219 */
[----:B------:R-:W0:Y:S02]  /*8100*/  LDC R8, c[0x0][0x268] ;  /* 0x00009a00ff087b82 */ /* 0x000e240000000800 */
[----:B0-----:R-:W-:-:S06]  /*8110*/  IMAD R27, R8, 0x4, R26 ;  /* 0x00000004081b7824 */ /* 0x001fcc00078e021a */
[----:B------:R-:W0:Y:S02]  /*8120*/  LDC R8, c[0x0][0x268] ;  /* 0x00009a00ff087b82 */ /* 0x000e240000000800 */
[----:B0-----:R-:W-:-:S06]  /*8130*/  IMAD R28, R8, 0x4, R27 ;  /* 0x00000004081c7824 */ /* 0x001fcc00078e021b */
[----:B------:R-:W0:Y:S01]  /*8140*/  LDC R8, c[0x0][0x268] ;  /* 0x00009a00ff087b82 */ /* 0x000e220000000800 */
[----:B------:R-:W-:Y:S01]  /*8150*/  LEA.HI.X.SX32 R3, R3, R2, 0x1, P2 ;  /* 0x0000000203037211 */ /* 0x000fe200010f0eff */
[----:B0-----:R-:W-:-:S06]  /*8160*/  IMAD R29, R8, 0x4, R28 ;  /* 0x00000004081d7824 */ /* 0x001fcc00078e021c */
[----:B------:R-:W0:Y:S01]  /*8170*/  LDC R8, c[0x0][0x268] ;  /* 0x00009a00ff087b82 */ /* 0x000e220000000800 */
[----:B------:R-:W-:Y:S01]  /*8180*/  STL [R1+0xa38], R3 ;  /* 0x000a380301007387 */ /* 0x000fe20000100800 */
[----:B------:R-:W-:-:S05]  /*8190*/  LEA.HI.X.SX32 R5, R5, R2, 0x1, P3 ;  /* 0x0000000205057211 */ /* 0x000fca00018f0eff */
[----:B------:R1:W-:Y:S02]  /*81a0*/  STL [R1+0xa28], R5 ;  /* 0x000a280501007387 */ /* 0x0003e40000100800 */
[----:B-1----:R-:W1:Y:S01]  /*81b0*/  LDC R5, c[0x0][0x268] ;  /* 0x00009a00ff057b82 */ /* 0x002e620000000800 */
[----:B0-----:R-:W-:Y:S01]  /*81c0*/  IMAD R3, R8, 0x4, R29 ;  /* 0x0000000408037824 */ /* 0x001fe200078e021d */
[----:B--2---:R-:W-:-:S05]  /*81d0*/  IADD3 R8, P1, R4, R0, RZ ;  /* 0x0000000004087210 */ /* 0x004fca0007f3e0ff */
[----:B------:R0:W-:Y:S02]  /*81e0*/  STL [R1+0xa2c], R8 ;  /* 0x000a2c0801007387 */ /* 0x0001e40000100800 */
[----:B0-----:R-:W-:-:S05]  /*81f0*/  IADD3 R8, P2, R7, R0, RZ ;  /* 0x0000000007087210 */ /* 0x001fca0007f5e0ff */
[----:B------:R0:W-:Y:S02]  /*8200*/  STL [R1+0xa30], R8 ;  /* 0x000a300801007387 */ /* 0x0001e40000100800 */
[----:B0-----:R-:W-:-:S05]  /*8210*/  IADD3 R8, P3, R6, R0, RZ ;  /* 0x0000000006087210 */ /* 0x001fca0007f7e0ff */
[----:B------:R0:W-:Y:S04]  /*8220*/  STL [R1+0xa34], R8 ;  /* 0x000a340801007387 */ /* 0x0001e80000100800 */
[----:B0-----:R-:W2:Y:S01]  /*8230*/  LDL.LU R8, [R1+0xc08] ;  /* 0x000c080001087983 */ /* 0x001ea20000300800 */
[-C--:B------:R-:W-:Y:S02]  /*8240*/  LEA.HI.X.SX32 R4, R4, R2.reuse, 0x1, P1 ;  /* 0x0000000204047211 */ /* 0x080fe400008f0eff */
[-C--:B------:R-:W-:Y:S02]  /*8250*/  LEA.HI.X.SX32 R7, R7, R2.reuse, 0x1, P2 ;  /* 0x0000000207077211 */ /* 0x080fe400010f0eff */
[----:B------:R-:W-:Y:S01]  /*8260*/  LEA.HI.X.SX32 R6, R6, R2, 0x1, P3 ;  /* 0x0000000206067211 */ /* 0x000fe200018f0eff */
[----:B------:R0:W-:Y:S04]  /*8270*/  STL [R1+0xa24], R4 ;  /* 0x000a240401007387 */ /* 0x0001e80000100800 */
[----:B------:R3:W-:Y:S04]  /*8280*/  STL [R1+0xa20], R7 ;  /* 0x000a200701007387 */ /* 0x0007e80000100800 */
[----:B------:R2:W-:Y:S01]  /*8290*/  STL [R1+0xa10], R6 ;  /* 0x000a100601007387 */ /* 0x0005e20000100800 */
[----:B0-----:R-:W0:Y:S08]  /*82a0*/  LDC R4, c[0x0][0x268] ;  /* 0x00009a00ff047b82 */ /* 0x001e300000000800 */
[----:B---3--:R-:W3:Y:S01]  /*82b0*/  LDC R7, c[0x0][0x268] ;  /* 0x00009a00ff077b82 */ /* 0x008ee20000000800 */
[----:B-1----:R-:W-:-:S04]  /*82c0*/  IMAD R5, R5, 0x4, R3 ;  /* 0x0000000405057824 */ /* 0x002fc800078e0203 */
[----:B0-----:R-:W-:Y:S01]  /*82d0*/  IMAD R4, R4, 0x4, R5 ;  /* 0x0000000404047824 */ /* 0x001fe200078e0205 */
[----:B--2---:R-:W-:-:S05]  /*82e0*/  IADD3 R6, P1, R8, R0, RZ ;  /* 0x0000000008067210 */ /* 0x004fca0007f3e0ff */
[----:B------:R0:W-:Y:S01]  /*82f0*/  STL [R1+0xa14], R6 ;  /* 0x000a140601007387 */ /* 0x0001e20000100800 */
[----:B------:R-:W-:Y:S02]  /*8300*/  LEA.HI.X.SX32 R8, R8, R2, 0x1, P1 ;  /* 0x0000000208087211 */ /* 0x000fe400008f0eff */
[----:B0-----:R-:W-:-:S05]  /*8310*/  IADD3 R6, P2, R9, R0, RZ ;  /* 0x0000000009067210 */ /* 0x001fca0007f5e0ff */
[----:B------:R0:W-:Y:S02]  /*8320*/  STL [R1+0xa18], R6 ;  /* 0x000a180601007387 */ /* 0x0001e40000100800 */
[----:B0-----:R-:W-:-:S05]  /*8330*/  IADD3 R6, P3, R11, R0, RZ ;  /* 0x000000000b067210 */ /* 0x001fca0007f7e0ff */
[----:B------:R-:W-:Y:S04]  /*8340*/  STL [R1+0xa1c], R6 ;  /* 0x000a1c0601007387 */ /* 0x000fe80000100800 */
[----:B------:R0:W-:Y:S02]  /*8350*/  STL [R1+0xa0c], R8 ;  /* 0x000a0c0801007387 */ /* 0x0001e40000100800 */
[-C--:B0-----:R-:W-:Y:S02]  /*8360*/  LEA.HI.X.SX32 R8, R9, R2.reuse, 0x1, P2 ;  /* 0x0000000209087211 */ /* 0x081fe400010f0eff */
[----:B------:R-:W-:Y:S02]  /*8370*/  LEA.HI.X.SX32 R9, R11, R2, 0x1, P3 ;  /* 0x000000020b097211 */ /* 0x000fe400018f0eff */
[----:B------:R-:W-:Y:S01]  /*8380*/  IADD3 R11, P1, R10, R0, RZ ;  /* 0x000000000a0b7210 */ /* 0x000fe20007f3e0ff */
[----:B------:R0:W-:Y:S01]  /*8390*/  STL [R1+0xa08], R8 ;  /* 0x000a080801007387 */ /* 0x0001e20000100800 */
[----:B---3--:R-:W-:-:S02]  /*83a0*/  IMAD R6, R7, 0x4, R4 ;  /* 0x0000000407067824 */ /* 0x008fc400078e0204 */
[----:B------:R-:W1:Y:S01]  /*83b0*/  LDC R7, c[0x0][0x268] ;  /* 0x00009a00ff077b82 */ /* 0x000e620000000800 */
[----:B------:R2:W-:Y:S04]  /*83c0*/  STL [R1+0x9f8], R9 ;  /* 0x0009f80901007387 */ /* 0x0005e80000100800 */
[----:B------:R3:W-:Y:S01]  /*83d0*/  STL [R1+0x9fc], R11 ;  /* 0x0009fc0b01007387 */ /* 0x0007e20000100800 */
[----:B------:R-:W-:Y:S02]  /*83e0*/  LEA.HI.X.SX32 R10, R10, R2, 0x1, P1 ;  /* 0x000000020a0a7211 */ /* 0x000fe400008f0eff */
[----:B0-----:R-:W0:Y:S01]  /*83f0*/  LDC R8, c[0x0][0x268] ;  /* 0x00009a00ff087b82 */ /* 0x001e220000000800 */
[-C--:B--2---:R-:W-:Y:S02]  /*8400*/  IADD3 R9, P2, R13, R0.reuse, RZ ;  /* 0x000000000d097210 */ /* 0x084fe40007f5e0ff */
[----:B---3--:R-:W-:-:S03]  /*8410*/  IADD3 R11, P3, R12, R0, RZ ;  /* 0x000000000c0b7210 */ /* 0x008fc60007f7e0ff */
[----:B------:R2:W-:Y:S04]  /*8420*/  STL [R1+0xa00], R9 ;  /* 0x000a000901007387 */ /* 0x0005e80000100800 */
[----:B------:R3:W-:Y:S04]  /*8430*/  STL [R1+0xa04], R11 ;  /* 0x000a040b01007387 */ /* 0x0007e80000100800 */
[----:B------:R-:W-:Y:S01]  /*8440*/  STL [R1+0x9f4], R10 ;  /* 0x0009f40a01007387 */ /* 0x000fe20000100800 */
[----:B--2---:R-:W2:Y:S01]  /*8450*/  LDC R9, c[0x0][0x268] ;  /* 0x00009a00ff097b82 */ /* 0x004ea20000000800 */
[----:B---3--:R-:W-:-:S05]  /*8460*/  LEA.HI.X.SX32 R11, R13, R2, 0x1, P2 ;  /* 0x000000020d0b7211 */ /* 0x008fca00010f0eff */
[----:B------:R3:W-:Y:S02]  /*8470*/  STL [R1+0x9f0], R11 ;  /* 0x0009f00b01007387 */ /* 0x0007e40000100800 */
[----:B---3--:R-:W3:Y:S01]  /*8480*/  LDC R11, c[0x0][0x268] ;  /* 0x00009a00ff0b7b82 */ /* 0x008ee20000000800 */
[----:B-1----:R-:W-:Y:S01]  /*8490*/  IMAD R7, R7, 0x4, R6 ;  /* 0x0000000407077824 */ /* 0x002fe200078e0206 */
[----:B------:R-:W-:-:S03]  /*84a0*/  LEA.HI.X.SX32 R10, R12, R2, 0x1, P3 ;  /* 0x000000020c0a7211 */ /* 0x000fc600018f0eff */
[----:B0-----:R-:W-:Y:S02]  /*84b0*/  IMAD R8, R8, 0x4, R7 ;  /* 0x0000000408087824 */ /* 0x001fe400078e0207 */
[----:B------:R0:W-:Y:S01]  /*84c0*/  STL [R1+0x9e0], R10 ;  /* 0x0009e00a01007387 */ /* 0x0001e20000100800 */
[-C--:B------:R-:W-:Y:S01]  /*84d0*/  IADD3 R13, P2, R15, R0.reuse, RZ ;  /* 0x000000000f0d7210 */ /* 0x080fe20007f5e0ff */
[----:B--2---:R-:W-:Y:S01]  /*84e0*/  IMAD R9, R9, 0x4, R8 ;  /* 0x0000000409097824 */ /* 0x004fe200078e0208 */
[-C--:B------:R-:W-:Y:S02]  /*84f0*/  IADD3 R12, P3, R16, R0.reuse, RZ ;  /* 0x00000000100c7210 */ /* 0x080fe40007f7e0ff */
[----:B0-----:R-:W-:-:S05]  /*8500*/  IADD3 R10, P1, R14, R0, RZ ;  /* 0x000000000e0a7210 */ /* 0x001fca0007f3e0ff */
[----:B------:R3:W-:Y:S04]  /*8510*/  STL [R1+0x9e4], R10 ;  /* 0x0009e40a01007387 */ /* 0x0007e80000100800 */
[----:B------:R0:W-:Y:S01]  /*8520*/  STL [R1+0x9e8], R13 ;  /* 0x0009e80d01007387 */ /* 0x0001e20000100800 */
[----:B---3--:R-:W-:Y:S02]  /*8530*/  IMAD R10, R11, 0x4, R9 ;  /* 0x000000040b0a7824 */ /* 0x008fe400078e0209 */
[----:B------:R-:W1:Y:S01]  /*8540*/  LDC R11, c[0x0][0x268] ;  /* 0x00009a00ff0b7b82 */ /* 0x000e620000000800 */
[----:B------:R2:W-:Y:S01]  /*8550*/  STL [R1+0x9ec], R12 ;  /* 0x0009ec0c01007387 */ /* 0x0005e20000100800 */
[-C--:B0-----:R-:W-:Y:S02]  /*8560*/  LEA.HI.X.SX32 R13, R16, R2.reuse, 0x1, P3 ;  /* 0x00000002100d7211 */ /* 0x081fe400018f0eff */
[----:B--2---:R-:W-:-:S02]  /*8570*/  LEA.HI.X.SX32 R12, R14, R2, 0x1, P1 ;  /* 0x000000020e0c7211 */ /* 0x004fc400008f0eff */
[----:B------:R-:W-:-:S03]  /*8580*/  LEA.HI.X.SX32 R14, R15, R2, 0x1, P2 ;  /* 0x000000020f0e7211 */ /* 0x000fc600010f0eff */
[----:B------:R-:W-:Y:S01]  /*8590*/  STL [R1+0x9dc], R12 ;  /* 0x0009dc0c01007387 */ /* 0x000fe20000100800 */
[----:B------:R-:W-:-:S03]  /*85a0*/  IADD3 R15, P1, R17, R0, RZ ;  /* 0x00000000110f7210 */ /* 0x000fc60007f3e0ff */
[----:B------:R0:W-:Y:S04]  /*85b0*/  STL [R1+0x9d8], R14 ;  /* 0x0009d80e01007387 */ /* 0x0001e80000100800 */
[----:B------:R2:W-:Y:S01]  /*85c0*/  STL [R1+0x9c8], R13 ;  /* 0x0009c80d01007387 */ /* 0x0005e20000100800 */
[----:B------:R-:W-:Y:S02]  /*85d0*/  LEA.HI.X.SX32 R16, R17, R2, 0x1, P1 ;  /* 0x0000000211107211 */ /* 0x000fe400008f0eff */
[CC--:B0-----:R-:W-:Y:S02]  /*85e0*/  IADD3 R14, P3, R19.reuse, R0.reuse, RZ ;  /* 0x00000000130e7210 */ /* 0x0c1fe40007f7e0ff */
[----:B--2---:R-:W-:Y:S01]  /*85f0*/  IADD3 R13, P2, R18, R0, RZ ;  /* 0x00000000120d7210 */ /* 0x004fe20007f5e0ff */
[----:B------:R0:W-:Y:S04]  /*8600*/  STL [R1+0x9cc], R15 ;  /* 0x0009cc0f01007387 */ /* 0x0001e80000100800 */
[----:B------:R-:W-:Y:S04]  /*8610*/  STL [R1+0x9d0], R13 ;  /* 0x0009d00d01007387 */ /* 0x000fe80000100800 */
[----:B------:R2:W-:Y:S01]  /*8620*/  STL [R1+0x9d4], R14 ;  /* 0x0009d40e01007387 */ /* 0x0005e20000100800 */
[----:B0-----:R-:W-:-:S03]  /*8630*/  LEA.HI.X.SX32 R15, R19, R2, 0x1, P3 ;  /* 0x00000002130f7211 */ /* 0x001fc600018f0eff */
[----:B------:R0:W-:Y:S01]  /*8640*/  STL [R1+0x9c4], R16 ;  /* 0x0009c41001007387 */ /* 0x0001e20000100800 */
[----:B-1----:R-:W-:Y:S01]  /*8650*/  IMAD R12, R11, 0x4, R10 ;  /* 0x000000040b0c7824 */ /* 0x002fe200078e020a */
[----:B------:R-:W-:Y:S01]  /*8660*/  IADD3 R17, P1, R20, R0, RZ ;  /* 0x0000000014117210 */ /* 0x000fe20007f3e0ff */
[----:B------:R-:W1:Y:S01]  /*8670*/  LDC R11, c[0x0][0x268] ;  /* 0x00009a00ff0b7b82 */ /* 0x000e620000000800 */
[----:B--2---:R-:W-:-:S05]  /*8680*/  LEA.HI.X.SX32 R14, R18, R2, 0x1, P2 ;  /* 0x00000002120e7211 */ /* 0x004fca00010f0eff */
[----:B------:R2:W-:Y:S01]  /*8690*/  STL [R1+0x9c0], R14 ;  /* 0x0009c00e01007387 */ /* 0x0005e20000100800 */
[----:B0-----:R-:W-:Y:S01]  /*86a0*/  IADD3 R16, P3, R22, R0, RZ ;  /* 0x0000000016107210 */ /* 0x001fe20007f7e0ff */
[----:B------:R-:W0:Y:S02]  /*86b0*/  LDC R13, c[0x0][0x268] ;  /* 0x00009a00ff0d7b82 */ /* 0x000e240000000800 */
[----:B------:R3:W-:Y:S01]  /*86c0*/  STL [R1+0x9b0], R15 ;  /* 0x0009b00f01007387 */ /* 0x0007e20000100800 */
[----:B------:R-:W-:-:S03]  /*86d0*/  LEA.HI.X.SX32 R18, R20, R2, 0x1, P1 ;  /* 0x0000000214127211 */ /* 0x000fc600008f0eff */
[----:B------:R4:W-:Y:S02]  /*86e0*/  STL [R1+0x9b4], R17 ;  /* 0x0009b41101007387 */ /* 0x0009e40000100800 */
[----:B--2---:R-:W2:Y:S01]  /*86f0*/  LDC R14, c[0x0][0x268] ;  /* 0x00009a00ff0e7b82 */ /* 0x004ea20000000800 */
[----:B---3--:R-:W-:-:S05]  /*8700*/  IADD3 R15, P2, R21, R0, RZ ;  /* 0x00000000150f7210 */ /* 0x008fca0007f5e0ff */
[----:B------:R3:W-:Y:S01]  /*8710*/  STL [R1+0x9b8], R15 ;  /* 0x0009b80f01007387 */ /* 0x0007e20000100800 */
[----:B----4-:R-:W-:-:S03]  /*8720*/  LEA.HI.X.SX32 R17, R22, R2, 0x1, P3 ;  /* 0x0000000216117211 */ /* 0x010fc600018f0eff */
[----:B------:R4:W-:Y:S01]  /*8730*/  STL [R1+0x9bc], R16 ;  /* 0x0009bc1001007387 */ /* 0x0009e20000100800 */
[----:B------:R-:W-:-:S03]  /*8740*/  IADD3 R19, P1, R23, R0, RZ ;  /* 0x0000000017137210 */ /* 0x000fc60007f3e0ff */
[----:B------:R-:W-:Y:S01]  /*8750*/  STL [R1+0x9ac], R18 ;  /* 0x0009ac1201007387 */ /* 0x000fe20000100800 */
[----:B---3--:R-:W3:Y:S01]  /*8760*/  LDC R15, c[0x0][0x268] ;  /* 0x00009a00ff0f7b82 */ /* 0x008ee20000000800 */
[----:B----4-:R-:W-:-:S05]  /*8770*/  LEA.HI.X.SX32 R16, R21, R2, 0x1, P2 ;  /* 0x0000000215107211 */ /* 0x010fca00010f0eff */
[----:B------:R4:W-:Y:S04]  /*8780*/  STL [R1+0x9a8], R16 ;  /* 0x0009a81001007387 */ /* 0x0009e80000100800 */
[----:B------:R5:W-:Y:S04]  /*8790*/  STL [R1+0x998], R17 ;  /* 0x0009981101007387 */ /* 0x000be80000100800 */
[----:B------:R-:W-:Y:S01]  /*87a0*/  STL [R1+0x99c], R19 ;  /* 0x00099c1301007387 */ /* 0x000fe20000100800 */
[----:B----4-:R-:W4:Y:S01]  /*87b0*/  LDC R16, c[0x0][0x268] ;  /* 0x00009a00ff107b82 */ /* 0x010f220000000800 */
[----:B-----5:R-:W-:-:S05]  /*87c0*/  IADD3 R17, P2, R24, R0, RZ ;  /* 0x0000000018117210 */ /* 0x020fca0007f5e0ff */
[----:B------:R5:W-:Y:S01]  /*87d0*/  STL [R1+0x9a0], R17 ;  /* 0x0009a01101007387 */ /* 0x000be20000100800 */
[----:B-1----:R-:W-:Y:S01]  /*87e0*/  IMAD R11, R11, 0x4, R12 ;  /* 0x000000040b0b7824 */ /* 0x002fe200078e020c */
[----:B-----5:R-:W1:Y:S03]  /*87f0*/  LDC R17, c[0x0][0x268] ;  /* 0x00009a00ff117b82 */ /* 0x020e660000000800 */
[----:B0-----:R-:W-:Y:S01]  /*8800*/  IMAD R13, R13, 0x4, R11 ;  /* 0x000000040d0d7824 */ /* 0x001fe200078e020b */
[----:B------:R-:W-:-:S03]  /*8810*/  IADD3 R18, P3, R25, R0, RZ ;  /* 0x0000000019127210 */ /* 0x000fc60007f7e0ff */
[----:B--2---:R-:W-:Y:S02]  /*8820*/  IMAD R14, R14, 0x4, R13 ;  /* 0x000000040e0e7824 */ /* 0x004fe400078e020d */
[----:B------:R0:W-:Y:S01]  /*8830*/  STL [R1+0x9a4], R18 ;  /* 0x0009a41201007387 */ /* 0x0001e20000100800 */
[-C--:B------:R-:W-:Y:S01]  /*8840*/  LEA.HI.X.SX32 R20, R24, R2.reuse, 0x1, P2 ;  /* 0x0000000218147211 */ /* 0x080fe200010f0eff */
[----:B---3--:R-:W-:Y:S01]  /*8850*/  IMAD R15, R15, 0x4, R14 ;  /* 0x000000040f0f7824 */ /* 0x008fe200078e020e */
[-C--:B------:R-:W-:Y:S01]  /*8860*/  LEA.HI.X.SX32 R19, R25, R2.reuse, 0x1, P3 ;  /* 0x0000000219137211 */ /* 0x080fe200018f0eff */
[----:B------:R-:W2:Y:S01]  /*8870*/  LDC R24, c[0x0][0x268] ;  /* 0x00009a00ff187b82 */ /* 0x000ea20000000800 */
[----:B0-----:R-:W-:Y:S01]  /*8880*/  LEA.HI.X.SX32 R18, R23, R2, 0x1, P1 ;  /* 0x0000000217127211 */ /* 0x001fe200008f0eff */
[----:B----4-:R-:W-:Y:S01]  /*8890*/  IMAD R16, R16, 0x4, R15 ;  /* 0x0000000410107824 */ /* 0x010fe200078e020f */
[----:B------:R-:W-:-:S03]  /*88a0*/  IADD3 R21, P1, R26, R0, RZ ;  /* 0x000000001a157210 */ /* 0x000fc60007f3e0ff */
[----:B------:R1:W-:Y:S04]  /*88b0*/  STL [R1+0x994], R18 ;  /* 0x0009941201007387 */ /* 0x0003e80000100800 */
[----:B------:R-:W-:Y:S04]  /*88c0*/  STL [R1+0x990], R20 ;  /* 0x0009901401007387 */ /* 0x000fe80000100800 */
[----:B------:R0:W-:Y:S01]  /*88d0*/  STL [R1+0x980], R19 ;  /* 0x0009801301007387 */ /* 0x0001e20000100800 */
[----:B-1----:R-:W-:Y:S02]  /*88e0*/  IMAD R18, R17, 0x4, R16 ;  /* 0x0000000411127824 */ /* 0x002fe400078e0210 */
[----:B------:R-:W1:Y:S01]  /*88f0*/  LDC R17, c[0x0][0x268] ;  /* 0x00009a00ff117b82 */ /* 0x000e620000000800 */
[----:B------:R-:W-:Y:S01]  /*8900*/  STL [R1+0x984], R21 ;  /* 0x0009841501007387 */ /* 0x000fe20000100800 */
[----:B0-----:R-:W-:-:S05]  /*8910*/  IADD3 R19, P2, R27, R0, RZ ;  /* 0x000000001b137210 */ /* 0x001fca0007f5e0ff */
[----:B------:R0:W-:Y:S01]  /*8920*/  STL [R1+0x988], R19 ;  /* 0x0009881301007387 */ /* 0x0001e20000100800 */
[C---:B------:R-:W-:Y:S01]  /*8930*/  IADD3 R20, P3, R28.reuse, R0, RZ ;  /* 0x000000001c147210 */ /* 0x040fe20007f7e0ff */
[----:B0-----:R-:W0:Y:S04]  /*8940*/  LDC R19, c[0x0][0x268] ;  /* 0x00009a00ff137b82 */ /* 0x001e280000000800 */
[----:B------:R3:W-:Y:S01]  /*8950*/  STL [R1+0x98c], R20 ;  /* 0x00098c1401007387 */ /* 0x0007e20000100800 */
[-C--:B------:R-:W-:Y:S02]  /*8960*/  LEA.HI.X.SX32 R22, R27, R2.reuse, 0x1, P2 ;  /* 0x000000021b167211 */ /* 0x080fe400010f0eff */
[-C--:B------:R-:W-:Y:S01]  /*8970*/  LEA.HI.X.SX32 R21, R28, R2.reuse, 0x1, P3 ;  /* 0x000000021c157211 */ /* 0x080fe200018f0eff */
[----:B-1----:R-:W-:Y:S01]  /*8980*/  IMAD R17, R17, 0x4, R18 ;  /* 0x0000000411117824 */ /* 0x002fe200078e0212 */
[----:B------:R-:W1:Y:S01]  /*8990*/  LDC R27, c[0x0][0x258] ;  /* 0x00009600ff1b7b82 */ /* 0x000e620000000800 */
[----:B---3--:R-:W-:-:S02]  /*89a0*/  LEA.HI.X.SX32 R20, R26, R2, 0x1, P1 ;  /* 0x000000021a147211 */ /* 0x008fc400008f0eff */
[----:B------:R-:W-:-:S03]  /*89b0*/  IADD3 R23, P1, R29, R0, RZ ;  /* 0x000000001d177210 */ /* 0x000fc60007f3e0ff */
[----:B------:R0:W-:Y:S04]  /*89c0*/  STL [R1+0x97c], R20 ;  /* 0x00097c1401007387 */ /* 0x0001e80000100800 */
[----:B------:R-:W-:Y:S04]  /*89d0*/  STL [R1+0x978], R22 ;  /* 0x0009781601007387 */ /* 0x000fe80000100800 */
[----:B------:R3:W-:Y:S01]  /*89e0*/  STL [R1+0x968], R21 ;  /* 0x0009681501007387 */ /* 0x0007e20000100800 */
[----:B0-----:R-:W-:Y:S02]  /*89f0*/  IMAD R20, R19, 0x4, R17 ;  /* 0x0000000413147824 */ /* 0x001fe400078e0211 */
[----:B------:R-:W0:Y:S01]  /*8a00*/  LDC R19, c[0x0][0x268] ;  /* 0x00009a00ff137b82 */ /* 0x000e220000000800 */
[----:B------:R-:W-:Y:S01]  /*8a10*/  STL [R1+0x96c], R23 ;  /* 0x00096c1701007387 */ /* 0x000fe20000100800 */
[----:B---3--:R-:W-:-:S05]  /*8a20*/  IADD3 R21, P2, R3, R0, RZ ;  /* 0x0000000003157210 */ /* 0x008fca0007f5e0ff */
[----:B------:R3:W-:Y:S02]  /*8a30*/  STL [R1+0x970], R21 ;  /* 0x0009701501007387 */ /* 0x0007e40000100800 */
[----:B---3--:R-:W3:Y:S01]  /*8a40*/  LDC R21, c[0x0][0x268] ;  /* 0x00009a00ff157b82 */ /* 0x008ee20000000800 */
[----:B------:R-:W-:Y:S02]  /*8a50*/  IADD3 R22, P3, R5, R0, RZ ;  /* 0x0000000005167210 */ /* 0x000fe40007f7e0ff */
[----:B------:R-:W-:-:S03]  /*8a60*/  LEA.HI.X.SX32 R23, R29, R2, 0x1, P1 ;  /* 0x000000021d177211 */ /* 0x000fc600008f0eff */
[----:B------:R4:W-:Y:S01]  /*8a70*/  STL [R1+0x974], R22 ;  /* 0x0009741601007387 */ /* 0x0009e20000100800 */
[----:B0-----:R-:W-:Y:S01]  /*8a80*/  IMAD R19, R19, 0x4, R20 ;  /* 0x0000000413137824 */ /* 0x001fe200078e0214 */
[-C--:B------:R-:W-:Y:S02]  /*8a90*/  LEA.HI.X.SX32 R5, R5, R2.reuse, 0x1, P3 ;  /* 0x0000000205057211 */ /* 0x080fe400018f0eff */
[----:B------:R0:W-:Y:S01]  /*8aa0*/  STL [R1+0x964], R23 ;  /* 0x0009641701007387 */ /* 0x0001e20000100800 */
[----:B----4-:R-:W-:Y:S02]  /*8ab0*/  LEA.HI.X.SX32 R22, R3, R2, 0x1, P2 ;  /* 0x0000000203167211 */ /* 0x010fe400010f0eff */
[----:B0-----:R-:W-:-:S03]  /*8ac0*/  IADD3 R23, P1, R4, R0, RZ ;  /* 0x0000000004177210 */ /* 0x001fc60007f3e0ff */
[----:B------:R0:W-:Y:S01]  /*8ad0*/  STL [R1+0x960], R22 ;  /* 0x0009601601007387 */ /* 0x0001e20000100800 */
[----:B---3--:R-:W-:-:S03]  /*8ae0*/  IMAD R3, R21, 0x4, R19 ;  /* 0x0000000415037824 */ /* 0x008fc600078e0213 */
[----:B------:R3:W-:Y:S01]  /*8af0*/  STL [R1+0x950], R5 ;  /* 0x0009500501007387 */ /* 0x0007e20000100800 */
[----:B------:R-:W4:Y:S01]  /*8b00*/  LDC R21, c[0x0][0x268] ;  /* 0x00009a00ff157b82 */ /* 0x000f220000000800 */
[-C--:B0-----:R-:W-:Y:S02]  /*8b10*/  IADD3 R22, P2, R6, R0.reuse, RZ ;  /* 0x0000000006167210 */ /* 0x081fe40007f5e0ff */
[----:B------:R0:W-:Y:S01]  /*8b20*/  STL [R1+0x954], R23 ;  /* 0x0009541701007387 */ /* 0x0001e20000100800 */
[----:B---3--:R-:W-:-:S03]  /*8b30*/  IADD3 R5, P3, R7, R0, RZ ;  /* 0x0000000007057210 */ /* 0x008fc60007f7e0ff */
[----:B------:R3:W-:Y:S01]  /*8b40*/  STL [R1+0x958], R22 ;  /* 0x0009581601007387 */ /* 0x0007e20000100800 */
[----:B0-----:R-:W-:-:S03]  /*8b50*/  LEA.HI.X.SX32 R23, R4, R2, 0x1, P1 ;  /* 0x0000000204177211 */ /* 0x001fc600008f0eff */
[----:B------:R-:W-:Y:S01]  /*8b60*/  STL [R1+0x95c], R5 ;  /* 0x00095c0501007387 */ /* 0x000fe20000100800 */
[----:B---3--:R-:W0:Y:S03]  /*8b70*/  LDC R22, c[0x0][0x268] ;  /* 0x00009a00ff167b82 */ /* 0x008e260000000800 */
[----:B------:R3:W-:Y:S05]  /*8b80*/  STL [R1+0x94c], R23 ;  /* 0x00094c1701007387 */ /* 0x0007ea0000100800 */
[----:B---3--:R-:W3:Y:S01]  /*8b90*/  LDC R23, c[0x0][0x268] ;  /* 0x00009a00ff177b82 */ /* 0x008ee20000000800 */
[----:B----4-:R-:W-:Y:S01]  /*8ba0*/  IMAD R21, R21, 0x4, R3 ;  /* 0x0000000415157824 */ /* 0x010fe200078e0203 */
[----:B------:R-:W-:-:S02]  /*8bb0*/  LEA.HI.X.SX32 R5, R6, R2, 0x1, P2 ;  /* 0x0000000206057211 */ /* 0x000fc400010f0eff */
[----:B------:R-:W-:Y:S02]  /*8bc0*/  LEA.HI.X.SX32 R4, R7, R2, 0x1, P3 ;  /* 0x0000000207047211 */ /* 0x000fe400018f0eff */
[----:B------:R-:W-:Y:S01]  /*8bd0*/  IADD3 R6, P1, R8, R0, RZ ;  /* 0x0000000008067210 */ /* 0x000fe20007f3e0ff */
[----:B------:R-:W-:Y:S04]  /*8be0*/  STL [R1+0x948], R5 ;  /* 0x0009480501007387 */ /* 0x000fe80000100800 */
[----:B------:R-:W-:Y:S01]  /*8bf0*/  STL [R1+0x938], R4 ;  /* 0x0009380401007387 */ /* 0x000fe20000100800 */
[----:B0-----:R-:W-:-:S03]  /*8c00*/  IMAD R22, R22, 0x4, R21 ;  /* 0x0000000416167824 */ /* 0x001fc600078e0215 */
[----:B------:R3:W-:Y:S02]  /*8c10*/  STL [R1+0x93c], R6 ;  /* 0x00093c0601007387 */ /* 0x0007e40000100800 */
[----:B---3--:R-:W-:Y:S02]  /*8c20*/  IMAD R6, R23, 0x4, R22 ;  /* 0x0000000417067824 */ /* 0x008fe400078e0216 */
[----:B------:R-:W0:Y:S01]  /*8c30*/  LDC R23, c[0x0][0x268] ;  /* 0x00009a00ff177b82 */ /* 0x000e220000000800 */
[-C--:B------:R-:W-:Y:S02]  /*8c40*/  IADD3 R5, P2, R9, R0.reuse, RZ ;  /* 0x0000000009057210 */ /* 0x080fe40007f5e0ff */
[----:B------:R-:W-:-:S03]  /*8c50*/  IADD3 R4, P3, R10, R0, RZ ;  /* 0x000000000a047210 */ /* 0x000fc60007f7e0ff */
[----:B------:R-:W-:Y:S04]  /*8c60*/  STL [R1+0x940], R5 ;  /* 0x0009400501007387 */ /* 0x000fe80000100800 */
[----:B------:R3:W-:Y:S02]  /*8c70*/  STL [R1+0x944], R4 ;  /* 0x0009440401007387 */ /* 0x0007e40000100800 */
[-C--:B---3--:R-:W-:Y:S01]  /*8c80*/  LEA.HI.X.SX32 R4, R10, R2.reuse, 0x1, P3 ;  /* 0x000000020a047211 */ /* 0x088fe200018f0eff */
[----:B0-----:R-:W-:Y:S02]  /*8c90*/  IMAD R10, R23, 0x4, R6 ;  /* 0x00000004170a7824 */ /* 0x001fe400078e0206 */
[----:B------:R-:W0:Y:S01]  /*8ca0*/  LDC R23, c[0x0][0x268] ;  /* 0x00009a00ff177b82 */ /* 0x000e220000000800 */
[----:B------:R-:W-:-:S02]  /*8cb0*/  LEA.HI.X.SX32 R5, R9, R2, 0x1, P2 ;  /* 0x0000000209057211 */ /* 0x000fc400010f0eff */
[----:B------:R-:W-:Y:S01]  /*8cc0*/  LEA.HI.X.SX32 R7, R8, R2, 0x1, P1 ;  /* 0x0000000208077211 */ /* 0x000fe200008f0eff */
[----:B0-----:R-:W-:-:S04]  /*8cd0*/  IMAD R9, R23, 0x4, R10 ;  /* 0x0000000417097824 */ /* 0x001fc800078e020a */
[----:B------:R-:W0:Y:S01]  /*8ce0*/  LDC R23, c[0x0][0x268] ;  /* 0x00009a00ff177b82 */ /* 0x000e220000000800 */
[----:B------:R3:W-:Y:S04]  /*8cf0*/  STL [R1+0x934], R7 ;  /* 0x0009340701007387 */ /* 0x0007e80000100800 */
[----:B------:R4:W-:Y:S04]  /*8d00*/  STL [R1+0x930], R5 ;  /* 0x0009300501007387 */ /* 0x0009e80000100800 */
[----:B------:R5:W-:Y:S01]  /*8d10*/  STL [R1+0x920], R4 ;  /* 0x0009200401007387 */ /* 0x000be20000100800 */
[----:B---3--:R-:W-:-:S02]  /*8d20*/  IADD3 R7, P1, R12, R0, RZ ;  /* 0x000000000c077210 */ /* 0x008fc40007f3e0ff */
[----:B----4-:R-:W-:-:S03]  /*8d30*/  IADD3 R5, P2, R11, R0, RZ ;  /* 0x000000000b057210 */ /* 0x010fc60007f5e0ff */
[----:B------:R3:W-:Y:S01]  /*8d40*/  STL [R1+0x924], R7 ;  /* 0x0009240701007387 */ /* 0x0007e20000100800 */
[----:B-----5:R-:W-:-:S03]  /*8d50*/  IADD3 R4, P3, R13, R0, RZ ;  /* 0x000000000d047210 */ /* 0x020fc60007f7e0ff */
[----:B------:R-:W-:Y:S01]  /*8d60*/  STL [R1+0x928], R5 ;  /* 0x0009280501007387 */ /* 0x000fe20000100800 */
[----:B0-----:R-:W-:-:S03]  /*8d70*/  IMAD R23, R23, 0x4, R9 ;  /* 0x0000000417177824 */ /* 0x001fc600078e0209 */
[----:B------:R0:W-:Y:S01]  /*8d80*/  STL [R1+0x92c], R4 ;  /* 0x00092c0401007387 */ /* 0x0001e20000100800 */
[-C--:B---3--:R-:W-:Y:S02]  /*8d90*/  LEA.HI.X.SX32 R7, R12, R2.reuse, 0x1, P1 ;  /* 0x000000020c077211 */ /* 0x088fe400008f0eff */
[-C--:B0-----:R-:W-:Y:S01]  /*8da0*/  LEA.HI.X.SX32 R4, R13, R2.reuse, 0x1, P3 ;  /* 0x000000020d047211 */ /* 0x081fe200018f0eff */
[----:B--2---:R-:W-:Y:S02]  /*8db0*/  IMAD R13, R24, 0x4, R23 ;  /* 0x00000004180d7824 */ /* 0x004fe400078e0217 */
[----:B------:R-:W0:Y:S01]  /*8dc0*/  LDC R24, c[0x0][0x268] ;  /* 0x00009a00ff187b82 */ /* 0x000e220000000800 */
[----:B------:R-:W-:Y:S01]  /*8dd0*/  LEA.HI.X.SX32 R5, R11, R2, 0x1, P2 ;  /* 0x000000020b057211 */ /* 0x000fe200010f0eff */
[----:B------:R2:W-:Y:S04]  /*8de0*/  STL [R1+0x91c], R7 ;  /* 0x00091c0701007387 */ /* 0x0005e80000100800 */
[----:B------:R3:W-:Y:S01]  /*8df0*/  STL [R1+0x918], R5 ;  /* 0x0009180501007387 */ /* 0x0007e20000100800 */
[----:B--2---:R-:W-:-:S03]  /*8e00*/  IADD3 R7, P1, R14, R0, RZ ;  /* 0x000000000e077210 */ /* 0x004fc60007f3e0ff */
[----:B------:R2:W-:Y:S01]  /*8e10*/  STL [R1+0x908], R4 ;  /* 0x0009080401007387 */ /* 0x0005e20000100800 */
[----:B---3--:R-:W-:-:S03]  /*8e20*/  IADD3 R5, P2, R15, R0, RZ ;  /* 0x000000000f057210 */ /* 0x008fc60007f5e0ff */
[----:B------:R-:W-:Y:S04]  /*8e30*/  STL [R1+0x90c], R7 ;  /* 0x00090c0701007387 */ /* 0x000fe80000100800 */
[----:B------:R3:W-:Y:S01]  /*8e40*/  STL [R1+0x910], R5 ;  /* 0x0009100501007387 */ /* 0x0007e20000100800 */
[----:B--2---:R-:W-:Y:S02]  /*8e50*/  IADD3 R4, P3, R16, R0, RZ ;  /* 0x0000000010047210 */ /* 0x004fe40007f7e0ff */
[----:B---3--:R-:W-:-:S03]  /*8e60*/  LEA.HI.X.SX32 R5, R14, R2, 0x1, P1 ;  /* 0x000000020e057211 */ /* 0x008fc600008f0eff */
[----:B------:R-:W-:Y:S04]  /*8e70*/  STL [R1+0x914], R4 ;  /* 0x0009140401007387 */ /* 0x000fe80000100800 */
[----:B------:R0:W-:Y:S02]  /*8e80*/  STL [R1+0x904], R5 ;  /* 0x0009040501007387 */ /* 0x0001e40000100800 */
[----:B0-----:R-:W-:Y:S02]  /*8e90*/  IMAD R5, R24, 0x4, R13 ;  /* 0x0000000418057824 */ /* 0x001fe400078e020d */
[----:B------:R-:W0:Y:S01]  /*8ea0*/  LDC R24, c[0x0][0x268] ;  /* 0x00009a00ff187b82 */ /* 0x000e220000000800 */
[-C--:B------:R-:W-:Y:S02]  /*8eb0*/  LEA.HI.X.SX32 R7, R15, R2.reuse, 0x1, P2 ;  /* 0x000000020f077211 */ /* 0x080fe400010f0eff */
[----:B------:R-:W-:-:S03]  /*8ec0*/  LEA.HI.X.SX32 R4, R16, R2, 0x1, P3 ;  /* 0x0000000210047211 */ /* 0x000fc600018f0eff */
[----:B------:R-:W-:Y:S04]  /*8ed0*/  STL [R1+0x900], R7 ;  /* 0x0009000701007387 */ /* 0x000fe80000100800 */
[----:B------:R2:W-:Y:S02]  /*8ee0*/  STL [R1+0x8f0], R4 ;  /* 0x0008f00401007387 */ /* 0x0005e40000100800 */
[----:B--2---:R-:W-:-:S05]  /*8ef0*/  IADD3 R4, P1, R18, R0, RZ ;  /* 0x0000000012047210 */ /* 0x004fca0007f3e0ff */
[----:B------:R0:W-:Y:S02]  /*8f00*/  STL [R1+0x8f4], R4 ;  /* 0x0008f40401007387 */ /* 0x0001e40000100800 */
[----:B0-----:R-:W-:Y:S02]  /*8f10*/  IMAD R4, R24, 0x4, R5 ;  /* 0x0000000418047824 */ /* 0x001fe400078e0205 */
[----:B------:R-:W0:Y:S01]  /*8f20*/  LDC R24, c[0x0][0x268] ;  /* 0x00009a00ff187b82 */ /* 0x000e220000000800 */
[-C--:B------:R-:W-:Y:S02]  /*8f30*/  IADD3 R8, P2, R17, R0.reuse, RZ ;  /* 0x0000000011087210 */ /* 0x080fe40007f5e0ff */
[----:B------:R-:W-:Y:S02]  /*8f40*/  IADD3 R7, P3, R20, R0, RZ ;  /* 0x0000000014077210 */ /* 0x000fe40007f7e0ff */
[----:B------:R-:W-:Y:S01]  /*8f50*/  LEA.HI.X.SX32 R11, R18, R2, 0x1, P1 ;  /* 0x00000002120b7211 */ /* 0x000fe200008f0eff */
[----:B------:R2:W-:Y:S01]  /*8f60*/  STL [R1+0x8f8], R8 ;  /* 0x0008f80801007387 */ /* 0x0005e20000100800 */
[----:B0-----:R-:W-:-:S02]  /*8f70*/  IMAD R12, R24, 0x4, R4 ;  /* 0x00000004180c7824 */ /* 0x001fc400078e0204 */
[----:B------:R-:W0:Y:S01]  /*8f80*/  LDC R24, c[0x0][0x268] ;  /* 0x00009a00ff187b82 */ /* 0x000e220000000800 */
[----:B------:R3:W-:Y:S01]  /*8f90*/  STL [R1+0x8fc], R7 ;  /* 0x0008fc0701007387 */ /* 0x0007e20000100800 */
[----:B--2---:R-:W-:-:S03]  /*8fa0*/  LEA.HI.X.SX32 R8, R17, R2, 0x1, P2 ;  /* 0x0000000211087211 */ /* 0x004fc600010f0eff */
[----:B------:R2:W-:Y:S01]  /*8fb0*/  STL [R1+0x8ec], R11 ;  /* 0x0008ec0b01007387 */ /* 0x0005e20000100800 */
[----:B---3--:R-:W-:-:S03]  /*8fc0*/  LEA.HI.X.SX32 R7, R20, R2, 0x1, P3 ;  /* 0x0000000214077211 */ /* 0x008fc600018f0eff */
[----:B------:R-:W-:Y:S01]  /*8fd0*/  STL [R1+0x8e8], R8 ;  /* 0x0008e80801007387 */ /* 0x000fe20000100800 */
[----:B--2---:R-:W-:-:S03]  /*8fe0*/  IADD3 R11, P1, R19, R0, RZ ;  /* 0x00000000130b7210 */ /* 0x004fc60007f3e0ff */
[----:B------:R-:W-:Y:S04]  /*8ff0*/  STL [R1+0x8d8], R7 ;  /* 0x0008d80701007387 */ /* 0x000fe80000100800 */
[----:B------:R0:W-:Y:S02]  /*9000*/  STL [R1+0x8dc], R11 ;  /* 0x0008dc0b01007387 */ /* 0x0001e40000100800 */
[----:B0-----:R-:W-:Y:S02]  /*9010*/  IMAD R11, R24, 0x4, R12 ;  /* 0x00000004180b7824 */ /* 0x001fe400078e020c */
[----:B------:R-:W0:Y:S01]  /*9020*/  LDC R24, c[0x0][0x268] ;  /* 0x00009a00ff187b82 */ /* 0x000e220000000800 */
[-C--:B------:R-:W-:Y:S02]  /*9030*/  IADD3 R8, P2, R3, R0.reuse, RZ ;  /* 0x0000000003087210 */ /* 0x080fe40007f5e0ff */
[----:B------:R-:W-:-:S03]  /*9040*/  IADD3 R7, P3, R21, R0, RZ ;  /* 0x0000000015077210 */ /* 0x000fc60007f7e0ff */
[----:B------:R2:W-:Y:S04]  /*9050*/  STL [R1+0x8e0], R8 ;  /* 0x0008e00801007387 */ /* 0x0005e80000100800 */
[----:B------:R-:W-:Y:S01]  /*9060*/  STL [R1+0x8e4], R7 ;  /* 0x0008e40701007387 */ /* 0x000fe20000100800 */
[----:B--2---:R-:W-:-:S05]  /*9070*/  LEA.HI.X.SX32 R8, R19, R2, 0x1, P1 ;  /* 0x0000000213087211 */ /* 0x004fca00008f0eff */
[----:B------:R0:W-:Y:S02]  /*9080*/  STL [R1+0x8d4], R8 ;  /* 0x0008d40801007387 */ /* 0x0001e40000100800 */
[----:B0-----:R-:W-:Y:S02]  /*9090*/  IMAD R8, R24, 0x4, R11 ;  /* 0x0000000418087824 */ /* 0x001fe400078e020b */
[----:B------:R-:W0:Y:S01]  /*90a0*/  LDC R24, c[0x0][0x268] ;  /* 0x00009a00ff187b82 */ /* 0x000e220000000800 */
[-C--:B------:R-:W-:Y:S02]  /*90b0*/  LEA.HI.X.SX32 R7, R3, R2.reuse, 0x1, P2 ;  /* 0x0000000203077211 */ /* 0x080fe400010f0eff */
[----:B------:R-:W-:-:S03]  /*90c0*/  LEA.HI.X.SX32 R3, R21, R2, 0x1, P3 ;  /* 0x0000000215037211 */ /* 0x000fc600018f0eff */
[----:B------:R2:W-:Y:S04]  /*90d0*/  STL [R1+0x8d0], R7 ;  /* 0x0008d00701007387 */ /* 0x0005e80000100800 */
[----:B------:R-:W-:Y:S01]  /*90e0*/  STL [R1+0x8c0], R3 ;  /* 0x0008c00301007387 */ /* 0x000fe20000100800 */
[----:B--2---:R-:W-:-:S05]  /*90f0*/  IADD3 R7, P1, R22, R0, RZ ;  /* 0x0000000016077210 */ /* 0x004fca0007f3e0ff */
[----:B------:R0:W-:Y:S02]  /*9100*/  STL [R1+0x8c4], R7 ;  /* 0x0008c40701007387 */ /* 0x0001e40000100800 */
[----:B0-----:R-:W-:Y:S02]  /*9110*/  IMAD R7, R24, 0x4, R8 ;  /* 0x0000000418077824 */ /* 0x001fe400078e0208 */
[----:B------:R-:W0:Y:S01]  /*9120*/  LDC R24, c[0x0][0x268] ;  /* 0x00009a00ff187b82 */ /* 0x000e220000000800 */
[-C--:B------:R-:W-:Y:S02]  /*9130*/  IADD3 R14, P2, R6, R0.reuse, RZ ;  /* 0x00000000060e7210 */ /* 0x080fe40007f5e0ff */
[----:B------:R-:W-:-:S03]  /*9140*/  IADD3 R3, P3, R10, R0, RZ ;  /* 0x000000000a037210 */ /* 0x000fc60007f7e0ff */
[----:B------:R-:W-:Y:S04]  /*9150*/  STL [R1+0x8c8], R14 ;  /* 0x0008c80e01007387 */ /* 0x000fe80000100800 */
[----:B------:R2:W-:Y:S02]  /*9160*/  STL [R1+0x8cc], R3 ;  /* 0x0008cc0301007387 */ /* 0x0005e40000100800 */
[-C--:B--2---:R-:W-:Y:S01]  /*9170*/  LEA.HI.X.SX32 R3, R10, R2.reuse, 0x1, P3 ;  /* 0x000000020a037211 */ /* 0x084fe200018f0eff */
[----:B0-----:R-:W-:Y:S02]  /*9180*/  IMAD R10, R24, 0x4, R7 ;  /* 0x00000004180a7824 */ /* 0x001fe400078e0207 */
[----:B------:R-:W0:Y:S01]  /*9190*/  LDC R24, c[0x0][0x268] ;  /* 0x00009a00ff187b82 */ /* 0x000e220000000800 */
[----:B------:R-:W-:-:S02]  /*91a0*/  LEA.HI.X.SX32 R14, R22, R2, 0x1, P1 ;  /* 0x00000002160e7211 */ /* 0x000fc400008f0eff */
[----:B------:R-:W-:-:S03]  /*91b0*/  LEA.HI.X.SX32 R6, R6, R2, 0x1, P2 ;  /* 0x0000000206067211 */ /* 0x000fc600010f0eff */
[----:B------:R-:W-:Y:S04]  /*91c0*/  STL [R1+0x8bc], R14 ;  /* 0x0008bc0e01007387 */ /* 0x000fe80000100800 */
        /* <DEDUP_REMOVED lines=10> */
[----:B--2---:R-:W-:-:S05]  /*9270*/  LEA.HI.X.SX32 R3, R9, R2, 0x1, P1 ;  /* 0x0000000209037211 */ /* 0x004fca00008f0eff */
        /* <DEDUP_REMOVED lines=14> */
[----:B------:R-:W-:Y:S04]  /*9360*/  STL [R1+0x838], R14 ;  /* 0x0008380e01007387 */ /* 0x000fe80000100800 */
[----:B------:R-:W-:Y:S04]  /*9370*/  STL [R1+0x840], R13 ;  /* 0x0008400d01007387 */ /* 0x000fe80000100800 */
[----:B------:R0:W-:Y:S02]  /*9380*/  STL [R1+0x82c], R5 ;  /* 0x00082c0501007387 */ /* 0x0001e40000100800 */
[----:B0-----:R-:W-:-:S02]  /*9390*/  IMAD R5, R24, 0x4, R9 ;  /* 0x0000000418057824 */ /* 0x001fc400078e0209 */
        /* <DEDUP_REMOVED lines=13> */
[-C--:B--2---:R-:W-:Y:S02]  /*9470*/  LEA.HI.X.SX32 R12, R11, R2.reuse, 0x1, P1 ;  /* 0x000000020b0c7211 */ /* 0x084fe400008f0eff */
[-C--:B------:R-:W-:Y:S01]  /*9480*/  LEA.HI.X.SX32 R11, R8, R2.reuse, 0x1, P2 ;  /* 0x00000002080b7211 */ /* 0x080fe200010f0eff */
[----:B0-----:R-:W-:Y:S02]  /*9490*/  IMAD R8, R24, 0x4, R4 ;  /* 0x0000000418087824 */ /* 0x001fe400078e0204 */
[----:B------:R-:W0:Y:S01]  /*94a0*/  LDC R24, c[0x0][0x268] ;  /* 0x00009a00ff187b82 */ /* 0x000e220000000800 */
[----:B------:R-:W-:Y:S01]  /*94b0*/  LEA.HI.X.SX32 R7, R7, R2, 0x1, P3 ;  /* 0x0000000207077211 */ /* 0x000fe200018f0eff */
[----:B------:R-:W-:Y:S04]  /*94c0*/  STL [R1+0x844], R12 ;  /* 0x0008440c01007387 */ /* 0x000fe80000100800 */
        /* <DEDUP_REMOVED lines=11> */
[-C--:B------:R-:W-:Y:S02]  /*9580*/  LEA.HI.X.SX32 R10, R6, R2.reuse, 0x1, P2 ;  /* 0x00000002060a7211 */ /* 0x080fe400010f0eff */
[----:B------:R-:W-:Y:S01]  /*9590*/  LEA.HI.X.SX32 R6, R3, R2, 0x1, P3 ;  /* 0x0000000203067211 */ /* 0x000fe200018f0eff */
[----:B0-----:R-:W-:-:S02]  /*95a0*/  IMAD R3, R24, 0x4, R7 ;  /* 0x0000000418037824 */ /* 0x001fc400078e0207 */
[----:B------:R-:W0:Y:S01]  /*95b0*/  LDC R24, c[0x0][0x268] ;  /* 0x00009a00ff187b82 */ /* 0x000e220000000800 */
        /* <DEDUP_REMOVED lines=30> */
[----:B------:R-:W0:Y:S01]  /*97a0*/  S2R R24, SR_TID.X ;  /* 0x0000000000187919 */ /* 0x000e220000002100 */
[----:B------:R-:W-:Y:S01]  /*97b0*/  LEA.HI.X.SX32 R7, R7, R2, 0x1, P2 ;  /* 0x0000000207077211 */ /* 0x000fe200010f0eff */
[----:B------:R-:W-:Y:S04]  /*97c0*/  STL [R1+0x864], R9 ;  /* 0x0008640901007387 */ /* 0x000fe80000100800 */
[----:B------:R2:W-:Y:S04]  /*97d0*/  STL [R1+0x868], R7 ;  /* 0x0008680701007387 */ /* 0x0005e80000100800 */
[----:B------:R3:W-:Y:S01]  /*97e0*/  STL [R1+0x86c], R8 ;  /* 0x00086c0801007387 */ /* 0x0007e20000100800 */
[----:B--2---:R-:W-:-:S02]  /*97f0*/  IADD3 R7, P1, R6, R0, RZ ;  /* 0x0000000006077210 */ /* 0x004fc40007f3e0ff */
[----:B---3--:R-:W-:-:S03]  /*9800*/  IADD3 R8, P2, R5, R0, RZ ;  /* 0x0000000005087210 */ /* 0x008fc60007f5e0ff */
[----:B------:R2:W-:Y:S01]  /*9810*/  STL [R1+0x870], R7 ;  /* 0x0008700701007387 */ /* 0x0005e20000100800 */
[----:B------:R-:W-:-:S03]  /*9820*/  LEA.HI.X.SX32 R6, R6, R2, 0x1, P1 ;  /* 0x0000000206067211 */ /* 0x000fc600008f0eff */
[----:B------:R-:W-:Y:S01]  /*9830*/  STL [R1+0x874], R8 ;  /* 0x0008740801007387 */ /* 0x000fe20000100800 */
[----:B--2---:R-:W-:Y:S02]  /*9840*/  IADD3 R7, P3, R4, R0, RZ ;  /* 0x0000000004077210 */ /* 0x004fe40007f7e0ff */
[----:B0-----:R-:W-:-:S03]  /*9850*/  LOP3.LUT R26, R24, 0x7f, RZ, 0xc0, !PT ;  /* 0x0000007f181a7812 */ /* 0x001fc600078ec0ff */
[----:B------:R0:W-:Y:S02]  /*9860*/  STL [R1+0x878], R7 ;  /* 0x0008780701007387 */ /* 0x0001e40000100800 */
[-C--:B-1----:R-:W-:Y:S01]  /*9870*/  IMAD R24, R26, R27.reuse, RZ ;  /* 0x0000001b1a187224 */ /* 0x082fe200078e02ff */
[----:B------:R-:W-:Y:S02]  /*9880*/  LEA.HI.X.SX32 R4, R4, R2, 0x1, P3 ;  /* 0x0000000204047211 */ /* 0x000fe400018f0eff */
[----:B0-----:R-:W-:Y:S02]  /*9890*/  IADD3 R7, P4, R3, R0, RZ ;  /* 0x0000000003077210 */ /* 0x001fe40007f9e0ff */
[----:B------:R-:W-:Y:S01]  /*98a0*/  LEA.HI.X.SX32 R0, R5, R2, 0x1, P2 ;  /* 0x0000000205007211 */ /* 0x000fe200010f0eff */
[----:B------:R-:W-:Y:S02]  /*98b0*/  IMAD R24, R27, 0x80, R24 ;  /* 0x000000801b187824 */ /* 0x000fe400078e0218 */
[----:B------:R-:W-:Y:S01]  /*98c0*/  STL [R1+0x814], R7 ;  /* 0x0008140701007387 */ /* 0x000fe20000100800 */
[----:B------:R-:W-:-:S03]  /*98d0*/  IMAD R25, R26, R27, RZ ;  /* 0x0000001b1a197224 */ /* 0x000fc600078e02ff */
[----:B------:R-:W-:Y:S01]  /*98e0*/  STL [R1+0x808], R6 ;  /* 0x0008080601007387 */ /* 0x000fe20000100800 */
[----:B------:R-:W-:-:S03]  /*98f0*/  IMAD R24, R27, 0x80, R24 ;  /* 0x000000801b187824 */ /* 0x000fc600078e0218 */
[----:B------:R0:W-:Y:S01]  /*9900*/  STL [R1+0x80c], R0 ;  /* 0x00080c0001007387 */ /* 0x0001e20000100800 */
[----:B------:R-:W-:Y:S02]  /*9910*/  IMAD R26, R26, R27, RZ ;  /* 0x0000001b1a1a7224 */ /* 0x000fe400078e02ff */
[----:B------:R-:W-:Y:S01]  /*9920*/  IMAD R25, R27, 0x80, R25 ;  /* 0x000000801b197824 */ /* 0x000fe200078e0219 */
[----:B------:R1:W-:Y:S01]  /*9930*/  STL [R1+0x810], R4 ;  /* 0x0008100401007387 */ /* 0x0003e20000100800 */
[----:B0-----:R-:W-:Y:S02]  /*9940*/  LEA.HI.X.SX32 R0, R3, R2, 0x1, P4 ;  /* 0x0000000203007211 */ /* 0x001fe400020f0eff */
[----:B------:R-:W-:-:S03]  /*9950*/  IADD3 R8, P1, R26, UR11, RZ ;  /* 0x0000000b1a087c10 */ /* 0x000fc6000ff3e0ff */
[----:B------:R0:W-:Y:S01]  /*9960*/  STL [R1+0x804], R0 ;  /* 0x0008040001007387 */ /* 0x0001e20000100800 */
[----:B------:R-:W-:Y:S02]  /*9970*/  IADD3 R7, P2, R25, UR11, RZ ;  /* 0x0000000b19077c10 */ /* 0x000fe4000ff5e0ff */
[----:B-1----:R-:W-:Y:S02]  /*9980*/  IADD3 R4, P3, R24, UR11, RZ ;  /* 0x0000000b18047c10 */ /* 0x002fe4000ff7e0ff */
[----:B------:R-:W-:Y:S01]  /*9990*/  LEA.HI.X.SX32 R6, R26, UR10, 0x1, P1 ;  /* 0x0000000a1a067c11 */ /* 0x000fe200088f0eff */
[----:B0-----:R-:W-:Y:S01]  /*99a0*/  IMAD R0, R27, 0x80, R24 ;  /* 0x000000801b007824 */ /* 0x001fe200078e0218 */
[----:B------:R-:W-:Y:S01]  /*99b0*/  IADD3 RZ, P1, R8, UR7, RZ ;  /* 0x0000000708ff7c10 */ /* 0x000fe2000ff3e0ff */
[----:B------:R-:W-:Y:S01]  /*99c0*/  STL [R1+0x21c], R8 ;  /* 0x00021c0801007387 */ /* 0x000fe20000100800 */
[----:B------:R-:W-:Y:S02]  /*99d0*/  LEA.HI.X.SX32 R5, R25, UR10, 0x1, P2 ;  /* 0x0000000a19057c11 */ /* 0x000fe400090f0eff */
[----:B------:R-:W-:Y:S01]  /*99e0*/  IADD3 R2, P4, R0, UR11, RZ ;  /* 0x0000000b00027c10 */ /* 0x000fe2000ff9e0ff */
[----:B------:R-:W-:Y:S01]  /*99f0*/  STL [R1+0x428], R7 ;  /* 0x0004280701007387 */ /* 0x000fe20000100800 */
[----:B------:R-:W-:-:S02]  /*9a00*/  LEA.HI.X.SX32 R3, R24, UR10, 0x1, P3 ;  /* 0x0000000a18037c11 */ /* 0x000fc400098f0eff */
[----:B------:R-:W-:Y:S01]  /*9a10*/  LEA.HI.X.SX32 R0, R0, UR10, 0x1, P4 ;  /* 0x0000000a00007c11 */ /* 0x000fe2000a0f0eff */
[----:B------:R-:W-:Y:S01]  /*9a20*/  STL [R1+0x42c], R4 ;  /* 0x00042c0401007387 */ /* 0x000fe20000100800 */
[----:B------:R-:W-:Y:S02]  /*9a30*/  IADD3 RZ, P2, R7, UR7, RZ ;  /* 0x0000000707ff7c10 */ /* 0x000fe4000ff5e0ff */
[----:B------:R-:W-:Y:S01]  /*9a40*/  IADD3.X R9, R6, UR33, RZ, P1, !PT ;  /* 0x0000002106097c10 */ /* 0x000fe20008ffe4ff */
[----:B------:R-:W-:Y:S01]  /*9a50*/  STL [R1+0x430], R2 ;  /* 0x0004300201007387 */ /* 0x000fe20000100800 */
[----:B------:R-:W-:Y:S02]  /*9a60*/  IADD3 RZ, P3, R4, UR7, RZ ;  /* 0x0000000704ff7c10 */ /* 0x000fe4000ff7e0ff */
[----:B------:R-:W-:Y:S01]  /*9a70*/  IADD3 RZ, P4, R2, UR7, RZ ;  /* 0x0000000702ff7c10 */ /* 0x000fe2000ff9e0ff */
[----:B------:R-:W-:Y:S01]  /*9a80*/  STL [R1+0x454], R6 ;  /* 0x0004540601007387 */ /* 0x000fe20000100800 */
[----:B------:R-:W-:-:S03]  /*9a90*/  IADD3.X R11, R5, UR33, RZ, P2, !PT ;  /* 0x00000021050b7c10 */ /* 0x000fc600097fe4ff */
[----:B------:R-:W-:Y:S01]  /*9aa0*/  STL [R1+0x450], R5 ;  /* 0x0004500501007387 */ /* 0x000fe20000100800 */
[----:B------:R-:W-:-:S03]  /*9ab0*/  IADD3.X R10, R3, UR33, RZ, P3, !PT ;  /* 0x00000021030a7c10 */ /* 0x000fc60009ffe4ff */
[----:B------:R-:W-:Y:S04]  /*9ac0*/  STL [R1+0x448], R3 ;  /* 0x0004480301007387 */ /* 0x000fe80000100800 */
[----:B------:R-:W-:Y:S01]  /*9ad0*/  STL [R1+0x44c], R0 ;  /* 0x00044c0001007387 */ /* 0x000fe20000100800 */
[----:B------:R-:W-:-:S03]  /*9ae0*/  IADD3 RZ, P1, R8, UR31, RZ ;  /* 0x0000001f08ff7c10 */ /* 0x000fc6000ff3e0ff */
[----:B------:R0:W-:Y:S01]  /*9af0*/  STL [R1+0x468], R9 ;  /* 0x0004680901007387 */ /* 0x0001e20000100800 */
[----:B------:R-:W-:-:S03]  /*9b00*/  IADD3 RZ, P2, R7, UR31, RZ ;  /* 0x0000001f07ff7c10 */ /* 0x000fc6000ff5e0ff */
[----:B------:R1:W-:Y:S01]  /*9b10*/  STL [R1+0x46c], R11 ;  /* 0x00046c0b01007387 */ /* 0x0003e20000100800 */
[----:B0-----:R-:W-:-:S03]  /*9b20*/  IADD3.X R9, R0, UR33, RZ, P4, !PT ;  /* 0x0000002100097c10 */ /* 0x001fc6000a7fe4ff */
[----:B------:R-:W-:Y:S01]  /*9b30*/  STL [R1+0x470], R10 ;  /* 0x0004700a01007387 */ /* 0x000fe20000100800 */
[----:B------:R-:W-:-:S03]  /*9b40*/  IADD3 RZ, P3, R4, UR31, RZ ;  /* 0x0000001f04ff7c10 */ /* 0x000fc6000ff7e0ff */
[----:B------:R0:W-:Y:S01]  /*9b50*/  STL [R1+0x474], R9 ;  /* 0x0004740901007387 */ /* 0x0001e20000100800 */
[----:B------:R-:W-:Y:S02]  /*9b60*/  IADD3 RZ, P4, R2, UR31, RZ ;  /* 0x0000001f02ff7c10 */ /* 0x000fe4000ff9e0ff */
[----:B-1----:R-:W-:Y:S02]  /*9b70*/  IADD3.X R11, R5, UR29, RZ, P2, !PT ;  /* 0x0000001d050b7c10 */ /* 0x002fe400097fe4ff */
[----:B0-----:R-:W-:Y:S02]  /*9b80*/  IADD3.X R9, R6, UR29, RZ, P1, !PT ;  /* 0x0000001d06097c10 */ /* 0x001fe40008ffe4ff */
[----:B------:R-:W-:-:S03]  /*9b90*/  IADD3.X R10, R3, UR29, RZ, P3, !PT ;  /* 0x0000001d030a7c10 */ /* 0x000fc60009ffe4ff */
        /* <DEDUP_REMOVED lines=8> */
[----:B------:R-:W-:Y:S02]  /*9c20*/  IADD3 RZ, P4, R2, UR27, RZ ;  /* 0x0000001b02ff7c10 */ /* 0x000fe4000ff9e0ff */
[----:B-1----:R-:W-:Y:S02]  /*9c30*/  IADD3.X R11, R5, UR25, RZ, P2, !PT ;  /* 0x00000019050b7c10 */ /* 0x002fe400097fe4ff */
[----:B0-----:R-:W-:Y:S02]  /*9c40*/  IADD3.X R9, R6, UR25, RZ, P1, !PT ;  /* 0x0000001906097c10 */ /* 0x001fe40008ffe4ff */
[----:B------:R-:W-:-:S03]  /*9c50*/  IADD3.X R10, R3, UR25, RZ, P3, !PT ;  /* 0x00000019030a7c10 */ /* 0x000fc60009ffe4ff */
[----:B------:R0:W-:Y:S01]  /*9c60*/  STL [R1+0x488], R9 ;  /* 0x0004880901007387 */ /* 0x0001e20000100800 */
[----:B------:R-:W-:Y:S02]  /*9c70*/  IADD3 RZ, P1, R8, UR23, RZ ;  /* 0x0000001708ff7c10 */ /* 0x000fe4000ff3e0ff */
[----:B------:R-:W-:Y:S01]  /*9c80*/  IADD3 RZ, P2, R7, UR23, RZ ;  /* 0x0000001707ff7c10 */ /* 0x000fe2000ff5e0ff */
[----:B------:R1:W-:Y:S01]  /*9c90*/  STL [R1+0x48c], R11 ;  /* 0x00048c0b01007387 */ /* 0x0003e20000100800 */
[----:B------:R-:W-:Y:S02]  /*9ca0*/  IADD3 RZ, P3, R4, UR23, RZ ;  /* 0x0000001704ff7c10 */ /* 0x000fe4000ff7e0ff */
[----:B0-----:R-:W-:Y:S01]  /*9cb0*/  IADD3.X R9, R0, UR25, RZ, P4, !PT ;  /* 0x0000001900097c10 */ /* 0x001fe2000a7fe4ff */
[----:B------:R0:W-:Y:S01]  /*9cc0*/  STL [R1+0x490], R10 ;  /* 0x0004900a01007387 */ /* 0x0001e20000100800 */
[----:B------:R-:W-:-:S03]  /*9cd0*/  IADD3 RZ, P4, R2, UR23, RZ ;  /* 0x0000001702ff7c10 */ /* 0x000fc6000ff9e0ff */
[----:B------:R2:W-:Y:S01]  /*9ce0*/  STL [R1+0x494], R9 ;  /* 0x0004940901007387 */ /* 0x0005e20000100800 */
[----:B-1----:R-:W-:Y:S02]  /*9cf0*/  IADD3.X R11, R5, UR21, RZ, P2, !PT ;  /* 0x00000015050b7c10 */ /* 0x002fe400097fe4ff */
[----:B0-----:R-:W-:Y:S02]  /*9d00*/  IADD3.X R10, R3, UR21, RZ, P3, !PT ;  /* 0x00000015030a7c10 */ /* 0x001fe40009ffe4ff */
[----:B--2---:R-:W-:-:S05]  /*9d10*/  IADD3.X R9, R6, UR21, RZ, P1, !PT ;  /* 0x0000001506097c10 */ /* 0x004fca0008ffe4ff */
[----:B------:R0:W-:Y:S04]  /*9d20*/  STL [R1+0x498], R9 ;  /* 0x0004980901007387 */ /* 0x0001e80000100800 */
[----:B------:R1:W-:Y:S01]  /*9d30*/  STL [R1+0x49c], R11 ;  /* 0x00049c0b01007387 */ /* 0x0003e20000100800 */
[----:B------:R-:W-:-:S03]  /*9d40*/  IADD3 RZ, P1, R8, UR20, RZ ;  /* 0x0000001408ff7c10 */ /* 0x000fc6000ff3e0ff */
[----:B------:R2:W-:Y:S01]  /*9d50*/  STL [R1+0x4a0], R10 ;  /* 0x0004a00a01007387 */ /* 0x0005e20000100800 */
[----:B0-----:R-:W-:Y:S02]  /*9d60*/  IADD3.X R9, R0, UR21, RZ, P4, !PT ;  /* 0x0000001500097c10 */ /* 0x001fe4000a7fe4ff */
[----:B-1----:R-:W-:-:S03]  /*9d70*/  IADD3 R11, P2, R7, UR20, RZ ;  /* 0x00000014070b7c10 */ /* 0x002fc6000ff5e0ff */
[----:B------:R0:W-:Y:S01]  /*9d80*/  STL [R1+0x4a4], R9 ;  /* 0x0004a40901007387 */ /* 0x0001e20000100800 */
[----:B--2---:R-:W-:-:S03]  /*9d90*/  IADD3 R10, P3, R4, UR20, RZ ;  /* 0x00000014040a7c10 */ /* 0x004fc6000ff7e0ff */
[----:B------:R1:W-:Y:S04]  /*9da0*/  STL [R1+0x4b0], R11 ;  /* 0x0004b00b01007387 */ /* 0x0003e80000100800 */
[----:B------:R2:W-:Y:S01]  /*9db0*/  STL [R1+0x4b8], R10 ;  /* 0x0004b80a01007387 */ /* 0x0005e20000100800 */
[----:B0-----:R-:W-:Y:S02]  /*9dc0*/  IADD3 R9, P4, R2, UR20, RZ ;  /* 0x0000001402097c10 */ /* 0x001fe4000ff9e0ff */
[----:B-1----:R-:W-:-:S03]  /*9dd0*/  IADD3.X R11, R5, UR19, RZ, P2, !PT ;  /* 0x00000013050b7c10 */ /* 0x002fc600097fe4ff */
[----:B------:R0:W-:Y:S01]  /*9de0*/  STL [R1+0x4c0], R9 ;  /* 0x0004c00901007387 */ /* 0x0001e20000100800 */
[----:B--2---:R-:W-:-:S05]  /*9df0*/  IADD3.X R10, R6, UR19, RZ, P1, !PT ;  /* 0x00000013060a7c10 */ /* 0x004fca0008ffe4ff */
[----:B------:R1:W-:Y:S01]  /*9e00*/  STL [R1+0x4a8], R10 ;  /* 0x0004a80a01007387 */ /* 0x0003e20000100800 */
[----:B0-----:R-:W-:-:S03]  /*9e10*/  IADD3.X R9, R3, UR19, RZ, P3, !PT ;  /* 0x0000001303097c10 */ /* 0x001fc60009ffe4ff */
[----:B------:R0:W-:Y:S01]  /*9e20*/  STL [R1+0x4ac], R11 ;  /* 0x0004ac0b01007387 */ /* 0x0001e20000100800 */
[----:B-1----:R-:W-:-:S03]  /*9e30*/  IADD3.X R10, R0, UR19, RZ, P4, !PT ;  /* 0x00000013000a7c10 */ /* 0x002fc6000a7fe4ff */
[----:B------:R1:W-:Y:S01]  /*9e40*/  STL [R1+0x4b4], R9 ;  /* 0x0004b40901007387 */ /* 0x0003e20000100800 */
[----:B0-----:R-:W-:-:S03]  /*9e50*/  IADD3 R11, P5, R7, UR18, RZ ;  /* 0x00000012070b7c10 */ /* 0x001fc6000ffbe0ff */
[----:B------:R0:W-:Y:S01]  /*9e60*/  STL [R1+0x4bc], R10 ;  /* 0x0004bc0a01007387 */ /* 0x0001e20000100800 */
[----:B-1----:R-:W-:Y:S02]  /*9e70*/  IADD3 R9, P4, R8, UR18, RZ ;  /* 0x0000001208097c10 */ /* 0x002fe4000ff9e0ff */
[----:B0-----:R-:W-:-:S03]  /*9e80*/  IADD3 R10, P2, R4, UR18, RZ ;  /* 0x00000012040a7c10 */ /* 0x001fc6000ff5e0ff */
[----:B------:R0:W-:Y:S04]  /*9e90*/  STL [R1+0x4c8], R9 ;  /* 0x0004c80901007387 */ /* 0x0001e80000100800 */
[----:B------:R1:W-:Y:S04]  /*9ea0*/  STL [R1+0x4d0], R11 ;  /* 0x0004d00b01007387 */ /* 0x0003e80000100800 */
[----:B------:R2:W-:Y:S01]  /*9eb0*/  STL [R1+0x4d8], R10 ;  /* 0x0004d80a01007387 */ /* 0x0005e20000100800 */
[----:B0-----:R-:W-:Y:S02]  /*9ec0*/  IADD3 R9, P1, R2, UR18, RZ ;  /* 0x0000001202097c10 */ /* 0x001fe4000ff3e0ff */
[----:B-1----:R-:W-:-:S03]  /*9ed0*/  IADD3.X R11, R6, UR61, RZ, P4, !PT ;  /* 0x0000003d060b7c10 */ /* 0x002fc6000a7fe4ff */
[----:B------:R0:W-:Y:S01]  /*9ee0*/  STL [R1+0x4e0], R9 ;  /* 0x0004e00901007387 */ /* 0x0001e20000100800 */
[----:B--2---:R-:W-:-:S05]  /*9ef0*/  IADD3 R10, P3, R8, UR17, RZ ;  /* 0x00000011080a7c10 */ /* 0x004fca000ff7e0ff */
[----:B------:R1:W-:Y:S01]  /*9f00*/  STL [R1+0x4e8], R10 ;  /* 0x0004e80a01007387 */ /* 0x0003e20000100800 */
[----:B0-----:R-:W-:-:S03]  /*9f10*/  IADD3 R9, P6, R7, UR17, RZ ;  /* 0x0000001107097c10 */ /* 0x001fc6000ffde0ff */
[----:B------:R0:W-:Y:S01]  /*9f20*/  STL [R1+0x4c4], R11 ;  /* 0x0004c40b01007387 */ /* 0x0001e20000100800 */
[----:B-1----:R-:W-:-:S03]  /*9f30*/  IADD3.X R10, R5, UR61, RZ, P5, !PT ;  /* 0x0000003d050a7c10 */ /* 0x002fc6000affe4ff */
[----:B------:R1:W-:Y:S01]  /*9f40*/  STL [R1+0x4f0], R9 ;  /* 0x0004f00901007387 */ /* 0x0003e20000100800 */
[----:B0-----:R-:W-:-:S03]  /*9f50*/  IADD3 R11, P4, R8, UR14, RZ ;  /* 0x0000000e080b7c10 */ /* 0x001fc6000ff9e0ff */
[----:B------:R0:W-:Y:S01]  /*9f60*/  STL [R1+0x4cc], R10 ;  /* 0x0004cc0a01007387 */ /* 0x0001e20000100800 */
[----:B------:R-:W-:Y:S01]  /*9f70*/  USHF.R.S32.HI UR57, URZ, 0x1f, UR14 ;  /* 0x0000001f3f397899 */ /* 0x000fe2000801140e */
[----:B-1----:R-:W-:Y:S02]  /*9f80*/  IADD3.X R9, R6, UR59, RZ, P3, !PT ;  /* 0x0000003b06097c10 */ /* 0x002fe40009ffe4ff */
[----:B------:R1:W-:Y:S01]  /*9f90*/  STL [R1+0x508], R11 ;  /* 0x0005080b01007387 */ /* 0x0003e20000100800 */
[----:B0-----:R-:W-:-:S03]  /*9fa0*/  IADD3 R10, P5, R7, UR14, RZ ;  /* 0x0000000e070a7c10 */ /* 0x001fc6000ffbe0ff */
[----:B------:R0:W-:Y:S04]  /*9fb0*/  STL [R1+0x4e4], R9 ;  /* 0x0004e40901007387 */ /* 0x0001e80000100800 */
[----:B------:R2:W-:Y:S01]  /*9fc0*/  STL [R1+0x510], R10 ;  /* 0x0005100a01007387 */ /* 0x0005e20000100800 */
[----:B-1----:R-:W-:Y:S02]  /*9fd0*/  IADD3.X R11, R5, UR59, RZ, P6, !PT ;  /* 0x0000003b050b7c10 */ /* 0x002fe4000b7fe4ff */
[----:B0-----:R-:W-:-:S03]  /*9fe0*/  IADD3 R9, P3, R8, UR15, RZ ;  /* 0x0000000f08097c10 */ /* 0x001fc6000ff7e0ff */
[----:B------:R0:W-:Y:S01]  /*9ff0*/  STL [R1+0x4ec], R11 ;  /* 0x0004ec0b01007387 */ /* 0x0001e20000100800 */
[----:B--2---:R-:W-:Y:S01]  /*a000*/  IADD3.X R10, R6, UR57, RZ, P4, !PT ;  /* 0x00000039060a7c10 */ /* 0x004fe2000a7fe4ff */
[----:B------:R-:W-:Y:S02]  /*a010*/  USHF.R.S32.HI UR55, URZ, 0x1f, UR15 ;  /* 0x0000001f3f377899 */ /* 0x000fe4000801140f */
[----:B------:R1:W-:Y:S01]  /*a020*/  STL [R1+0x528], R9 ;  /* 0x0005280901007387 */ /* 0x0003e20000100800 */
[----:B0-----:R-:W-:-:S03]  /*a030*/  IADD3 R11, P6, R7, UR15, RZ ;  /* 0x0000000f070b7c10 */ /* 0x001fc6000ffde0ff */
[----:B------:R0:W-:Y:S01]  /*a040*/  STL [R1+0x504], R10 ;  /* 0x0005040a01007387 */ /* 0x0001e20000100800 */
[----:B-1----:R-:W-:-:S03]  /*a050*/  IADD3.X R9, R5, UR57, RZ, P5, !PT ;  /* 0x0000003905097c10 */ /* 0x002fc6000affe4ff */
[----:B------:R1:W-:Y:S01]  /*a060*/  STL [R1+0x530], R11 ;  /* 0x0005300b01007387 */ /* 0x0003e20000100800 */
[----:B------:R-:W-:Y:S02]  /*a070*/  USHF.R.S32.HI UR53, URZ, 0x1f, UR16 ;  /* 0x0000001f3f357899 */ /* 0x000fe40008011410 */
[----:B0-----:R-:W-:Y:S01]  /*a080*/  IADD3 R10, P4, R8, UR16, RZ ;  /* 0x00000010080a7c10 */ /* 0x001fe2000ff9e0ff */
[----:B------:R0:W-:Y:S01]  /*a090*/  STL [R1+0x50c], R9 ;  /* 0x00050c0901007387 */ /* 0x0001e20000100800 */
[----:B-1----:R-:W-:-:S03]  /*a0a0*/  IADD3.X R11, R6, UR55, RZ, P3, !PT ;  /* 0x00000037060b7c10 */ /* 0x002fc60009ffe4ff */
        /* <DEDUP_REMOVED lines=183> */
[----:B-1----:R-:W-:Y:S01]  /*ac20*/  IADD3.X R9, R5, UR20, RZ, P3, !PT ;  /* 0x0000001405097c10 */ /* 0x002fe20009ffe4ff */
[----:B------:R-:W-:Y:S02]  /*ac30*/  USHF.R.S32.HI UR18, URZ, 0x1f, UR22 ;  /* 0x0000001f3f127899 */ /* 0x000fe40008011416 */
[----:B------:R-:W-:Y:S01]  /*ac40*/  STL [R1+0x7d0], R11 ;  /* 0x0007d00b01007387 */ /* 0x000fe20000100800 */
[----:B0-----:R-:W-:Y:S02]  /*ac50*/  IADD3 R10, P3, R8, UR22, RZ ;  /* 0x00000016080a7c10 */ /* 0x001fe4000ff7e0ff */
[C---:B------:R-:W-:Y:S01]  /*ac60*/  IADD3.X R8, R6.reuse, UR19, RZ, P4, !PT ;  /* 0x0000001306087c10 */ /* 0x040fe2000a7fe4ff */
[----:B------:R0:W-:Y:S01]  /*ac70*/  STL [R1+0x7ac], R9 ;  /* 0x0007ac0901007387 */ /* 0x0001e20000100800 */
[----:B------:R-:W-:-:S03]  /*ac80*/  IADD3.X R6, R6, UR18, RZ, P3, !PT ;  /* 0x0000001206067c10 */ /* 0x000fc60009ffe4ff */
[----:B------:R-:W-:Y:S04]  /*ac90*/  STL [R1+0x7e8], R10 ;  /* 0x0007e80a01007387 */ /* 0x000fe80000100800 */
[----:B------:R1:W-:Y:S01]  /*aca0*/  STL [R1+0x7c4], R8 ;  /* 0x0007c40801007387 */ /* 0x0003e20000100800 */
[----:B0-----:R-:W-:Y:S02]  /*acb0*/  IADD3 R9, P4, R7, UR22, RZ ;  /* 0x0000001607097c10 */ /* 0x001fe4000ff9e0ff */
[----:B------:R-:W-:-:S03]  /*acc0*/  IADD3.X R7, R5, UR19, RZ, P5, !PT ;  /* 0x0000001305077c10 */ /* 0x000fc6000affe4ff */
[----:B------:R-:W-:Y:S01]  /*acd0*/  STL [R1+0x7f0], R9 ;  /* 0x0007f00901007387 */ /* 0x000fe20000100800 */
[----:B-1----:R-:W-:-:S03]  /*ace0*/  IADD3 R8, P5, R4, UR17, RZ ;  /* 0x0000001104087c10 */ /* 0x002fc6000ffbe0ff */
[----:B------:R0:W-:Y:S04]  /*acf0*/  STL [R1+0x7cc], R7 ;  /* 0x0007cc0701007387 */ /* 0x0001e80000100800 */
[----:B------:R-:W-:Y:S04]  /*ad00*/  STL [R1+0x4f8], R8 ;  /* 0x0004f80801007387 */ /* 0x000fe80000100800 */
[----:B------:R1:W-:Y:S01]  /*ad10*/  STL [R1+0x7e4], R6 ;  /* 0x0007e40601007387 */ /* 0x0003e20000100800 */
[----:B0-----:R-:W-:Y:S01]  /*ad20*/  IADD3 R7, P3, R2, UR17, RZ ;  /* 0x0000001102077c10 */ /* 0x001fe2000ff7e0ff */
[----:B------:R-:W-:-:S04]  /*ad30*/  ULDC UR17, c[0x0][0x238] ;  /* 0x00008e0000117ab9 */ /* 0x000fc80000000800 */
[----:B------:R0:W-:Y:S01]  /*ad40*/  STL [R1+0x500], R7 ;  /* 0x0005000701007387 */ /* 0x0001e20000100800 */
[----:B-1----:R-:W-:Y:S02]  /*ad50*/  IADD3.X R6, R5, UR18, RZ, P4, !PT ;  /* 0x0000001205067c10 */ /* 0x002fe4000a7fe4ff */
[----:B------:R-:W-:-:S03]  /*ad60*/  IADD3.X R5, R3, UR61, RZ, P2, !PT ;  /* 0x0000003d03057c10 */ /* 0x000fc600097fe4ff */
[----:B------:R1:W-:Y:S01]  /*ad70*/  STL [R1+0x7ec], R6 ;  /* 0x0007ec0601007387 */ /* 0x0003e20000100800 */
[----:B0-----:R-:W-:-:S05]  /*ad80*/  IADD3 R7, P4, R4, UR14, RZ ;  /* 0x0000000e04077c10 */ /* 0x001fca000ff9e0ff */
[----:B------:R0:W-:Y:S01]  /*ad90*/  STL [R1+0x518], R7 ;  /* 0x0005180701007387 */ /* 0x0001e20000100800 */
[----:B-1----:R-:W-:-:S03]  /*ada0*/  IADD3 R6, P2, R2, UR14, RZ ;  /* 0x0000000e02067c10 */ /* 0x002fc6000ff5e0ff */
[----:B------:R1:W-:Y:S01]  /*adb0*/  STL [R1+0x4d4], R5 ;  /* 0x0004d40501007387 */ /* 0x0003e20000100800 */
[----:B------:R-:W-:-:S03]  /*adc0*/  ULDC UR14, c[0x0][0x264] ;  /* 0x00009900000e7ab9 */ /* 0x000fc60000000800 */
[----:B------:R2:W-:Y:S01]  /*add0*/  STL [R1+0x520], R6 ;  /* 0x0005200601007387 */ /* 0x0005e20000100800 */
[----:B0-----:R-:W-:Y:S02]  /*ade0*/  IADD3 R7, P6, R4, UR15, RZ ;  /* 0x0000000f04077c10 */ /* 0x001fe4000ffde0ff */
[C---:B-1----:R-:W-:Y:S02]  /*adf0*/  IADD3.X R5, R3.reuse, UR59, RZ, P5, !PT ;  /* 0x0000003b03057c10 */ /* 0x042fe4000affe4ff */
[----:B--2---:R-:W-:-:S03]  /*ae00*/  IADD3.X R6, R3, UR57, RZ, P4, !PT ;  /* 0x0000003903067c10 */ /* 0x004fc6000a7fe4ff */
[----:B------:R0:W-:Y:S04]  /*ae10*/  STL [R1+0x4f4], R5 ;  /* 0x0004f40501007387 */ /* 0x0001e80000100800 */
[----:B------:R-:W-:Y:S04]  /*ae20*/  STL [R1+0x538], R7 ;  /* 0x0005380701007387 */ /* 0x000fe80000100800 */
[----:B------:R1:W-:Y:S01]  /*ae30*/  STL [R1+0x514], R6 ;  /* 0x0005140601007387 */ /* 0x0003e20000100800 */
[----:B0-----:R-:W-:Y:S01]  /*ae40*/  IADD3 R5, P5, R2, UR15, RZ ;  /* 0x0000000f02057c10 */ /* 0x001fe2000ffbe0ff */
[----:B------:R-:W-:-:S04]  /*ae50*/  ULDC UR15, c[0x0][0x254] ;  /* 0x00009500000f7ab9 */ /* 0x000fc80000000800 */
[----:B------:R0:W-:Y:S01]  /*ae60*/  STL [R1+0x540], R5 ;  /* 0x0005400501007387 */ /* 0x0001e20000100800 */
[----:B-1----:R-:W-:Y:S02]  /*ae70*/  IMAD.MOV.U32 R6, RZ, RZ, 0x3f800000 ;  /* 0x3f800000ff067424 */ /* 0x002fe400078e00ff */
[----:B------:R-:W-:-:S03]  /*ae80*/  IMAD.MOV.U32 R7, RZ, RZ, -0x800000 ;  /* 0xff800000ff077424 */ /* 0x000fc600078e00ff */
[----:B------:R1:W-:Y:S01]  /*ae90*/  STL [R1+0x458], R6 ;  /* 0x0004580601007387 */ /* 0x0003e20000100800 */
[----:B0-----:R-:W-:-:S05]  /*aea0*/  IMAD.MOV.U32 R5, RZ, RZ, -0x800000 ;  /* 0xff800000ff057424 */ /* 0x001fca00078e00ff */
[----:B------:R-:W-:Y:S01]  /*aeb0*/  STL [R1+0x1cc], R5 ;  /* 0x0001cc0501007387 */ /* 0x000fe20000100800 */
[----:B-1----:R-:W-:-:S03]  /*aec0*/  IMAD.MOV.U32 R6, RZ, RZ, -0x800000 ;  /* 0xff800000ff067424 */ /* 0x002fc600078e00ff */
[----:B------:R0:W-:Y:S04]  /*aed0*/  STL [R1+0x1d0], R7 ;  /* 0x0001d00701007387 */ /* 0x0001e80000100800 */
[----:B------:R1:W-:Y:S04]  /*aee0*/  STL [R1+0x440], R6 ;  /* 0x0004400601007387 */ /* 0x0003e80000100800 */
[----:B------:R2:W-:Y:S01]  /*aef0*/  STL [R1+0x444], R5 ;  /* 0x0004440501007387 */ /* 0x0005e20000100800 */
[----:B0-----:R-:W-:Y:S02]  /*af00*/  IMAD.MOV.U32 R7, RZ, RZ, 0x3f800000 ;  /* 0x3f800000ff077424 */ /* 0x001fe400078e00ff */
[----:B-1----:R-:W-:-:S03]  /*af10*/  IMAD.MOV.U32 R6, RZ, RZ, 0x3f800000 ;  /* 0x3f800000ff067424 */ /* 0x002fc600078e00ff */
[----:B------:R-:W-:Y:S01]  /*af20*/  STL [R1+0x45c], R7 ;  /* 0x00045c0701007387 */ /* 0x000fe20000100800 */
[----:B--2---:R-:W-:-:S03]  /*af30*/  IMAD.MOV.U32 R5, RZ, RZ, 0x3f800000 ;  /* 0x3f800000ff057424 */ /* 0x004fc600078e00ff */
[----:B------:R0:W-:Y:S04]  /*af40*/  STL [R1+0x460], R6 ;  /* 0x0004600601007387 */ /* 0x0001e80000100800 */
[----:B------:R-:W-:Y:S04]  /*af50*/  STL [R1+0x370], RZ ;  /* 0x000370ff01007387 */ /* 0x000fe80000100800 */
[----:B------:R1:W-:Y:S04]  /*af60*/  STL [R1+0x464], R5 ;  /* 0x0004640501007387 */ /* 0x0003e80000100800 */
        /* <DEDUP_REMOVED lines=52> */
[----:B0-----:R-:W-:-:S03]  /*b2b0*/  IADD3.X R6, R3, UR55, RZ, P6, !PT ;  /* 0x0000003703067c10 */ /* 0x001fc6000b7fe4ff */
[----:B------:R-:W-:Y:S04]  /*b2c0*/  STL [R1+0x224], RZ ;  /* 0x000224ff01007387 */ /* 0x000fe80000100800 */
[----:B------:R-:W-:Y:S01]  /*b2d0*/  STL [R1+0x228], RZ ;  /* 0x000228ff01007387 */ /* 0x000fe20000100800 */
[----:B-1----:R-:W-:-:S03]  /*b2e0*/  IADD3 R5, P4, R4, UR16, RZ ;  /* 0x0000001004057c10 */ /* 0x002fc6000ff9e0ff */
[----:B------:R-:W-:Y:S04]  /*b2f0*/  STL [R1+0x22c], RZ ;  /* 0x00022cff01007387 */ /* 0x000fe80000100800 */
[----:B------:R-:W-:Y:S04]  /*b300*/  STL [R1+0x230], RZ ;  /* 0x000230ff01007387 */ /* 0x000fe80000100800 */
[----:B------:R-:W-:Y:S04]  /*b310*/  STL [R1+0x234], RZ ;  /* 0x000234ff01007387 */ /* 0x000fe80000100800 */
[----:B------:R-:W-:Y:S04]  /*b320*/  STL [R1+0x238], RZ ;  /* 0x000238ff01007387 */ /* 0x000fe80000100800 */
[----:B------:R-:W-:Y:S04]  /*b330*/  STL [R1+0x23c], RZ ;  /* 0x00023cff01007387 */ /* 0x000fe80000100800 */
[----:B------:R-:W-:Y:S04]  /*b340*/  STL [R1+0x310], RZ ;  /* 0x000310ff01007387 */ /* 0x000fe80000100800 */
[----:B------:R0:W-:Y:S04]  /*b350*/  STL [R1+0x534], R6 ;  /* 0x0005340601007387 */ /* 0x0001e80000100800 */
[----:B------:R-:W-:Y:S04]  /*b360*/  STL [R1+0x314], RZ ;  /* 0x000314ff01007387 */ /* 0x000fe80000100800 */
[----:B------:R1:W-:Y:S01]  /*b370*/  STL [R1+0x558], R5 ;  /* 0x0005580501007387 */ /* 0x0003e20000100800 */
[----:B0-----:R-:W-:-:S03]  /*b380*/  IADD3.X R6, R3, UR53, RZ, P4, !PT ;  /* 0x0000003503067c10 */ /* 0x001fc6000a7fe4ff */
[----:B------:R-:W-:Y:S04]  /*b390*/  STL [R1+0x318], RZ ;  /* 0x000318ff01007387 */ /* 0x000fe80000100800 */
[----:B------:R-:W-:Y:S01]  /*b3a0*/  STL [R1+0x31c], RZ ;  /* 0x00031cff01007387 */ /* 0x000fe20000100800 */
[----:B-1----:R-:W-:-:S03]  /*b3b0*/  IADD3 R5, P4, R4, UR60, RZ ;  /* 0x0000003c04057c10 */ /* 0x002fc6000ff9e0ff */
        /* <DEDUP_REMOVED lines=133> */
[----:B------:R-:W-:Y:S04]  /*bc10*/  STL [R1+0x7b4], R6 ;  /* 0x0007b40601007387 */ /* 0x000fe80000100800 */
[----:B------:R-:W-:Y:S04]  /*bc20*/  STL [R1+0x3f4], RZ ;  /* 0x0003f4ff01007387 */ /* 0x000fe80000100800 */
[----:B------:R0:W-:Y:S04]  /*bc30*/  STL [R1+0x7d8], R5 ;  /* 0x0007d80501007387 */ /* 0x0001e80000100800 */
[----:B------:R-:W-:Y:S01]  /*bc40*/  STL [R1+0x3f8], RZ ;  /* 0x0003f8ff01007387 */ /* 0x000fe20000100800 */
[----:B0-----:R-:W-:-:S02]  /*bc50*/  IADD3.X R5, R3, UR19, RZ, P4, !PT ;  /* 0x0000001303057c10 */ /* 0x001fc4000a7fe4ff */
[----:B------:R-:W-:Y:S01]  /*bc60*/  IADD3 R4, P4, R4, UR22, RZ ;  /* 0x0000001604047c10 */ /* 0x000fe2000ff9e0ff */
[----:B------:R-:W-:Y:S03]  /*bc70*/  STL [R1+0x3fc], RZ ;  /* 0x0003fcff01007387 */ /* 0x000fe60000100800 */
[----:B------:R-:W-:Y:S01]  /*bc80*/  IADD3.X R3, R3, UR18, RZ, P4, !PT ;  /* 0x0000001203037c10 */ /* 0x000fe2000a7fe4ff */
[----:B------:R0:W-:Y:S04]  /*bc90*/  STL [R1+0x7d4], R5 ;  /* 0x0007d40501007387 */ /* 0x0001e80000100800 */
[----:B------:R-:W-:Y:S04]  /*bca0*/  STL [R1+0x410], RZ ;  /* 0x000410ff01007387 */ /* 0x000fe80000100800 */
[----:B------:R1:W-:Y:S01]  /*bcb0*/  STL [R1+0x7f8], R4 ;  /* 0x0007f80401007387 */ /* 0x0003e20000100800 */
[----:B0-----:R-:W-:-:S03]  /*bcc0*/  IADD3 R5, P4, R2, UR16, RZ ;  /* 0x0000001002057c10 */ /* 0x001fc6000ff9e0ff */
[----:B------:R-:W-:Y:S04]  /*bcd0*/  STL [R1+0x414], RZ ;  /* 0x000414ff01007387 */ /* 0x000fe80000100800 */
[----:B------:R-:W-:Y:S01]  /*bce0*/  STL [R1+0x418], RZ ;  /* 0x000418ff01007387 */ /* 0x000fe20000100800 */
[----:B-1----:R-:W-:-:S03]  /*bcf0*/  IADD3.X R4, R0, UR61, RZ, P1, !PT ;  /* 0x0000003d00047c10 */ /* 0x002fc60008ffe4ff */
[----:B------:R0:W-:Y:S04]  /*bd00*/  STL [R1+0x7f4], R3 ;  /* 0x0007f40301007387 */ /* 0x0001e80000100800 */
[----:B------:R1:W-:Y:S01]  /*bd10*/  STL [R1+0x560], R5 ;  /* 0x0005600501007387 */ /* 0x0003e20000100800 */
[----:B0-----:R-:W-:-:S03]  /*bd20*/  IADD3 R3, P1, R2, UR60, RZ ;  /* 0x0000003c02037c10 */ /* 0x001fc6000ff3e0ff */
[----:B------:R0:W-:Y:S01]  /*bd30*/  STL [R1+0x4dc], R4 ;  /* 0x0004dc0401007387 */ /* 0x0001e20000100800 */
[----:B-1----:R-:W-:-:S03]  /*bd40*/  IADD3.X R5, R0, UR59, RZ, P3, !PT ;  /* 0x0000003b00057c10 */ /* 0x002fc60009ffe4ff */
[----:B------:R1:W-:Y:S01]  /*bd50*/  STL [R1+0x580], R3 ;  /* 0x0005800301007387 */ /* 0x0003e20000100800 */
[----:B0-----:R-:W-:-:S03]  /*bd60*/  IADD3 R4, P3, R2, UR58, RZ ;  /* 0x0000003a02047c10 */ /* 0x001fc6000ff7e0ff */
[----:B------:R0:W-:Y:S01]  /*bd70*/  STL [R1+0x4fc], R5 ;  /* 0x0004fc0501007387 */ /* 0x0001e20000100800 */
[----:B-1----:R-:W-:-:S03]  /*bd80*/  IADD3.X R3, R0, UR57, RZ, P2, !PT ;  /* 0x0000003900037c10 */ /* 0x002fc600097fe4ff */
[----:B------:R1:W-:Y:S04]  /*bd90*/  STL [R1+0x5a0], R4 ;  /* 0x0005a00401007387 */ /* 0x0003e80000100800 */
[----:B------:R2:W-:Y:S01]  /*bda0*/  STL [R1+0x51c], R3 ;  /* 0x00051c0301007387 */ /* 0x0005e20000100800 */
[----:B0-----:R-:W-:Y:S02]  /*bdb0*/  IADD3 R5, P2, R2, UR56, RZ ;  /* 0x0000003802057c10 */ /* 0x001fe4000ff5e0ff */
[----:B-1----:R-:W-:-:S03]  /*bdc0*/  IADD3.X R4, R0, UR55, RZ, P5, !PT ;  /* 0x0000003700047c10 */ /* 0x002fc6000affe4ff */
[----:B------:R0:W-:Y:S01]  /*bdd0*/  STL [R1+0x5c0], R5 ;  /* 0x0005c00501007387 */ /* 0x0001e20000100800 */
[----:B--2---:R-:W-:-:S03]  /*bde0*/  IADD3 R3, P5, R2, UR54, RZ ;  /* 0x0000003602037c10 */ /* 0x004fc6000ffbe0ff */
[----:B------:R1:W-:Y:S04]  /*bdf0*/  STL [R1+0x53c], R4 ;  /* 0x00053c0401007387 */ /* 0x0003e80000100800 */
[----:B------:R2:W-:Y:S01]  /*be00*/  STL [R1+0x5e0], R3 ;  /* 0x0005e00301007387 */ /* 0x0005e20000100800 */
[----:B0-----:R-:W-:Y:S02]  /*be10*/  IADD3.X R5, R0, UR53, RZ, P4, !PT ;  /* 0x0000003500057c10 */ /* 0x001fe4000a7fe4ff */
[----:B-1----:R-:W-:-:S03]  /*be20*/  IADD3 R4, P4, R2, UR52, RZ ;  /* 0x0000003402047c10 */ /* 0x002fc6000ff9e0ff */
[----:B------:R0:W-:Y:S01]  /*be30*/  STL [R1+0x55c], R5 ;  /* 0x00055c0501007387 */ /* 0x0001e20000100800 */
[----:B--2---:R-:W-:-:S03]  /*be40*/  IADD3.X R3, R0, UR51, RZ, P1, !PT ;  /* 0x0000003300037c10 */ /* 0x004fc60008ffe4ff */
        /* <DEDUP_REMOVED lines=36> */
[----:B------:R1:W-:Y:S01]  /*c090*/  STL [R1+0x720], R4 ;  /* 0x0007200401007387 */ /* 0x0003e20000100800 */
[----:B------:R-:W-:-:S03]  /*c0a0*/  ULDC UR10, c[0x0][0x254] ;  /* 0x00009500000a7ab9 */ /* 0x000fc60000000800 */
        /* <DEDUP_REMOVED lines=21> */
[----:B------:R-:W-:Y:S01]  /*c200*/  STL [R1+0x73c], R5 ;  /* 0x00073c0501007387 */ /* 0x000fe20000100800 */
[----:B--2---:R-:W-:Y:S02]  /*c210*/  IADD3.X R3, R0, UR25, RZ, P1, !PT ;  /* 0x0000001900037c10 */ /* 0x004fe40008ffe4ff */
[----:B------:R-:W-:Y:S01]  /*c220*/  IADD3 R2, P1, R2, UR22, RZ ;  /* 0x0000001602027c10 */ /* 0x000fe2000ff3e0ff */
[----:B------:R0:W-:Y:S04]  /*c230*/  STL [R1+0x7e0], R4 ;  /* 0x0007e00401007387 */ /* 0x0001e80000100800 */
[----:B------:R1:W-:Y:S04]  /*c240*/  STL [R1+0x75c], R3 ;  /* 0x00075c0301007387 */ /* 0x0003e80000100800 */
[----:B------:R-:W-:Y:S04]  /*c250*/  STL [R1+0x41c], RZ ;  /* 0x00041cff01007387 */ /* 0x000fe80000100800 */
[----:B------:R2:W-:Y:S01]  /*c260*/  STL [R1+0x800], R2 ;  /* 0x0008000201007387 */ /* 0x0005e20000100800 */
[----:B0-----:R-:W-:-:S02]  /*c270*/  IADD3.X R4, R0, UR21, RZ, P2, !PT ;  /* 0x0000001500047c10 */ /* 0x001fc400097fe4ff */
[C---:B-1----:R-:W-:Y:S02]  /*c280*/  IADD3.X R3, R0.reuse, UR20, RZ, P5, !PT ;  /* 0x0000001400037c10 */ /* 0x042fe4000affe4ff */
[----:B--2---:R-:W-:-:S05]  /*c290*/  IADD3.X R2, R0, UR23, RZ, P3, !PT ;  /* 0x0000001700027c10 */ /* 0x004fca0009ffe4ff */
[----:B------:R0:W-:Y:S04]  /*c2a0*/  STL [R1+0x77c], R2 ;  /* 0x00077c0201007387 */ /* 0x0001e80000100800 */
[----:B------:R1:W-:Y:S01]  /*c2b0*/  STL [R1+0x79c], R4 ;  /* 0x00079c0401007387 */ /* 0x0003e20000100800 */
[C---:B0-----:R-:W-:Y:S02]  /*c2c0*/  IADD3.X R2, R0.reuse, UR19, RZ, P4, !PT ;  /* 0x0000001300027c10 */ /* 0x041fe4000a7fe4ff */
[----:B------:R-:W-:Y:S01]  /*c2d0*/  IADD3.X R0, R0, UR18, RZ, P1, !PT ;  /* 0x0000001200007c10 */ /* 0x000fe20008ffe4ff */
[----:B------:R1:W-:Y:S04]  /*c2e0*/  STL [R1+0x7bc], R3 ;  /* 0x0007bc0301007387 */ /* 0x0003e80000100800 */
[----:B------:R1:W-:Y:S04]  /*c2f0*/  STL [R1+0x7dc], R2 ;  /* 0x0007dc0201007387 */ /* 0x0003e80000100800 */
[----:B------:R1:W-:Y:S02]  /*c300*/  STL [R1+0x7fc], R0 ;  /* 0x0007fc0001007387 */ /* 0x0003e40000100800 */
.L_x_1:
[----:B--2---:R-:W2:Y:S04]  /*c310*/  LDL R28, [R1+0x428] ;  /* 0x00042800011c7983 */ /* 0x004ea80000100800 */
[----:B------:R-:W3:Y:S04]  /*c320*/  LDL R11, [R1+0x450] ;  /* 0x00045000010b7983 */ /* 0x000ee80000100800 */
[----:B------:R-:W4:Y:S04]  /*c330*/  LDL R24, [R1+0x21c] ;  /* 0x00021c0001187983 */ /* 0x000f280000100800 */
[----:B-1----:R-:W5:Y:S04]  /*c340*/  LDL R4, [R1+0x454] ;  /* 0x0004540001047983 */ /* 0x002f680000100800 */
[----:B------:R-:W5:Y:S04]  /*c350*/  LDL R13, [R1+0x42c] ;  /* 0x00042c00010d7983 */ /* 0x000f680000100800 */
[----:B------:R-:W5:Y:S04]  /*c360*/  LDL R26, [R1+0x430] ;  /* 0x00043000011a7983 */ /* 0x000f680000100800 */
[----:B------:R-:W5:Y:S01]  /*c370*/  LDL R14, [R1+0x448] ;  /* 0x00044800010e7983 */ /* 0x000f620000100800 */
[----:B------:R-:W-:-:S03]  /*c380*/  USHF.R.S32.HI UR7, URZ, 0x1f, UR4 ;  /* 0x0000001f3f077899 */ /* 0x000fc60008011404 */
[----:B------:R-:W5:Y:S04]  /*c390*/  LDL R10, [R1+0x4b0] ;  /* 0x0004b000010a7983 */ /* 0x000f680000100800 */
[----:B------:R-:W5:Y:S04]  /*c3a0*/  LDL R9, [R1+0x44c] ;  /* 0x00044c0001097983 */ /* 0x000f680000100800 */
[----:B------:R-:W5:Y:S04]  /*c3b0*/  LDL R8, [R1+0x4b8] ;  /* 0x0004b80001087983 */ /* 0x000f680000100800 */
[----:B------:R-:W5:Y:S04]  /*c3c0*/  LDL R12, [R1+0x4ac] ;  /* 0x0004ac00010c7983 */ /* 0x000f680000100800 */
[----:B------:R-:W5:Y:S04]  /*c3d0*/  LDL R0, [R1+0x4c0] ;  /* 0x0004c00001007983 */ /* 0x000f680000100800 */
[----:B------:R-:W5:Y:S04]  /*c3e0*/  LDL R15, [R1+0x4b4] ;  /* 0x0004b400010f7983 */ /* 0x000f680000100800 */
[----:B------:R-:W5:Y:S01]  /*c3f0*/  LDL R16, [R1+0x4dc] ;  /* 0x0004dc0001107983 */ /* 0x000f620000100800 */
[----:B--2---:R-:W-:-:S04]  /*c400*/  IADD3 R2, P2, R28, UR4, RZ ;  /* 0x000000041c027c10 */ /* 0x004fc8000ff5e0ff */
[----:B---3--:R-:W-:Y:S02]  /*c410*/  IADD3.X R3, R11, UR7, RZ, P2, !PT ;  /* 0x000000070b037c10 */ /* 0x008fe400097fe4ff */
[----:B------:R-:W2:Y:S01]  /*c420*/  LDL R11, [R1+0x4c8] ;  /* 0x0004c800010b7983 */ /* 0x000ea20000100800 */
[----:B----4-:R-:W-:-:S03]  /*c430*/  IADD3 R6, P1, R24, UR4, RZ ;  /* 0x0000000418067c10 */ /* 0x010fc6000ff3e0ff */
[----:B------:R-:W3:Y:S01]  /*c440*/  LDG.E.U8 R19, desc[UR12][R2.64] ;  /* 0x0000000c02137981 */ /* 0x000ee2000c1e1100 */
[----:B-----5:R-:W-:Y:S02]  /*c450*/  IADD3.X R7, R4, UR7, RZ, P1, !PT ;  /* 0x0000000704077c10 */ /* 0x020fe40008ffe4ff */
[----:B------:R-:W-:-:S03]  /*c460*/  IADD3 R4, P1, R13, UR4, RZ ;  /* 0x000000040d047c10 */ /* 0x000fc6000ff3e0ff */
[----:B------:R0:W4:Y:S01]  /*c470*/  LDG.E.U8 R20, desc[UR12][R6.64] ;  /* 0x0000000c06147981 */ /* 0x000122000c1e1100 */
[----:B------:R-:W-:-:S03]  /*c480*/  IADD3.X R5, R14, UR7, RZ, P1, !PT ;  /* 0x000000070e057c10 */ /* 0x000fc60008ffe4ff */
[----:B------:R-:W5:Y:S01]  /*c490*/  LDL R14, [R1+0x4bc] ;  /* 0x0004bc00010e7983 */ /* 0x000f620000100800 */
[----:B0-----:R-:W-:Y:S02]  /*c4a0*/  IADD3 R6, P2, R26, UR4, RZ ;  /* 0x000000041a067c10 */ /* 0x001fe4000ff5e0ff */
[----:B------:R-:W-:Y:S01]  /*c4b0*/  IADD3 R2, P1, R10, UR4, RZ ;  /* 0x000000040a027c10 */ /* 0x000fe2000ff3e0ff */
[----:B------:R0:W3:Y:S01]  /*c4c0*/  LDG.E.U8 R23, desc[UR12][R4.64] ;  /* 0x0000000c04177981 */ /* 0x0000e2000c1e1100 */
[----:B------:R-:W-:-:S03]  /*c4d0*/  IADD3.X R7, R9, UR7, RZ, P2, !PT ;  /* 0x0000000709077c10 */ /* 0x000fc600097fe4ff */
[----:B------:R-:W4:Y:S04]  /*c4e0*/  LDL R10, [R1+0x4d0] ;  /* 0x0004d000010a7983 */ /* 0x000f280000100800 */
[----:B------:R-:W3:Y:S01]  /*c4f0*/  LDL R9, [R1+0x4c4] ;  /* 0x0004c40001097983 */ /* 0x000ee20000100800 */
[----:B0-----:R-:W-:Y:S02]  /*c500*/  IADD3 R4, P2, R8, UR4, RZ ;  /* 0x0000000408047c10 */ /* 0x001fe4000ff5e0ff */
[----:B------:R-:W-:Y:S01]  /*c510*/  IADD3.X R3, R12, UR7, RZ, P1, !PT ;  /* 0x000000070c037c10 */ /* 0x000fe20008ffe4ff */
[----:B------:R-:W3:Y:S04]  /*c520*/  LDL R8, [R1+0x4d8] ;  /* 0x0004d80001087983 */ /* 0x000ee80000100800 */
[----:B------:R0:W3:Y:S04]  /*c530*/  LDG.E.U8 R17, desc[UR12][R6.64] ;  /* 0x0000000c06117981 */ /* 0x0000e8000c1e1100 */
[----:B------:R-:W3:Y:S01]  /*c540*/  LDL R12, [R1+0x4cc] ;  /* 0x0004cc00010c7983 */ /* 0x000ee20000100800 */
[----:B------:R-:W-:-:S03]  /*c550*/  IADD3.X R5, R15, UR7, RZ, P2, !PT ;  /* 0x000000070f057c10 */ /* 0x000fc600097fe4ff */
[----:B------:R2:W3:Y:S01]  /*c560*/  LDG.E.U8 R22, desc[UR12][R2.64] ;  /* 0x0000000c02167981 */ /* 0x0004e2000c1e1100 */
[----:B0-----:R-:W-:-:S03]  /*c570*/  IADD3 R6, P1, R0, UR4, RZ ;  /* 0x0000000400067c10 */ /* 0x001fc6000ff3e0ff */
[----:B------:R-:W3:Y:S04]  /*c580*/  LDL R0, [R1+0x4e0] ;  /* 0x0004e00001007983 */ /* 0x000ee80000100800 */
[----:B------:R-:W3:Y:S04]  /*c590*/  LDL R15, [R1+0x4d4] ;  /* 0x0004d400010f7983 */ /* 0x000ee80000100800 */
[----:B------:R4:W3:Y:S01]  /*c5a0*/  LDG.E.U8 R21, desc[UR12][R4.64] ;  /* 0x0000000c04157981 */ /* 0x0008e2000c1e1100 */
[----:B--2---:R-:W-:-:S03]  /*c5b0*/  IADD3 R2, P2, R11, UR4, RZ ;  /* 0x000000040b027c10 */ /* 0x004fc6000ff5e0ff */
[----:B------:R-:W2:Y:S01]  /*c5c0*/  LDL R11, [R1+0x4e8] ;  /* 0x0004e800010b7983 */ /* 0x000ea20000100800 */
[----:B-----5:R-:W-:-:S05]  /*c5d0*/  IADD3.X R7, R14, UR7, RZ, P1, !PT ;  /* 0x000000070e077c10 */ /* 0x020fca0008ffe4ff */
[----:B------:R0:W5:Y:S01]  /*c5e0*/  LDG.E.U8 R18, desc[UR12][R6.64] ;  /* 0x0000000c06127981 */ /* 0x000162000c1e1100 */
[----:B----4-:R-:W-:-:S03]  /*c5f0*/  IADD3 R4, P1, R10, UR4, RZ ;  /* 0x000000040a047c10 */ /* 0x010fc6000ff3e0ff */
[----:B------:R-:W4:Y:S01]  /*c600*/  LDL R10, [R1+0x4f0] ;  /* 0x0004f000010a7983 */ /* 0x000f220000100800 */
[----:B---3--:R-:W-:-:S03]  /*c610*/  IADD3.X R3, R9, UR7, RZ, P2, !PT ;  /* 0x0000000709037c10 */ /* 0x008fc600097fe4ff */
[----:B------:R-:W3:Y:S04]  /*c620*/  LDL R9, [R1+0x4e4] ;  /* 0x0004e40001097983 */ /* 0x000ee80000100800 */
[----:B------:R1:W-:Y:S01]  /*c630*/  STL [R1+0x17c], R20 ;  /* 0x00017c1401007387 */ /* 0x0003e20000100800 */
[----:B0-----:R-:W-:-:S03]  /*c640*/  IADD3 R6, P2, R8, UR4, RZ ;  /* 0x0000000408067c10 */ /* 0x001fc6000ff5e0ff */
[----:B------:R-:W5:Y:S01]  /*c650*/  LDL R14, [R1+0x4f8] ;  /* 0x0004f800010e7983 */ /* 0x000f620000100800 */
[----:B------:R-:W-:-:S03]  /*c660*/  IADD3.X R5, R12, UR7, RZ, P1, !PT ;  /* 0x000000070c057c10 */ /* 0x000fc60008ffe4ff */
[----:B------:R-:W5:Y:S04]  /*c670*/  LDL R8, [R1+0x4ec] ;  /* 0x0004ec0001087983 */ /* 0x000f680000100800 */
[----:B-1----:R0:W5:Y:S04]  /*c680*/  LDG.E.U8 R20, desc[UR12][R2.64] ;  /* 0x0000000c02147981 */ /* 0x002168000c1e1100 */
[----:B------:R1:W-:Y:S04]  /*c690*/  STL [R1+0x174], R19 ;  /* 0x0001741301007387 */ /* 0x0003e80000100800 */
[----:B------:R-:W5:Y:S01]  /*c6a0*/  LDL R12, [R1+0x500] ;  /* 0x00050000010c7983 */ /* 0x000f620000100800 */
[----:B0-----:R-:W-:-:S03]  /*c6b0*/  IADD3 R2, P1, R0, UR4, RZ ;  /* 0x0000000400027c10 */ /* 0x001fc6000ff3e0ff */
[----:B------:R-:W5:Y:S01]  /*c6c0*/  LDL R0, [R1+0x4f4] ;  /* 0x0004f40001007983 */ /* 0x000f620000100800 */
[----:B------:R-:W-:-:S03]  /*c6d0*/  IADD3.X R7, R15, UR7, RZ, P2, !PT ;  /* 0x000000070f077c10 */ /* 0x000fc600097fe4ff */
[----:B-1----:R2:W5:Y:S04]  /*c6e0*/  LDG.E.U8 R19, desc[UR12][R4.64] ;  /* 0x0000000c04137981 */ /* 0x002568000c1e1100 */
[----:B------:R-:W-:Y:S01]  /*c6f0*/  STL [R1+0x16c], R23 ;  /* 0x00016c1701007387 */ /* 0x000fe20000100800 */
[----:B------:R-:W-:-:S03]  /*c700*/  IADD3.X R3, R16, UR7, RZ, P1, !PT ;  /* 0x0000000710037c10 */ /* 0x000fc60008ffe4ff */
[----:B------:R-:W5:Y:S04]  /*c710*/  LDL R15, [R1+0x508] ;  /* 0x00050800010f7983 */ /* 0x000f680000100800 */
[----:B------:R-:W5:Y:S01]  /*c720*/  LDG.E.U8 R25, desc[UR12][R2.64] ;  /* 0x0000000c02197981 */ /* 0x000f62000c1e1100 */
[----:B--2---:R-:W-:-:S03]  /*c730*/  IADD3 R4, P2, R11, UR4, RZ ;  /* 0x000000040b047c10 */ /* 0x004fc6000ff5e0ff */
[----:B------:R-:W2:Y:S04]  /*c740*/  LDL R11, [R1+0x4fc] ;  /* 0x0004fc00010b7983 */ /* 0x000ea80000100800 */
[----:B------:R0:W-:Y:S04]  /*c750*/  STL [R1+0x164], R17 ;  /* 0x0001641101007387 */ /* 0x0001e80000100800 */
[----:B0-----:R4:W2:Y:S02]  /*c760*/  LDG.E.U8 R17, desc[UR12][R6.64] ;  /* 0x0000000c06117981 */ /* 0x0018a4000c1e1100 */
[----:B----4-:R-:W-:-:S02]  /*c770*/  IADD3 R6, P1, R10, UR4, RZ ;  /* 0x000000040a067c10 */ /* 0x010fc4000ff3e0ff */
[----:B------:R-:W4:Y:S01]  /*c780*/  LDL R10, [R1+0x510] ;  /* 0x00051000010a7983 */ /* 0x000f220000100800 */
[----:B---3--:R-:W-:-:S03]  /*c790*/  IADD3.X R5, R9, UR7, RZ, P2, !PT ;  /* 0x0000000709057c10 */ /* 0x008fc600097fe4ff */
[----:B------:R-:W3:Y:S04]  /*c7a0*/  LDL R9, [R1+0x504] ;  /* 0x0005040001097983 */ /* 0x000ee80000100800 */
[----:B------:R0:W-:Y:S01]  /*c7b0*/  STL [R1+0x18c], R22 ;  /* 0x00018c1601007387 */ /* 0x0001e20000100800 */
[----:B-----5:R-:W-:-:S03]  /*c7c0*/  IADD3 R2, P2, R14, UR4, RZ ;  /* 0x000000040e027c10 */ /* 0x020fc6000ff5e0ff */
[----:B------:R-:W5:Y:S01]  /*c7d0*/  LDL R14, [R1+0x518] ;  /* 0x00051800010e7983 */ /* 0x000f620000100800 */
[----:B------:R-:W-:-:S03]  /*c7e0*/  IADD3.X R7, R8, UR7, RZ, P1, !PT ;  /* 0x0000000708077c10 */ /* 0x000fc60008ffe4ff */
[----:B------:R1:W-:Y:S04]  /*c7f0*/  STL [R1+0x188], R21 ;  /* 0x0001881501007387 */ /* 0x0003e80000100800 */
[----:B------:R1:W5:Y:S04]  /*c800*/  LDG.E.U8 R23, desc[UR12][R4.64] ;  /* 0x0000000c04177981 */ /* 0x000368000c1e1100 */
[----:B------:R-:W5:Y:S04]  /*c810*/  LDL R8, [R1+0x50c] ;  /* 0x00050c0001087983 */ /* 0x000f680000100800 */
[----:B0-----:R0:W5:Y:S01]  /*c820*/  LDG.E.U8 R22, desc[UR12][R6.64] ;  /* 0x0000000c06167981 */ /* 0x001162000c1e1100 */
[----:B-1----:R-:W-:-:S02]  /*c830*/  IADD3 R4, P1, R12, UR4, RZ ;  /* 0x000000040c047c10 */ /* 0x002fc4000ff3e0ff */
[----:B------:R-:W-:Y:S01]  /*c840*/  IADD3.X R3, R0, UR7, RZ, P2, !PT ;  /* 0x0000000700037c10 */ /* 0x000fe200097fe4ff */
[----:B------:R-:W5:Y:S04]  /*c850*/  LDL R12, [R1+0x520] ;  /* 0x00052000010c7983 */ /* 0x000f680000100800 */
[----:B------:R-:W5:Y:S04]  /*c860*/  LDL R0, [R1+0x514] ;  /* 0x0005140001007983 */ /* 0x000f680000100800 */
[----:B------:R1:W-:Y:S01]  /*c870*/  STL [R1+0x184], R18 ;  /* 0x0001841201007387 */ /* 0x0003e20000100800 */
[----:B--2---:R-:W-:-:S03]  /*c880*/  IADD3.X R5, R11, UR7, RZ, P1, !PT ;  /* 0x000000070b057c10 */ /* 0x004fc60008ffe4ff */
[----:B------:R4:W2:Y:S04]  /*c890*/  LDG.E.U8 R21, desc[UR12][R2.64] ;  /* 0x0000000c02157981 */ /* 0x0008a8000c1e1100 */
[----:B------:R-:W2:Y:S01]  /*c8a0*/  LDL R11, [R1+0x51c] ;  /* 0x00051c00010b7983 */ /* 0x000ea20000100800 */
[----:B0-----:R-:W-:-:S03]  /*c8b0*/  IADD3 R6, P2, R15, UR4, RZ ;  /* 0x000000040f067c10 */ /* 0x001fc6000ff5e0ff */
[----:B-1----:R-:W2:Y:S04]  /*c8c0*/  LDL R18, [R1+0x528] ;  /* 0x0005280001127983 */ /* 0x002ea80000100800 */
[----:B------:R0:W-:Y:S04]  /*c8d0*/  STL [R1+0x180], R20 ;  /* 0x0001801401007387 */ /* 0x0001e80000100800 */
[----:B------:R-:W2:Y:S04]  /*c8e0*/  LDL R16, [R1+0x530] ;  /* 0x0005300001107983 */ /* 0x000ea80000100800 */
[----:B0-----:R5:W2:Y:S01]  /*c8f0*/  LDG.E.U8 R20, desc[UR12][R4.64] ;  /* 0x0000000c04147981 */ /* 0x001aa2000c1e1100 */
[----:B----4-:R-:W-:-:S03]  /*c900*/  IADD3 R2, P1, R10, UR4, RZ ;  /* 0x000000040a027c10 */ /* 0x010fc6000ff3e0ff */
[----:B------:R-:W4:Y:S01]  /*c910*/  LDL R10, [R1+0x524] ;  /* 0x00052400010a7983 */ /* 0x000f220000100800 */
[----:B---3--:R-:W-:-:S03]  /*c920*/  IADD3.X R7, R9, UR7, RZ, P2, !PT ;  /* 0x0000000709077c10 */ /* 0x008fc600097fe4ff */
[----:B------:R0:W-:Y:S04]  /*c930*/  STL [R1+0x178], R19 ;  /* 0x0001781301007387 */ /* 0x0001e80000100800 */
[----:B------:R-:W3:Y:S01]  /*c940*/  LDL R15, [R1+0x538] ;  /* 0x00053800010f7983 */ /* 0x000ee20000100800 */
[----:B-----5:R-:W-:-:S03]  /*c950*/  IADD3 R4, P2, R14, UR4, RZ ;  /* 0x000000040e047c10 */ /* 0x020fc6000ff5e0ff */
[----:B------:R-:W5:Y:S04]  /*c960*/  LDL R9, [R1+0x52c] ;  /* 0x00052c0001097983 */ /* 0x000f680000100800 */
[----:B0-----:R0:W3:Y:S01]  /*c970*/  LDG.E.U8 R19, desc[UR12][R6.64] ;  /* 0x0000000c06137981 */ /* 0x0010e2000c1e1100 */
[----:B------:R-:W-:Y:S02]  /*c980*/  IADD3.X R3, R8, UR7, RZ, P1, !PT ;  /* 0x0000000708037c10 */ /* 0x000fe40008ffe4ff */
[----:B0-----:R-:W-:-:S03]  /*c990*/  IADD3 R6, P1, R12, UR4, RZ ;  /* 0x000000040c067c10 */ /* 0x001fc6000ff3e0ff */
[----:B------:R-:W4:Y:S01]  /*c9a0*/  LDG.E.U8 R12, desc[UR12][R2.64] ;  /* 0x0000000c020c7981 */ /* 0x000f22000c1e1100 */
[----:B------:R-:W-:Y:S02]  /*c9b0*/  IADD3.X R5, R0, UR7, RZ, P2, !PT ;  /* 0x0000000700057c10 */ /* 0x000fe400097fe4ff */
[----:B--2---:R-:W-:-:S03]  /*c9c0*/  IADD3.X R7, R11, UR7, RZ, P1, !PT ;  /* 0x000000070b077c10 */ /* 0x004fc60008ffe4ff */
[----:B------:R-:W2:Y:S04]  /*c9d0*/  LDG.E.U8 R11, desc[UR12][R4.64] ;  /* 0x0000000c040b7981 */ /* 0x000ea8000c1e1100 */
[----:B------:R0:W-:Y:S04]  /*c9e0*/  STL [R1+0x170], R17 ;  /* 0x0001701101007387 */ /* 0x0001e80000100800 */
[----:B------:R-:W3:Y:S04]  /*c9f0*/  LDL R8, [R1+0x534] ;  /* 0x0005340001087983 */ /* 0x000ee80000100800 */
[----:B------:R-:W3:Y:S04]  /*ca00*/  LDL R14, [R1+0x548] ;  /* 0x00054800010e7983 */ /* 0x000ee80000100800 */
[----:B0-----:R-:W3:Y:S04]  /*ca10*/  LDL R17, [R1+0x540] ;  /* 0x0005400001117983 */ /* 0x001ee80000100800 */
[----:B------:R-:W-:Y:S04]  /*ca20*/  STL [R1+0x168], R25 ;  /* 0x0001681901007387 */ /* 0x000fe80000100800 */
[----:B------:R-:W3:Y:S04]  /*ca30*/  LDL R0, [R1+0x53c] ;  /* 0x00053c0001007983 */ /* 0x000ee80000100800 */
[----:B----4-:R0:W-:Y:S04]  /*ca40*/  STL [R1+0xfe8], R12 ;  /* 0x000fe80c01007387 */ /* 0x0101e80000100800 */
[----:B------:R-:W-:Y:S04]  /*ca50*/  STL [R1+0x160], R23 ;  /* 0x0001601701007387 */ /* 0x000fe80000100800 */
[----:B--2---:R1:W-:Y:S04]  /*ca60*/  STL [R1+0xfec], R11 ;  /* 0x000fec0b01007387 */ /* 0x0043e80000100800 */
[----:B------:R-:W-:Y:S04]  /*ca70*/  STL [R1+0x15c], R22 ;  /* 0x00015c1601007387 */ /* 0x000fe80000100800 */
[----:B0-----:R-:W2:Y:S01]  /*ca80*/  LDL R12, [R1+0x544] ;  /* 0x00054400010c7983 */ /* 0x001ea20000100800 */
[----:B------:R-:W-:-:S02]  /*ca90*/  IADD3 R2, P2, R18, UR4, RZ ;  /* 0x0000000412027c10 */ /* 0x000fc4000ff5e0ff */
[----:B------:R-:W-:Y:S02]  /*caa0*/  IADD3 R4, P1, R16, UR4, RZ ;  /* 0x0000000410047c10 */ /* 0x000fe4000ff3e0ff */
[----:B------:R-:W4:Y:S01]  /*cab0*/  LDL R16, [R1+0x550] ;  /* 0x0005500001107983 */ /* 0x000f220000100800 */
[----:B------:R-:W-:Y:S02]  /*cac0*/  IADD3.X R3, R10, UR7, RZ, P2, !PT ;  /* 0x000000070a037c10 */ /* 0x000fe400097fe4ff */
[----:B-----5:R-:W-:Y:S01]  /*cad0*/  IADD3.X R5, R9, UR7, RZ, P1, !PT ;  /* 0x0000000709057c10 */ /* 0x020fe20008ffe4ff */
[----:B------:R3:W5:Y:S04]  /*cae0*/  LDG.E.U8 R10, desc[UR12][R6.64] ;  /* 0x0000000c060a7981 */ /* 0x000768000c1e1100 */
[----:B------:R-:W-:Y:S04]  /*caf0*/  STL [R1+0x158], R21 ;  /* 0x0001581501007387 */ /* 0x000fe80000100800 */
[----:B------:R-:W5:Y:S01]  /*cb00*/  LDL R9, [R1+0x54c] ;  /* 0x00054c0001097983 */ /* 0x000f620000100800 */
[----:B---3--:R-:W-:-:S03]  /*cb10*/  IADD3 R6, P2, R15, UR4, RZ ;  /* 0x000000040f067c10 */ /* 0x008fc6000ff5e0ff */
[----:B------:R-:W3:Y:S01]  /*cb20*/  LDL R15, [R1+0x558] ;  /* 0x00055800010f7983 */ /* 0x000ee20000100800 */
[----:B------:R-:W-:-:S03]  /*cb30*/  IADD3.X R7, R8, UR7, RZ, P2, !PT ;  /* 0x0000000708077c10 */ /* 0x000fc600097fe4ff */
[----:B------:R0:W3:Y:S04]  /*cb40*/  LDG.E.U8 R18, desc[UR12][R2.64] ;  /* 0x0000000c02127981 */ /* 0x0000e8000c1e1100 */
[----:B-1----:R-:W3:Y:S04]  /*cb50*/  LDL R11, [R1+0x560] ;  /* 0x00056000010b7983 */ /* 0x002ee80000100800 */
[----:B------:R1:W-:Y:S01]  /*cb60*/  STL [R1+0x154], R20 ;  /* 0x0001541401007387 */ /* 0x0003e20000100800 */
[----:B0-----:R-:W-:-:S03]  /*cb70*/  IADD3 R2, P1, R17, UR4, RZ ;  /* 0x0000000411027c10 */ /* 0x001fc6000ff3e0ff */
[----:B------:R-:W3:Y:S04]  /*cb80*/  LDL R8, [R1+0x554] ;  /* 0x0005540001087983 */ /* 0x000ee80000100800 */
[----:B------:R0:W3:Y:S01]  /*cb90*/  LDG.E.U8 R17, desc[UR12][R4.64] ;  /* 0x0000000c04117981 */ /* 0x0000e2000c1e1100 */
[----:B------:R-:W-:-:S03]  /*cba0*/  IADD3.X R3, R0, UR7, RZ, P1, !PT ;  /* 0x0000000700037c10 */ /* 0x000fc60008ffe4ff */
[----:B-1----:R4:W3:Y:S04]  /*cbb0*/  LDG.E.U8 R20, desc[UR12][R6.64] ;  /* 0x0000000c06147981 */ /* 0x0028e8000c1e1100 */
[----:B------:R3:W3:Y:S01]  /*cbc0*/  LDG.E.U8 R23, desc[UR12][R2.64] ;  /* 0x0000000c02177981 */ /* 0x0006e2000c1e1100 */
[----:B0-----:R-:W-:-:S03]  /*cbd0*/  IADD3 R4, P2, R14, UR4, RZ ;  /* 0x000000040e047c10 */ /* 0x001fc6000ff5e0ff */
[----:B------:R-:W3:Y:S04]  /*cbe0*/  LDL R14, [R1+0x568] ;  /* 0x00056800010e7983 */ /* 0x000ee80000100800 */
[----:B------:R0:W-:Y:S04]  /*cbf0*/  STL [R1+0x6c], R19 ;  /* 0x00006c1301007387 */ /* 0x0001e80000100800 */
[----:B------:R-:W3:Y:S01]  /*cc00*/  LDL R0, [R1+0x55c] ;  /* 0x00055c0001007983 */ /* 0x000ee20000100800 */
[----:B--2---:R-:W-:-:S03]  /*cc10*/  IADD3.X R5, R12, UR7, RZ, P2, !PT ;  /* 0x000000070c057c10 */ /* 0x004fc600097fe4ff */
[----:B------:R-:W2:Y:S01]  /*cc20*/  LDL R12, [R1+0x564] ;  /* 0x00056400010c7983 */ /* 0x000ea20000100800 */
[----:B----4-:R-:W-:-:S03]  /*cc30*/  IADD3 R6, P1, R16, UR4, RZ ;  /* 0x0000000410067c10 */ /* 0x010fc6000ff3e0ff */
[----:B------:R1:W4:Y:S04]  /*cc40*/  LDG.E.U8 R22, desc[UR12][R4.64] ;  /* 0x0000000c04167981 */ /* 0x000328000c1e1100 */
[----:B------:R-:W4:Y:S01]  /*cc50*/  LDL R16, [R1+0x570] ;  /* 0x0005700001107983 */ /* 0x000f220000100800 */
[----:B-----5:R-:W-:-:S03]  /*cc60*/  IADD3.X R7, R9, UR7, RZ, P1, !PT ;  /* 0x0000000709077c10 */ /* 0x020fc60008ffe4ff */
[----:B------:R-:W5:Y:S01]  /*cc70*/  LDL R9, [R1+0x56c] ;  /* 0x00056c0001097983 */ /* 0x000f620000100800 */
[----:B---3--:R-:W-:-:S03]  /*cc80*/  IADD3 R2, P2, R15, UR4, RZ ;  /* 0x000000040f027c10 */ /* 0x008fc6000ff5e0ff */
[----:B------:R-:W3:Y:S04]  /*cc90*/  LDL R15, [R1+0x578] ;  /* 0x00057800010f7983 */ /* 0x000ee80000100800 */
[----:B------:R0:W3:Y:S01]  /*cca0*/  LDG.E.U8 R21, desc[UR12][R6.64] ;  /* 0x0000000c06157981 */ /* 0x0000e2000c1e1100 */
[----:B-1----:R-:W-:-:S03]  /*ccb0*/  IADD3 R4, P1, R11, UR4, RZ ;  /* 0x000000040b047c10 */ /* 0x002fc6000ff3e0ff */
[----:B------:R-:W3:Y:S01]  /*ccc0*/  LDL R11, [R1+0x580] ;  /* 0x00058000010b7983 */ /* 0x000ee20000100800 */
[----:B------:R-:W-:-:S03]  /*ccd0*/  IADD3.X R3, R8, UR7, RZ, P2, !PT ;  /* 0x0000000708037c10 */ /* 0x000fc600097fe4ff */
[----:B------:R-:W3:Y:S04]  /*cce0*/  LDL R8, [R1+0x574] ;  /* 0x0005740001087983 */ /* 0x000ee80000100800 */
[----:B0-----:R4:W3:Y:S01]  /*ccf0*/  LDG.E.U8 R19, desc[UR12][R2.64] ;  /* 0x0000000c02137981 */ /* 0x0018e2000c1e1100 */
[----:B------:R-:W-:-:S03]  /*cd00*/  IADD3 R6, P2, R14, UR4, RZ ;  /* 0x000000040e067c10 */ /* 0x000fc6000ff5e0ff */
[----:B------:R-:W3:Y:S01]  /*cd10*/  LDL R14, [R1+0x588] ;  /* 0x00058800010e7983 */ /* 0x000ee20000100800 */
[----:B------:R-:W-:-:S03]  /*cd20*/  IADD3.X R5, R0, UR7, RZ, P1, !PT ;  /* 0x0000000700057c10 */ /* 0x000fc60008ffe4ff */
[----:B------:R-:W3:Y:S04]  /*cd30*/  LDL R0, [R1+0x57c] ;  /* 0x00057c0001007983 */ /* 0x000ee80000100800 */
[----:B------:R0:W-:Y:S04]  /*cd40*/  STL [R1+0xf0], R18 ;  /* 0x0000f01201007387 */ /* 0x0001e80000100800 */
[----:B0-----:R3:W3:Y:S01]  /*cd50*/  LDG.E.U8 R18, desc[UR12][R4.64] ;  /* 0x0000000c04127981 */ /* 0x0016e2000c1e1100 */
[----:B--2---:R-:W-:-:S03]  /*cd60*/  IADD3.X R7, R12, UR7, RZ, P2, !PT ;  /* 0x000000070c077c10 */ /* 0x004fc600097fe4ff */
[----:B------:R-:W2:Y:S01]  /*cd70*/  LDL R12, [R1+0x584] ;  /* 0x00058400010c7983 */ /* 0x000ea20000100800 */
[----:B----4-:R-:W-:-:S03]  /*cd80*/  IADD3 R2, P1, R16, UR4, RZ ;  /* 0x0000000410027c10 */ /* 0x010fc6000ff3e0ff */
[----:B------:R-:W4:Y:S04]  /*cd90*/  LDL R16, [R1+0x590] ;  /* 0x0005900001107983 */ /* 0x000f280000100800 */
[----:B------:R0:W-:Y:S01]  /*cda0*/  STL [R1+0xe8], R17 ;  /* 0x0000e81101007387 */ /* 0x0001e20000100800 */
[----:B-----5:R-:W-:-:S03]  /*cdb0*/  IADD3.X R3, R9, UR7, RZ, P1, !PT ;  /* 0x0000000709037c10 */ /* 0x020fc60008ffe4ff */
[----:B------:R-:W5:Y:S01]  /*cdc0*/  LDL R9, [R1+0x58c] ;  /* 0x00058c0001097983 */ /* 0x000f620000100800 */
[----:B---3--:R-:W-:-:S03]  /*cdd0*/  IADD3 R4, P2, R15, UR4, RZ ;  /* 0x000000040f047c10 */ /* 0x008fc6000ff5e0ff */
[----:B------:R-:W3:Y:S04]  /*cde0*/  LDL R15, [R1+0x598] ;  /* 0x00059800010f7983 */ /* 0x000ee80000100800 */
[----:B0-----:R0:W3:Y:S04]  /*cdf0*/  LDG.E.U8 R17, desc[UR12][R6.64] ;  /* 0x0000000c06117981 */ /* 0x0010e8000c1e1100 */
[----:B------:R1:W-:Y:S01]  /*ce00*/  STL [R1+0xe0], R20 ;  /* 0x0000e01401007387 */ /* 0x0003e20000100800 */
[----:B0-----:R-:W-:Y:S02]  /*ce10*/  IADD3 R6, P1, R11, UR4, RZ ;  /* 0x000000040b067c10 */ /* 0x001fe4000ff3e0ff */
[----:B------:R-:W-:Y:S01]  /*ce20*/  IADD3.X R5, R8, UR7, RZ, P2, !PT ;  /* 0x0000000708057c10 */ /* 0x000fe200097fe4ff */
[----:B------:R-:W3:Y:S04]  /*ce30*/  LDL R11, [R1+0x5a0] ;  /* 0x0005a000010b7983 */ /* 0x000ee80000100800 */
[----:B------:R-:W3:Y:S04]  /*ce40*/  LDL R8, [R1+0x594] ;  /* 0x0005940001087983 */ /* 0x000ee80000100800 */
[----:B-1----:R0:W3:Y:S04]  /*ce50*/  LDG.E.U8 R20, desc[UR12][R2.64] ;  /* 0x0000000c02147981 */ /* 0x0020e8000c1e1100 */
[----:B------:R1:W-:Y:S01]  /*ce60*/  STL [R1+0xd8], R23 ;  /* 0x0000d81701007387 */ /* 0x0003e20000100800 */
[----:B0-----:R-:W-:-:S03]  /*ce70*/  IADD3 R2, P2, R14, UR4, RZ ;  /* 0x000000040e027c10 */ /* 0x001fc6000ff5e0ff */
[----:B------:R-:W3:Y:S01]  /*ce80*/  LDL R14, [R1+0x5a8] ;  /* 0x0005a800010e7983 */ /* 0x000ee20000100800 */
[----:B------:R-:W-:-:S03]  /*ce90*/  IADD3.X R7, R0, UR7, RZ, P1, !PT ;  /* 0x0000000700077c10 */ /* 0x000fc60008ffe4ff */
[----:B------:R-:W3:Y:S04]  /*cea0*/  LDL R0, [R1+0x59c] ;  /* 0x00059c0001007983 */ /* 0x000ee80000100800 */
[----:B------:R0:W-:Y:S04]  /*ceb0*/  STL [R1+0x150], R22 ;  /* 0x0001501601007387 */ /* 0x0001e80000100800 */
[----:B-1----:R4:W3:Y:S04]  /*cec0*/  LDG.E.U8 R23, desc[UR12][R4.64] ;  /* 0x0000000c04177981 */ /* 0x0028e8000c1e1100 */
        /* <DEDUP_REMOVED lines=12> */
[----:B0-----:R-:W-:-:S03]  /*cf90*/  IADD3 R2, P1, R11, UR4, RZ ;  /* 0x000000040b027c10 */ /* 0x001fc6000ff3e0ff */
[----:B------:R-:W3:Y:S01]  /*cfa0*/  LDL R11, [R1+0x5c0] ;  /* 0x0005c000010b7983 */ /* 0x000ee20000100800 */
[----:B------:R-:W-:-:S03]  /*cfb0*/  IADD3.X R7, R8, UR7, RZ, P2, !PT ;  /* 0x0000000708077c10 */ /* 0x000fc600097fe4ff */
        /* <DEDUP_REMOVED lines=59> */
[----:B------:R-:W2:Y:S04]  /*d370*/  LDL R12, [R1+0x604] ;  /* 0x00060400010c7983 */ /* 0x000ea80000100800 */
[----:B------:R0:W2:Y:S01]  /*d380*/  LDG.E.U8 R27, desc[UR12][R2.64] ;  /* 0x0000000c021b7981 */ /* 0x0000a2000c1e1100 */
[----:B----4-:R-:W-:-:S03]  /*d390*/  IADD3 R4, P1, R16, UR4, RZ ;  /* 0x0000000410047c10 */ /* 0x010fc6000ff3e0ff */
[----:B------:R-:W4:Y:S04]  /*d3a0*/  LDL R16, [R1+0x610] ;  /* 0x0006100001107983 */ /* 0x000f280000100800 */
[----:B------:R1:W-:Y:S01]  /*d3b0*/  STL [R1+0x128], R23 ;  /* 0x0001281701007387 */ /* 0x0003e20000100800 */
[----:B-----5:R-:W-:-:S03]  /*d3c0*/  IADD3.X R5, R9, UR7, RZ, P1, !PT ;  /* 0x0000000709057c10 */ /* 0x020fc60008ffe4ff */
[----:B------:R-:W5:Y:S01]  /*d3d0*/  LDL R9, [R1+0x60c] ;  /* 0x00060c0001097983 */ /* 0x000f620000100800 */
[----:B---3--:R-:W-:-:S03]  /*d3e0*/  IADD3 R6, P2, R15, UR4, RZ ;  /* 0x000000040f067c10 */ /* 0x008fc6000ff5e0ff */
[----:B------:R-:W3:Y:S04]  /*d3f0*/  LDL R15, [R1+0x618] ;  /* 0x00061800010f7983 */ /* 0x000ee80000100800 */
[----:B------:R0:W-:Y:S04]  /*d400*/  STL [R1+0x124], R22 ;  /* 0x0001241601007387 */ /* 0x0001e80000100800 */
[----:B-1----:R1:W3:Y:S01]  /*d410*/  LDG.E.U8 R23, desc[UR12][R4.64] ;  /* 0x0000000c04177981 */ /* 0x0022e2000c1e1100 */
[----:B0-----:R-:W-:-:S03]  /*d420*/  IADD3 R2, P1, R11, UR4, RZ ;  /* 0x000000040b027c10 */ /* 0x001fc6000ff3e0ff */
[----:B------:R-:W3:Y:S01]  /*d430*/  LDL R11, [R1+0x620] ;  /* 0x00062000010b7983 */ /* 0x000ee20000100800 */
[----:B------:R-:W-:-:S03]  /*d440*/  IADD3.X R7, R8, UR7, RZ, P2, !PT ;  /* 0x0000000708077c10 */ /* 0x000fc600097fe4ff */
[----:B------:R-:W3:Y:S04]  /*d450*/  LDL R8, [R1+0x614] ;  /* 0x0006140001087983 */ /* 0x000ee80000100800 */
[----:B------:R-:W-:Y:S04]  /*d460*/  STL [R1+0x120], R21 ;  /* 0x0001201501007387 */ /* 0x000fe80000100800 */
[----:B------:R4:W3:Y:S01]  /*d470*/  LDG.E.U8 R22, desc[UR12][R6.64] ;  /* 0x0000000c06167981 */ /* 0x0008e2000c1e1100 */
[----:B-1----:R-:W-:-:S03]  /*d480*/  IADD3 R4, P2, R14, UR4, RZ ;  /* 0x000000040e047c10 */ /* 0x002fc6000ff5e0ff */
[----:B------:R-:W3:Y:S01]  /*d490*/  LDL R14, [R1+0x628] ;  /* 0x00062800010e7983 */ /* 0x000ee20000100800 */
[----:B------:R-:W-:-:S03]  /*d4a0*/  IADD3.X R3, R0, UR7, RZ, P1, !PT ;  /* 0x0000000700037c10 */ /* 0x000fc60008ffe4ff */
[----:B------:R-:W3:Y:S04]  /*d4b0*/  LDL R0, [R1+0x61c] ;  /* 0x00061c0001007983 */ /* 0x000ee80000100800 */
[----:B------:R0:W-:Y:S04]  /*d4c0*/  STL [R1+0x11c], R19 ;  /* 0x00011c1301007387 */ /* 0x0001e80000100800 */
[----:B------:R3:W3:Y:S04]  /*d4d0*/  LDG.E.U8 R25, desc[UR12][R2.64] ;  /* 0x0000000c02197981 */ /* 0x0006e8000c1e1100 */
[----:B0-----:R-:W3:Y:S01]  /*d4e0*/  LDL R19, [R1+0x630] ;  /* 0x0006300001137983 */ /* 0x001ee20000100800 */
[----:B--2---:R-:W-:-:S03]  /*d4f0*/  IADD3.X R5, R12, UR7, RZ, P2, !PT ;  /* 0x000000070c057c10 */ /* 0x004fc600097fe4ff */
[----:B------:R-:W2:Y:S04]  /*d500*/  LDL R12, [R1+0x624] ;  /* 0x00062400010c7983 */ /* 0x000ea80000100800 */
[----:B------:R0:W-:Y:S01]  /*d510*/  STL [R1+0x118], R18 ;  /* 0x0001181201007387 */ /* 0x0001e20000100800 */
[----:B----4-:R-:W-:-:S03]  /*d520*/  IADD3 R6, P1, R16, UR4, RZ ;  /* 0x0000000410067c10 */ /* 0x010fc6000ff3e0ff */
[----:B------:R-:W4:Y:S04]  /*d530*/  LDL R21, [R1+0x638] ;  /* 0x0006380001157983 */ /* 0x000f280000100800 */
[----:B0-----:R-:W4:Y:S01]  /*d540*/  LDL R18, [R1+0x62c] ;  /* 0x00062c0001127983 */ /* 0x001f220000100800 */
[----:B-----5:R-:W-:-:S03]  /*d550*/  IADD3.X R7, R9, UR7, RZ, P1, !PT ;  /* 0x0000000709077c10 */ /* 0x020fc60008ffe4ff */
[----:B------:R0:W-:Y:S01]  /*d560*/  STL [R1+0x114], R17 ;  /* 0x0001141101007387 */ /* 0x0001e20000100800 */
[----:B---3--:R-:W-:-:S03]  /*d570*/  IADD3 R2, P2, R15, UR4, RZ ;  /* 0x000000040f027c10 */ /* 0x008fc6000ff5e0ff */
[----:B------:R1:W3:Y:S04]  /*d580*/  LDG.E.U8 R9, desc[UR12][R4.64] ;  /* 0x0000000c04097981 */ /* 0x0002e8000c1e1100 */
[----:B0-----:R-:W5:Y:S01]  /*d590*/  LDL R17, [R1+0x640] ;  /* 0x0006400001117983 */ /* 0x001f620000100800 */
[----:B-1----:R-:W-:-:S03]  /*d5a0*/  IADD3 R4, P1, R11, UR4, RZ ;  /* 0x000000040b047c10 */ /* 0x002fc6000ff3e0ff */
[----:B------:R-:W3:Y:S01]  /*d5b0*/  LDL R11, [R1+0x634] ;  /* 0x00063400010b7983 */ /* 0x000ee20000100800 */
[----:B------:R-:W-:-:S03]  /*d5c0*/  IADD3.X R3, R8, UR7, RZ, P2, !PT ;  /* 0x0000000708037c10 */ /* 0x000fc600097fe4ff */
[----:B------:R0:W-:Y:S04]  /*d5d0*/  STL [R1+0x110], R20 ;  /* 0x0001101401007387 */ /* 0x0001e80000100800 */
[----:B------:R-:W5:Y:S04]  /*d5e0*/  LDL R16, [R1+0x63c] ;  /* 0x00063c0001107983 */ /* 0x000f680000100800 */
[----:B------:R-:W5:Y:S04]  /*d5f0*/  LDG.E.U8 R8, desc[UR12][R6.64] ;  /* 0x0000000c06087981 */ /* 0x000f68000c1e1100 */
[----:B0-----:R-:W5:Y:S01]  /*d600*/  LDL R20, [R1+0x648] ;  /* 0x0006480001147983 */ /* 0x001f620000100800 */
[----:B------:R-:W-:-:S03]  /*d610*/  IADD3 R14, P2, R14, UR4, RZ ;  /* 0x000000040e0e7c10 */ /* 0x000fc6000ff5e0ff */
[----:B------:R-:W-:Y:S01]  /*d620*/  STL [R1+0x10c], R27 ;  /* 0x00010c1b01007387 */ /* 0x000fe20000100800 */
[----:B--2---:R-:W-:-:S03]  /*d630*/  IADD3.X R15, R12, UR7, RZ, P2, !PT ;  /* 0x000000070c0f7c10 */ /* 0x004fc600097fe4ff */
[----:B------:R-:W2:Y:S01]  /*d640*/  LDL R12, [R1+0x644] ;  /* 0x00064400010c7983 */ /* 0x000ea20000100800 */
[----:B------:R-:W-:-:S03]  /*d650*/  IADD3.X R5, R0, UR7, RZ, P1, !PT ;  /* 0x0000000700057c10 */ /* 0x000fc60008ffe4ff */
[----:B------:R0:W2:Y:S04]  /*d660*/  LDG.E.U8 R0, desc[UR12][R2.64] ;  /* 0x0000000c02007981 */ /* 0x0000a8000c1e1100 */
[----:B------:R1:W2:Y:S01]  /*d670*/  LDG.E.U8 R7, desc[UR12][R4.64] ;  /* 0x0000000c04077981 */ /* 0x0002a2000c1e1100 */
[----:B0-----:R-:W-:-:S03]  /*d680*/  IADD3 R2, P1, R19, UR4, RZ ;  /* 0x0000000413027c10 */ /* 0x001fc6000ff3e0ff */
[----:B------:R-:W2:Y:S01]  /*d690*/  LDL R19, [R1+0x650] ;  /* 0x0006500001137983 */ /* 0x000ea20000100800 */
[----:B----4-:R-:W-:-:S03]  /*d6a0*/  IADD3.X R3, R18, UR7, RZ, P1, !PT ;  /* 0x0000000712037c10 */ /* 0x010fc60008ffe4ff */
[----:B------:R0:W-:Y:S04]  /*d6b0*/  STL [R1+0x108], R23 ;  /* 0x0001081701007387 */ /* 0x0001e80000100800 */
[----:B------:R-:W4:Y:S01]  /*d6c0*/  LDL R18, [R1+0x658] ;  /* 0x0006580001127983 */ /* 0x000f220000100800 */
[----:B-1----:R-:W-:-:S03]  /*d6d0*/  IADD3 R4, P2, R21, UR4, RZ ;  /* 0x0000000415047c10 */ /* 0x002fc6000ff5e0ff */
[----:B------:R1:W-:Y:S04]  /*d6e0*/  STL [R1+0x104], R22 ;  /* 0x0001041601007387 */ /* 0x0003e80000100800 */
[----:B0-----:R5:W4:Y:S04]  /*d6f0*/  LDG.E.U8 R23, desc[UR12][R14.64] ;  /* 0x0000000c0e177981 */ /* 0x001b28000c1e1100 */
[----:B------:R-:W4:Y:S01]  /*d700*/  LDL R6, [R1+0x64c] ;  /* 0x00064c0001067983 */ /* 0x000f220000100800 */
[----:B---3--:R-:W-:-:S03]  /*d710*/  IADD3.X R5, R11, UR7, RZ, P2, !PT ;  /* 0x000000070b057c10 */ /* 0x008fc600097fe4ff */
[----:B------:R0:W-:Y:S01]  /*d720*/  STL [R1+0x100], R25 ;  /* 0x0001001901007387 */ /* 0x0001e20000100800 */
[----:B-----5:R-:W-:-:S03]  /*d730*/  IADD3 R14, P1, R17, UR4, RZ ;  /* 0x00000004110e7c10 */ /* 0x020fc6000ff3e0ff */
[----:B------:R-:W3:Y:S01]  /*d740*/  LDL R17, [R1+0x660] ;  /* 0x0006600001117983 */ /* 0x000ee20000100800 */
[----:B------:R-:W-:-:S03]  /*d750*/  IADD3.X R15, R16, UR7, RZ, P1, !PT ;  /* 0x00000007100f7c10 */ /* 0x000fc60008ffe4ff */
[----:B-1----:R1:W5:Y:S04]  /*d760*/  LDG.E.U8 R22, desc[UR12][R2.64] ;  /* 0x0000000c02167981 */ /* 0x002368000c1e1100 */
[----:B------:R-:W5:Y:S04]  /*d770*/  LDL R11, [R1+0x654] ;  /* 0x00065400010b7983 */ /* 0x000f680000100800 */
[----:B------:R-:W5:Y:S01]  /*d780*/  LDL R16, [R1+0x65c] ;  /* 0x00065c0001107983 */ /* 0x000f620000100800 */
[----:B-1----:R-:W-:-:S03]  /*d790*/  IADD3 R2, P2, R20, UR4, RZ ;  /* 0x0000000414027c10 */ /* 0x002fc6000ff5e0ff */
[----:B------:R-:W5:Y:S04]  /*d7a0*/  LDL R20, [R1+0x668] ;  /* 0x0006680001147983 */ /* 0x000f680000100800 */
[----:B------:R1:W5:Y:S04]  /*d7b0*/  LDG.E.U8 R29, desc[UR12][R4.64] ;  /* 0x0000000c041d7981 */ /* 0x000368000c1e1100 */
[----:B------:R4:W5:Y:S01]  /*d7c0*/  LDG.E.U8 R27, desc[UR12][R14.64] ;  /* 0x0000000c0e1b7981 */ /* 0x000962000c1e1100 */
[----:B--2---:R-:W-:-:S03]  /*d7d0*/  IADD3.X R3, R12, UR7, RZ, P2, !PT ;  /* 0x000000070c037c10 */ /* 0x004fc600097fe4ff */
[----:B------:R-:W2:Y:S04]  /*d7e0*/  LDL R12, [R1+0x664] ;  /* 0x00066400010c7983 */ /* 0x000ea80000100800 */
[----:B------:R3:W2:Y:S01]  /*d7f0*/  LDG.E.U8 R21, desc[UR12][R2.64] ;  /* 0x0000000c02157981 */ /* 0x0006a2000c1e1100 */
[----:B-1----:R-:W-:-:S03]  /*d800*/  IADD3 R4, P1, R19, UR4, RZ ;  /* 0x0000000413047c10 */ /* 0x002fc6000ff3e0ff */
[----:B------:R-:W2:Y:S01]  /*d810*/  LDL R19, [R1+0x670] ;  /* 0x0006700001137983 */ /* 0x000ea20000100800 */
[----:B----4-:R-:W-:-:S03]  /*d820*/  IADD3 R14, P2, R18, UR4, RZ ;  /* 0x00000004120e7c10 */ /* 0x010fc6000ff5e0ff */
[----:B------:R-:W4:Y:S01]  /*d830*/  LDL R18, [R1+0x678] ;  /* 0x0006780001127983 */ /* 0x000f220000100800 */
[----:B------:R-:W-:-:S03]  /*d840*/  IADD3.X R5, R6, UR7, RZ, P1, !PT ;  /* 0x0000000706057c10 */ /* 0x000fc60008ffe4ff */
[----:B------:R-:W4:Y:S04]  /*d850*/  LDL R6, [R1+0x66c] ;  /* 0x00066c0001067983 */ /* 0x000f280000100800 */
[----:B0-----:R0:W4:Y:S01]  /*d860*/  LDG.E.U8 R25, desc[UR12][R4.64] ;  /* 0x0000000c04197981 */ /* 0x001122000c1e1100 */
[----:B---3--:R-:W-:-:S03]  /*d870*/  IADD3 R2, P1, R17, UR4, RZ ;  /* 0x0000000411027c10 */ /* 0x008fc6000ff3e0ff */
[----:B------:R-:W3:Y:S01]  /*d880*/  LDL R17, [R1+0x680] ;  /* 0x0006800001117983 */ /* 0x000ee20000100800 */
[----:B-----5:R-:W-:-:S03]  /*d890*/  IADD3.X R15, R11, UR7, RZ, P2, !PT ;  /* 0x000000070b0f7c10 */ /* 0x020fc600097fe4ff */
[----:B------:R-:W5:Y:S01]  /*d8a0*/  LDL R11, [R1+0x674] ;  /* 0x00067400010b7983 */ /* 0x000f620000100800 */
[----:B------:R-:W-:-:S03]  /*d8b0*/  IADD3.X R3, R16, UR7, RZ, P1, !PT ;  /* 0x0000000710037c10 */ /* 0x000fc60008ffe4ff */
[----:B------:R1:W-:Y:S01]  /*d8c0*/  STL [R1+0x90], R23 ;  /* 0x0000901701007387 */ /* 0x0003e20000100800 */
[----:B0-----:R-:W-:-:S03]  /*d8d0*/  IADD3 R4, P2, R20, UR4, RZ ;  /* 0x0000000414047c10 */ /* 0x001fc6000ff5e0ff */
[----:B------:R-:W5:Y:S04]  /*d8e0*/  LDL R20, [R1+0x688] ;  /* 0x0006880001147983 */ /* 0x000f680000100800 */
[----:B------:R-:W5:Y:S04]  /*d8f0*/  LDL R16, [R1+0x67c] ;  /* 0x00067c0001107983 */ /* 0x000f680000100800 */
[----:B------:R0:W-:Y:S04]  /*d900*/  STL [R1+0x7c], R22 ;  /* 0x00007c1601007387 */ /* 0x0001e80000100800 */
[----:B-1----:R1:W5:Y:S04]  /*d910*/  LDG.E.U8 R23, desc[UR12][R14.64] ;  /* 0x0000000c0e177981 */ /* 0x002368000c1e1100 */
[----:B0-----:R4:W5:Y:S01]  /*d920*/  LDG.E.U8 R22, desc[UR12][R2.64] ;  /* 0x0000000c02167981 */ /* 0x001962000c1e1100 */
[----:B--2---:R-:W-:-:S03]  /*d930*/  IADD3.X R5, R12, UR7, RZ, P2, !PT ;  /* 0x000000070c057c10 */ /* 0x004fc600097fe4ff */
[----:B------:R-:W2:Y:S01]  /*d940*/  LDL R12, [R1+0x684] ;  /* 0x00068400010c7983 */ /* 0x000ea20000100800 */
[----:B-1----:R-:W-:-:S03]  /*d950*/  IADD3 R14, P1, R19, UR4, RZ ;  /* 0x00000004130e7c10 */ /* 0x002fc6000ff3e0ff */
[----:B------:R-:W2:Y:S04]  /*d960*/  LDL R19, [R1+0x690] ;  /* 0x0006900001137983 */ /* 0x000ea80000100800 */
[----:B------:R0:W-:Y:S01]  /*d970*/  STL [R1+0x78], R29 ;  /* 0x0000781d01007387 */ /* 0x0001e20000100800 */
[----:B----4-:R-:W-:-:S03]  /*d980*/  IADD3 R2, P2, R18, UR4, RZ ;  /* 0x0000000412027c10 */ /* 0x010fc6000ff5e0ff */
[----:B------:R-:W4:Y:S04]  /*d990*/  LDL R18, [R1+0x698] ;  /* 0x0006980001127983 */ /* 0x000f280000100800 */
[----:B0-----:R3:W4:Y:S01]  /*d9a0*/  LDG.E.U8 R29, desc[UR12][R4.64] ;  /* 0x0000000c041d7981 */ /* 0x001722000c1e1100 */
[----:B------:R-:W-:-:S03]  /*d9b0*/  IADD3.X R15, R6, UR7, RZ, P1, !PT ;  /* 0x00000007060f7c10 */ /* 0x000fc60008ffe4ff */
[----:B------:R-:W4:Y:S04]  /*d9c0*/  LDL R6, [R1+0x68c] ;  /* 0x00068c0001067983 */ /* 0x000f280000100800 */
[----:B------:R0:W-:Y:S01]  /*d9d0*/  STL [R1+0x74], R27 ;  /* 0x0000741b01007387 */ /* 0x0001e20000100800 */
[----:B---3--:R-:W-:-:S03]  /*d9e0*/  IADD3 R4, P1, R17, UR4, RZ ;  /* 0x0000000411047c10 */ /* 0x008fc6000ff3e0ff */
[----:B------:R-:W3:Y:S01]  /*d9f0*/  LDL R17, [R1+0x6a0] ;  /* 0x0006a00001117983 */ /* 0x000ee20000100800 */
[----:B-----5:R-:W-:-:S03]  /*da00*/  IADD3.X R3, R11, UR7, RZ, P2, !PT ;  /* 0x000000070b037c10 */ /* 0x020fc600097fe4ff */
[----:B0-----:R0:W5:Y:S04]  /*da10*/  LDG.E.U8 R27, desc[UR12][R14.64] ;  /* 0x0000000c0e1b7981 */ /* 0x001168000c1e1100 */
[----:B------:R-:W5:Y:S04]  /*da20*/  LDL R11, [R1+0x694] ;  /* 0x00069400010b7983 */ /* 0x000f680000100800 */
[----:B------:R1:W-:Y:S01]  /*da30*/  STL [R1+0xec], R21 ;  /* 0x0000ec1501007387 */ /* 0x0003e20000100800 */
[----:B0-----:R-:W-:Y:S02]  /*da40*/  IADD3 R14, P2, R20, UR4, RZ ;  /* 0x00000004140e7c10 */ /* 0x001fe4000ff5e0ff */
[----:B------:R-:W-:Y:S01]  /*da50*/  IADD3.X R5, R16, UR7, RZ, P1, !PT ;  /* 0x0000000710057c10 */ /* 0x000fe20008ffe4ff */
        /* <DEDUP_REMOVED lines=17> */
[----:B------:R-:W3:Y:S04]  /*db70*/  LDL R17, [R1+0x6c0] ;  /* 0x0006c00001117983 */ /* 0x000ee80000100800 */
[----:B0-----:R0:W3:Y:S01]  /*db80*/  LDG.E.U8 R22, desc[UR12][R2.64] ;  /* 0x0000000c02167981 */ /* 0x0010e2000c1e1100 */
[----:B-----5:R-:W-:-:S03]  /*db90*/  IADD3.X R5, R11, UR7, RZ, P2, !PT ;  /* 0x000000070b057c10 */ /* 0x020fc600097fe4ff */
[----:B------:R-:W5:Y:S04]  /*dba0*/  LDL R11, [R1+0x6b4] ;  /* 0x0006b400010b7983 */ /* 0x000f680000100800 */
[----:B------:R1:W-:Y:S01]  /*dbb0*/  STL [R1+0xd0], R29 ;  /* 0x0000d01d01007387 */ /* 0x0003e20000100800 */
[----:B0-----:R-:W-:-:S03]  /*dbc0*/  IADD3 R2, P2, R20, UR4, RZ ;  /* 0x0000000414027c10 */ /* 0x001fc6000ff5e0ff */
[----:B------:R-:W5:Y:S01]  /*dbd0*/  LDL R20, [R1+0x6c8] ;  /* 0x0006c80001147983 */ /* 0x000f620000100800 */
[----:B------:R-:W-:-:S03]  /*dbe0*/  IADD3.X R15, R16, UR7, RZ, P1, !PT ;  /* 0x00000007100f7c10 */ /* 0x000fc60008ffe4ff */
        /* <DEDUP_REMOVED lines=79> */
[----:B------:R-:W2:Y:S01]  /*e0e0*/  LDL R19, [R1+0x730] ;  /* 0x0007300001137983 */ /* 0x000ea20000100800 */
[----:B----4-:R-:W-:-:S03]  /*e0f0*/  IADD3 R14, P2, R18, UR4, RZ ;  /* 0x00000004120e7c10 */ /* 0x010fc6000ff5e0ff */
[----:B------:R-:W4:Y:S04]  /*e100*/  LDL R18, [R1+0x738] ;  /* 0x0007380001127983 */ /* 0x000f280000100800 */
[----:B------:R0:W-:Y:S04]  /*e110*/  STL [R1+0x98], R21 ;  /* 0x0000981501007387 */ /* 0x0001e80000100800 */
[----:B0-----:R-:W4:Y:S01]  /*e120*/  LDL R21, [R1+0x72c] ;  /* 0x00072c0001157983 */ /* 0x001f220000100800 */
[----:B------:R-:W-:-:S03]  /*e130*/  IADD3.X R5, R6, UR7, RZ, P1, !PT ;  /* 0x0000000706057c10 */ /* 0x000fc60008ffe4ff */
[----:B------:R3:W4:Y:S04]  /*e140*/  LDG.E.U8 R6, desc[UR12][R2.64] ;  /* 0x0000000c02067981 */ /* 0x000728000c1e1100 */
[----:B------:R0:W-:Y:S04]  /*e150*/  STL [R1+0x94], R25 ;  /* 0x0000941901007387 */ /* 0x0001e80000100800 */
[----:B------:R-:W4:Y:S01]  /*e160*/  LDG.E.U8 R5, desc[UR12][R4.64] ;  /* 0x0000000c04057981 */ /* 0x000f22000c1e1100 */
[----:B---3--:R-:W-:Y:S02]  /*e170*/  IADD3 R2, P1, R17, UR4, RZ ;  /* 0x0000000411027c10 */ /* 0x008fe4000ff3e0ff */
[----:B-----5:R-:W-:Y:S01]  /*e180*/  IADD3.X R15, R11, UR7, RZ, P2, !PT ;  /* 0x000000070b0f7c10 */ /* 0x020fe200097fe4ff */
[----:B0-----:R-:W3:Y:S04]  /*e190*/  LDL R25, [R1+0x740] ;  /* 0x0007400001197983 */ /* 0x001ee80000100800 */
[----:B------:R-:W5:Y:S01]  /*e1a0*/  LDL R11, [R1+0x734] ;  /* 0x00073400010b7983 */ /* 0x000f620000100800 */
[----:B------:R-:W-:-:S02]  /*e1b0*/  IADD3.X R3, R20, UR7, RZ, P1, !PT ;  /* 0x0000000714037c10 */ /* 0x000fc40008ffe4ff */
[----:B------:R-:W-:Y:S01]  /*e1c0*/  IADD3 R16, P2, R16, UR4, RZ ;  /* 0x0000000410107c10 */ /* 0x000fe2000ff5e0ff */
[----:B------:R0:W-:Y:S04]  /*e1d0*/  STL [R1+0x8c], R23 ;  /* 0x00008c1701007387 */ /* 0x0001e80000100800 */
[----:B------:R-:W5:Y:S04]  /*e1e0*/  LDL R20, [R1+0x73c] ;  /* 0x00073c0001147983 */ /* 0x000f680000100800 */
[----:B------:R1:W5:Y:S04]  /*e1f0*/  LDG.E.U8 R4, desc[UR12][R14.64] ;  /* 0x0000000c0e047981 */ /* 0x000368000c1e1100 */
[----:B0-----:R-:W5:Y:S04]  /*e200*/  LDL R23, [R1+0x748] ;  /* 0x0007480001177983 */ /* 0x001f680000100800 */
[----:B------:R0:W-:Y:S04]  /*e210*/  STL [R1+0x88], R22 ;  /* 0x0000881601007387 */ /* 0x0001e80000100800 */
[----:B------:R-:W5:Y:S04]  /*e220*/  LDG.E.U8 R3, desc[UR12][R2.64] ;  /* 0x0000000c02037981 */ /* 0x000f68000c1e1100 */
[----:B0-----:R-:W5:Y:S01]  /*e230*/  LDL R22, [R1+0x750] ;  /* 0x0007500001167983 */ /* 0x001f620000100800 */
[----:B--2---:R-:W-:-:S03]  /*e240*/  IADD3.X R17, R12, UR7, RZ, P2, !PT ;  /* 0x000000070c117c10 */ /* 0x004fc600097fe4ff */
[----:B------:R-:W2:Y:S04]  /*e250*/  LDL R12, [R1+0x744] ;  /* 0x00074400010c7983 */ /* 0x000ea80000100800 */
[----:B------:R0:W-:Y:S04]  /*e260*/  STL [R1+0x84], R29 ;  /* 0x0000841d01007387 */ /* 0x0001e80000100800 */
[----:B------:R-:W2:Y:S04]  /*e270*/  LDL R2, [R1+0x74c] ;  /* 0x00074c0001027983 */ /* 0x000ea80000100800 */
[----:B0-----:R3:W2:Y:S01]  /*e280*/  LDG.E.U8 R29, desc[UR12][R16.64] ;  /* 0x0000000c101d7981 */ /* 0x0016a2000c1e1100 */
[----:B-1----:R-:W-:-:S04]  /*e290*/  IADD3 R14, P1, R19, UR4, RZ ;  /* 0x00000004130e7c10 */ /* 0x002fc8000ff3e0ff */
[----:B----4-:R-:W-:Y:S02]  /*e2a0*/  IADD3.X R15, R21, UR7, RZ, P1, !PT ;  /* 0x00000007150f7c10 */ /* 0x010fe40008ffe4ff */
[----:B------:R-:W4:Y:S04]  /*e2b0*/  LDL R21, [R1+0x758] ;  /* 0x0007580001157983 */ /* 0x000f280000100800 */
[----:B------:R0:W-:Y:S04]  /*e2c0*/  STL [R1+0x80], R27 ;  /* 0x0000801b01007387 */ /* 0x0001e80000100800 */
[----:B0-----:R0:W4:Y:S01]  /*e2d0*/  LDG.E.U8 R27, desc[UR12][R14.64] ;  /* 0x0000000c0e1b7981 */ /* 0x001122000c1e1100 */
[----:B------:R-:W-:-:S02]  /*e2e0*/  IADD3 R18, P2, R18, UR4, RZ ;  /* 0x0000000412127c10 */ /* 0x000fc4000ff5e0ff */
[----:B---3--:R-:W-:Y:S02]  /*e2f0*/  IADD3 R16, P1, R25, UR4, RZ ;  /* 0x0000000419107c10 */ /* 0x008fe4000ff3e0ff */
[----:B------:R-:W3:Y:S01]  /*e300*/  LDL R25, [R1+0x760] ;  /* 0x0007600001197983 */ /* 0x000ee20000100800 */
[----:B-----5:R-:W-:-:S03]  /*e310*/  IADD3.X R19, R11, UR7, RZ, P2, !PT ;  /* 0x000000070b137c10 */ /* 0x020fc600097fe4ff */
[----:B------:R-:W5:Y:S01]  /*e320*/  LDL R11, [R1+0x754] ;  /* 0x00075400010b7983 */ /* 0x000f620000100800 */
[----:B------:R-:W-:-:S03]  /*e330*/  IADD3.X R17, R20, UR7, RZ, P1, !PT ;  /* 0x0000000714117c10 */ /* 0x000fc60008ffe4ff */
[----:B------:R-:W3:Y:S01]  /*e340*/  LDL R20, [R1+0x75c] ;  /* 0x00075c0001147983 */ /* 0x000ee20000100800 */
[----:B0-----:R-:W-:-:S03]  /*e350*/  IADD3 R14, P2, R23, UR4, RZ ;  /* 0x00000004170e7c10 */ /* 0x001fc6000ff5e0ff */
[----:B------:R-:W3:Y:S04]  /*e360*/  LDL R23, [R1+0x768] ;  /* 0x0007680001177983 */ /* 0x000ee80000100800 */
[----:B--2---:R0:W-:Y:S04]  /*e370*/  STL [R1+0x68], R29 ;  /* 0x0000681d01007387 */ /* 0x0041e80000100800 */
[----:B0-----:R0:W2:Y:S02]  /*e380*/  LDG.E.U8 R29, desc[UR12][R18.64] ;  /* 0x0000000c121d7981 */ /* 0x0010a4000c1e1100 */
[----:B0-----:R-:W-:-:S02]  /*e390*/  IADD3 R18, P1, R22, UR4, RZ ;  /* 0x0000000416127c10 */ /* 0x001fc4000ff3e0ff */
[----:B------:R-:W3:Y:S04]  /*e3a0*/  LDL R22, [R1+0x770] ;  /* 0x0007700001167983 */ /* 0x000ee80000100800 */
[----:B----4-:R0:W-:Y:S04]  /*e3b0*/  STL [R1+0x60], R27 ;  /* 0x0000601b01007387 */ /* 0x0101e80000100800 */
[----:B0-----:R0:W4:Y:S01]  /*e3c0*/  LDG.E.U8 R27, desc[UR12][R16.64] ;  /* 0x0000000c101b7981 */ /* 0x001122000c1e1100 */
[----:B------:R-:W-:Y:S02]  /*e3d0*/  IADD3.X R15, R12, UR7, RZ, P2, !PT ;  /* 0x000000070c0f7c10 */ /* 0x000fe400097fe4ff */
[----:B------:R-:W-:Y:S01]  /*e3e0*/  IADD3.X R19, R2, UR7, RZ, P1, !PT ;  /* 0x0000000702137c10 */ /* 0x000fe20008ffe4ff */
[----:B------:R-:W4:Y:S04]  /*e3f0*/  LDL R12, [R1+0x764] ;  /* 0x00076400010c7983 */ /* 0x000f280000100800 */
[----:B------:R-:W4:Y:S01]  /*e400*/  LDL R2, [R1+0x76c] ;  /* 0x00076c0001027983 */ /* 0x000f220000100800 */
[----:B0-----:R-:W-:-:S03]  /*e410*/  IADD3 R16, P2, R21, UR4, RZ ;  /* 0x0000000415107c10 */ /* 0x001fc6000ff5e0ff */
[----:B------:R-:W4:Y:S04]  /*e420*/  LDL R21, [R1+0x778] ;  /* 0x0007780001157983 */ /* 0x000f280000100800 */
[----:B--2---:R0:W-:Y:S04]  /*e430*/  STL [R1+0x58], R29 ;  /* 0x0000581d01007387 */ /* 0x0041e80000100800 */
[----:B0-----:R3:W2:Y:S01]  /*e440*/  LDG.E.U8 R29, desc[UR12][R14.64] ;  /* 0x0000000c0e1d7981 */ /* 0x0016a2000c1e1100 */
[----:B-----5:R-:W-:-:S03]  /*e450*/  IADD3.X R17, R11, UR7, RZ, P2, !PT ;  /* 0x000000070b117c10 */ /* 0x020fc600097fe4ff */
[----:B------:R-:W5:Y:S01]  /*e460*/  LDL R11, [R1+0x774] ;  /* 0x00077400010b7983 */ /* 0x000f620000100800 */
[----:B---3--:R-:W-:-:S03]  /*e470*/  IADD3 R14, P1, R25, UR4, RZ ;  /* 0x00000004190e7c10 */ /* 0x008fc6000ff3e0ff */
[----:B------:R0:W3:Y:S04]  /*e480*/  LDG.E.U8 R25, desc[UR12][R16.64] ;  /* 0x0000000c10197981 */ /* 0x0000e8000c1e1100 */
[----:B----4-:R1:W-:Y:S04]  /*e490*/  STL [R1+0x50], R27 ;  /* 0x0000501b01007387 */ /* 0x0103e80000100800 */
[----:B-1----:R1:W4:Y:S01]  /*e4a0*/  LDG.E.U8 R27, desc[UR12][R18.64] ;  /* 0x0000000c121b7981 */ /* 0x002322000c1e1100 */
[----:B------:R-:W-:Y:S02]  /*e4b0*/  IADD3.X R15, R20, UR7, RZ, P1, !PT ;  /* 0x00000007140f7c10 */ /* 0x000fe40008ffe4ff */
[----:B0-----:R-:W-:Y:S01]  /*e4c0*/  IADD3 R16, P1, R22, UR4, RZ ;  /* 0x0000000416107c10 */ /* 0x001fe2000ff3e0ff */
[----:B------:R-:W3:Y:S04]  /*e4d0*/  LDL R20, [R1+0x788] ;  /* 0x0007880001147983 */ /* 0x000ee80000100800 */
[----:B------:R-:W3:Y:S01]  /*e4e0*/  LDL R22, [R1+0x77c] ;  /* 0x00077c0001167983 */ /* 0x000ee20000100800 */
[----:B-1----:R-:W-:-:S03]  /*e4f0*/  IADD3 R18, P2, R23, UR4, RZ ;  /* 0x0000000417127c10 */ /* 0x002fc6000ff5e0ff */
[----:B------:R-:W3:Y:S01]  /*e500*/  LDL R23, [R1+0x780] ;  /* 0x0007800001177983 */ /* 0x000ee20000100800 */
[----:B------:R-:W-:-:S03]  /*e510*/  IADD3.X R19, R12, UR7, RZ, P2, !PT ;  /* 0x000000070c137c10 */ /* 0x000fc600097fe4ff */
[----:B------:R-:W3:Y:S04]  /*e520*/  LDL R12, [R1+0x784] ;  /* 0x00078400010c7983 */ /* 0x000ee80000100800 */
[----:B--2---:R0:W-:Y:S04]  /*e530*/  STL [R1+0x70], R29 ;  /* 0x0000701d01007387 */ /* 0x0041e80000100800 */
[----:B0-----:R0:W2:Y:S01]  /*e540*/  LDG.E.U8 R29, desc[UR12][R14.64] ;  /* 0x0000000c0e1d7981 */ /* 0x0010a2000c1e1100 */
[----:B------:R-:W-:-:S03]  /*e550*/  IADD3.X R17, R2, UR7, RZ, P1, !PT ;  /* 0x0000000702117c10 */ /* 0x000fc60008ffe4ff */
[----:B------:R-:W2:Y:S01]  /*e560*/  LDL R2, [R1+0x78c] ;  /* 0x00078c0001027983 */ /* 0x000ea20000100800 */
[----:B0-----:R-:W-:-:S03]  /*e570*/  IADD3 R14, P2, R21, UR4, RZ ;  /* 0x00000004150e7c10 */ /* 0x001fc6000ff5e0ff */
[----:B------:R-:W2:Y:S01]  /*e580*/  LDL R21, [R1+0x790] ;  /* 0x0007900001157983 */ /* 0x000ea20000100800 */
[----:B-----5:R-:W-:-:S03]  /*e590*/  IADD3.X R15, R11, UR7, RZ, P2, !PT ;  /* 0x000000070b0f7c10 */ /* 0x020fc600097fe4ff */
[----:B----4-:R0:W-:Y:S04]  /*e5a0*/  STL [R1+0x64], R27 ;  /* 0x0000641b01007387 */ /* 0x0101e80000100800 */
[----:B------:R-:W4:Y:S04]  /*e5b0*/  LDL R11, [R1+0x798] ;  /* 0x00079800010b7983 */ /* 0x000f280000100800 */
[----:B---3--:R1:W-:Y:S04]  /*e5c0*/  STL [R1+0x5c], R25 ;  /* 0x00005c1901007387 */ /* 0x0083e80000100800 */
[----:B0-----:R-:W3:Y:S04]  /*e5d0*/  LDG.E.U8 R27, desc[UR12][R18.64] ;  /* 0x0000000c121b7981 */ /* 0x001ee8000c1e1100 */
[----:B-1----:R0:W5:Y:S04]  /*e5e0*/  LDG.E.U8 R25, desc[UR12][R16.64] ;  /* 0x0000000c10197981 */ /* 0x002168000c1e1100 */
[----:B------:R-:W4:Y:S04]  /*e5f0*/  LDL R19, [R1+0x794] ;  /* 0x0007940001137983 */ /* 0x000f280000100800 */
[----:B--2---:R1:W-:Y:S01]  /*e600*/  STL [R1+0x54], R29 ;  /* 0x0000541d01007387 */ /* 0x0043e20000100800 */
[----:B0-----:R-:W-:-:S03]  /*e610*/  IADD3 R16, P1, R23, UR4, RZ ;  /* 0x0000000417107c10 */ /* 0x001fc6000ff3e0ff */
[----:B------:R-:W2:Y:S04]  /*e620*/  LDL R18, [R1+0x79c] ;  /* 0x00079c0001127983 */ /* 0x000ea80000100800 */
[----:B-1----:R0:W2:Y:S02]  /*e630*/  LDG.E.U8 R29, desc[UR12][R14.64] ;  /* 0x0000000c0e1d7981 */ /* 0x0020a4000c1e1100 */
[----:B0-----:R-:W-:Y:S02]  /*e640*/  IADD3 R14, P2, R20, UR4, RZ ;  /* 0x00000004140e7c10 */ /* 0x001fe4000ff5e0ff */
[----:B------:R-:W2:Y:S02]  /*e650*/  LDL R20, [R1+0x7a0] ;  /* 0x0007a00001147983 */ /* 0x000ea40000100800 */
[----:B------:R-:W-:-:S02]  /*e660*/  IADD3.X R15, R12, UR7, RZ, P2, !PT ;  /* 0x000000070c0f7c10 */ /* 0x000fc400097fe4ff */
[----:B------:R-:W-:Y:S01]  /*e670*/  IADD3.X R17, R22, UR7, RZ, P1, !PT ;  /* 0x0000000716117c10 */ /* 0x000fe20008ffe4ff */
[----:B---3--:R0:W-:Y:S04]  /*e680*/  STL [R1+0x4c], R27 ;  /* 0x00004c1b01007387 */ /* 0x0081e80000100800 */
[----:B-----5:R1:W-:Y:S04]  /*e690*/  STL [R1+0x48], R25 ;  /* 0x0000481901007387 */ /* 0x0203e80000100800 */
[----:B------:R-:W3:Y:S04]  /*e6a0*/  LDL R12, [R1+0x7a8] ;  /* 0x0007a800010c7983 */ /* 0x000ee80000100800 */
[----:B0-----:R-:W5:Y:S04]  /*e6b0*/  LDG.E.U8 R27, desc[UR12][R16.64] ;  /* 0x0000000c101b7981 */ /* 0x001f68000c1e1100 */
[----:B-1----:R0:W5:Y:S02]  /*e6c0*/  LDG.E.U8 R25, desc[UR12][R14.64] ;  /* 0x0000000c0e197981 */ /* 0x002164000c1e1100 */
[----:B0-----:R-:W-:-:S02]  /*e6d0*/  IADD3 R14, P1, R21, UR4, RZ ;  /* 0x00000004150e7c10 */ /* 0x001fc4000ff3e0ff */
[----:B------:R-:W5:Y:S02]  /*e6e0*/  LDL R21, [R1+0x7ac] ;  /* 0x0007ac0001157983 */ /* 0x000f640000100800 */
[----:B------:R-:W-:Y:S02]  /*e6f0*/  IADD3.X R15, R2, UR7, RZ, P1, !PT ;  /* 0x00000007020f7c10 */ /* 0x000fe40008ffe4ff */
[----:B------:R-:W5:Y:S04]  /*e700*/  LDL R2, [R1+0x7a4] ;  /* 0x0007a40001027983 */ /* 0x000f680000100800 */
[----:B------:R4:W5:Y:S02]  /*e710*/  LDG.E.U8 R23, desc[UR12][R14.64] ;  /* 0x0000000c0e177981 */ /* 0x000964000c1e1100 */
[----:B----4-:R-:W-:-:S02]  /*e720*/  IADD3 R14, P1, R11, UR4, RZ ;  /* 0x000000040b0e7c10 */ /* 0x010fc4000ff3e0ff */
[----:B------:R-:W4:Y:S02]  /*e730*/  LDL R11, [R1+0x7b0] ;  /* 0x0007b000010b7983 */ /* 0x000f240000100800 */
[----:B------:R-:W-:Y:S02]  /*e740*/  IADD3.X R15, R19, UR7, RZ, P1, !PT ;  /* 0x00000007130f7c10 */ /* 0x000fe40008ffe4ff */
[----:B--2---:R0:W-:Y:S04]  /*e750*/  STL [R1+0x44], R29 ;  /* 0x0000441d01007387 */ /* 0x0041e80000100800 */
[----:B------:R-:W2:Y:S04]  /*e760*/  LDL R19, [R1+0x7b8] ;  /* 0x0007b80001137983 */ /* 0x000ea80000100800 */
[----:B------:R-:W2:Y:S04]  /*e770*/  LDL R17, [R1+0x7bc] ;  /* 0x0007bc0001117983 */ /* 0x000ea80000100800 */
[----:B0-----:R0:W2:Y:S04]  /*e780*/  LDG.E.U8 R29, desc[UR12][R14.64] ;  /* 0x0000000c0e1d7981 */ /* 0x0010a8000c1e1100 */
[----:B------:R-:W2:Y:S01]  /*e790*/  LDL R16, [R1+0x7c8] ;  /* 0x0007c80001107983 */ /* 0x000ea20000100800 */
[----:B0-----:R-:W-:-:S03]  /*e7a0*/  IADD3 R14, P1, R20, UR4, RZ ;  /* 0x00000004140e7c10 */ /* 0x001fc6000ff3e0ff */
[----:B------:R-:W2:Y:S01]  /*e7b0*/  LDL R20, [R1+0x7b4] ;  /* 0x0007b40001147983 */ /* 0x000ea20000100800 */
[----:B------:R-:W-:-:S03]  /*e7c0*/  IADD3.X R15, R18, UR7, RZ, P1, !PT ;  /* 0x00000007120f7c10 */ /* 0x000fc60008ffe4ff */
[----:B------:R-:W2:Y:S04]  /*e7d0*/  LDL R18, [R1+0x7c0] ;  /* 0x0007c00001127983 */ /* 0x000ea80000100800 */
[----:B------:R3:W2:Y:S02]  /*e7e0*/  LDG.E.U8 R22, desc[UR12][R14.64] ;  /* 0x0000000c0e167981 */ /* 0x0006a4000c1e1100 */
[----:B---3--:R-:W-:Y:S02]  /*e7f0*/  IADD3 R14, P1, R12, UR4, RZ ;  /* 0x000000040c0e7c10 */ /* 0x008fe4000ff3e0ff */
[----:B------:R-:W3:Y:S04]  /*e800*/  LDL R12, [R1+0x7c4] ;  /* 0x0007c400010c7983 */ /* 0x000ee80000100800 */
[----:B-----5:R0:W-:Y:S01]  /*e810*/  STL [R1+0x40], R27 ;  /* 0x0000401b01007387 */ /* 0x0201e20000100800 */
[----:B------:R-:W-:-:S03]  /*e820*/  IADD3.X R15, R2, UR7, RZ, P1, !PT ;  /* 0x00000007020f7c10 */ /* 0x000fc60008ffe4ff */
[----:B------:R-:W5:Y:S04]  /*e830*/  LDL R2, [R1+0x7d0] ;  /* 0x0007d00001027983 */ /* 0x000f680000100800 */
[----:B0-----:R4:W5:Y:S02]  /*e840*/  LDG.E.U8 R27, desc[UR12][R14.64] ;  /* 0x0000000c0e1b7981 */ /* 0x001964000c1e1100 */
[----:B----4-:R-:W-:Y:S02]  /*e850*/  IADD3 R14, P1, R11, UR4, RZ ;  /* 0x000000040b0e7c10 */ /* 0x010fe4000ff3e0ff */
[----:B------:R-:W4:Y:S02]  /*e860*/  LDL R11, [R1+0x7cc] ;  /* 0x0007cc00010b7983 */ /* 0x000f240000100800 */
[----:B------:R-:W-:-:S05]  /*e870*/  IADD3.X R15, R21, UR7, RZ, P1, !PT ;  /* 0x00000007150f7c10 */ /* 0x000fca0008ffe4ff */
[----:B------:R2:W4:Y:S02]  /*e880*/  LDG.E.U8 R21, desc[UR12][R14.64] ;  /* 0x0000000c0e157981 */ /* 0x000524000c1e1100 */
[----:B--2---:R-:W-:Y:S02]  /*e890*/  IADD3 R14, P1, R19, UR4, RZ ;  /* 0x00000004130e7c10 */ /* 0x004fe4000ff3e0ff */
[----:B------:R-:W2:Y:S04]  /*e8a0*/  LDL R19, [R1+0x468] ;  /* 0x0004680001137983 */ /* 0x000ea80000100800 */
[----:B------:R0:W-:Y:S01]  /*e8b0*/  STL [R1+0x3c], R25 ;  /* 0x00003c1901007387 */ /* 0x0001e20000100800 */
[----:B------:R-:W-:-:S05]  /*e8c0*/  IADD3.X R15, R20, UR7, RZ, P1, !PT ;  /* 0x00000007140f7c10 */ /* 0x000fca0008ffe4ff */
[----:B0-----:R0:W2:Y:S02]  /*e8d0*/  LDG.E.U8 R25, desc[UR12][R14.64] ;  /* 0x0000000c0e197981 */ /* 0x0010a4000c1e1100 */
[----:B0-----:R-:W-:-:S04]  /*e8e0*/  IADD3 R14, P1, R18, UR4, RZ ;  /* 0x00000004120e7c10 */ /* 0x001fc8000ff3e0ff */
[----:B------:R-:W-:Y:S01]  /*e8f0*/  IADD3.X R15, R17, UR7, RZ, P1, !PT ;  /* 0x00000007110f7c10 */ /* 0x000fe20008ffe4ff */
[----:B------:R0:W-:Y:S04]  /*e900*/  STL [R1+0x38], R23 ;  /* 0x0000381701007387 */ /* 0x0001e80000100800 */
[----:B------:R-:W2:Y:S04]  /*e910*/  LDL R18, [R1+0x46c] ;  /* 0x00046c0001127983 */ /* 0x000ea80000100800 */
[----:B0-----:R0:W2:Y:S04]  /*e920*/  LDG.E.U8 R23, desc[UR12][R14.64] ;  /* 0x0000000c0e177981 */ /* 0x0010a8000c1e1100 */
[----:B------:R1:W-:Y:S01]  /*e930*/  STL [R1+0x34], R29 ;  /* 0x0000341d01007387 */ /* 0x0003e20000100800 */
[----:B0-----:R-:W-:-:S04]  /*e940*/  IADD3 R14, P1, R16, UR4, RZ ;  /* 0x00000004100e7c10 */ /* 0x001fc8000ff3e0ff */
[----:B---3--:R-:W-:Y:S02]  /*e950*/  IADD3.X R15, R12, UR7, RZ, P1, !PT ;  /* 0x000000070c0f7c10 */ /* 0x008fe40008ffe4ff */
[----:B------:R-:W3:Y:S01]  /*e960*/  LDL R12, [R1+0x470] ;  /* 0x00047000010c7983 */ /* 0x000ee20000100800 */
[----:B-----5:R-:W-:Y:S01]  /*e970*/  IADD3 R16, P1, R2, UR4, RZ ;  /* 0x0000000402107c10 */ /* 0x020fe2000ff3e0ff */
[----:B------:R-:W-:Y:S02]  /*e980*/  VIADD R2, R24, UR10 ;  /* 0x0000000a18027c36 */ /* 0x000fe40008000000 */
[----:B-1----:R0:W5:Y:S01]  /*e990*/  LDG.E.U8 R29, desc[UR12][R14.64] ;  /* 0x0000000c0e1d7981 */ /* 0x002162000c1e1100 */
[----:B----4-:R-:W-:-:S03]  /*e9a0*/  IADD3.X R17, R11, UR7, RZ, P1, !PT ;  /* 0x000000070b117c10 */ /* 0x010fc60008ffe4ff */
[----:B------:R-:W4:Y:S01]  /*e9b0*/  LDL R11, [R1+0x474] ;  /* 0x00047400010b7983 */ /* 0x000f220000100800 */
[----:B0-----:R-:W-:-:S03]  /*e9c0*/  IADD3 R14, P1, R2, UR4, RZ ;  /* 0x00000004020e7c10 */ /* 0x001fc6000ff3e0ff */
[----:B------:R0:W-:Y:S01]  /*e9d0*/  STL [R1+0x30], R22 ;  /* 0x0000301601007387 */ /* 0x0001e20000100800 */
[----:B------:R-:W-:Y:S01]  /*e9e0*/  VIADD R2, R28, UR10 ;  /* 0x0000000a1c027c36 */ /* 0x000fe20008000000 */
[----:B------:R-:W-:Y:S02]  /*e9f0*/  USHF.L.U32 UR11, UR10, 0x1, URZ ;  /* 0x000000010a0b7899 */ /* 0x000fe4000800063f */
[----:B0-----:R0:W5:Y:S01]  /*ea00*/  LDG.E.U8 R22, desc[UR12][R16.64] ;  /* 0x0000000c10167981 */ /* 0x001162000c1e1100 */
[----:B--2---:R-:W-:-:S03]  /*ea10*/  IADD3.X R15, R19, UR7, RZ, P1, !PT ;  /* 0x00000007130f7c10 */ /* 0x004fc60008ffe4ff */
[----:B------:R-:W2:Y:S01]  /*ea20*/  LDL R19, [R1+0x478] ;  /* 0x0004780001137983 */ /* 0x000ea20000100800 */
[----:B0-----:R-:W-:Y:S01]  /*ea30*/  IADD3 R16, P1, R2, UR4, RZ ;  /* 0x0000000402107c10 */ /* 0x001fe2000ff3e0ff */
[----:B------:R-:W-:Y:S02]  /*ea40*/  VIADD R2, R13, UR10 ;  /* 0x0000000a0d027c36 */ /* 0x000fe40008000000 */
[----:B------:R0:W2:Y:S04]  /*ea50*/  LDG.E.U8 R20, desc[UR12][R14.64] ;  /* 0x0000000c0e147981 */ /* 0x0000a8000c1e1100 */
[----:B------:R1:W-:Y:S01]  /*ea60*/  STL [R1+0x2c], R27 ;  /* 0x00002c1b01007387 */ /* 0x0003e20000100800 */
[----:B------:R-:W-:-:S03]  /*ea70*/  IADD3.X R17, R18, UR7, RZ, P1, !PT ;  /* 0x0000000712117c10 */ /* 0x000fc60008ffe4ff */
[----:B------:R-:W2:Y:S01]  /*ea80*/  LDL R18, [R1+0x47c] ;  /* 0x00047c0001127983 */ /* 0x000ea20000100800 */
[----:B0-----:R-:W-:Y:S01]  /*ea90*/  IADD3 R14, P1, R2, UR4, RZ ;  /* 0x00000004020e7c10 */ /* 0x001fe2000ff3e0ff */
[----:B------:R-:W-:Y:S02]  /*eaa0*/  VIADD R2, R26, UR10 ;  /* 0x0000000a1a027c36 */ /* 0x000fe40008000000 */
[----:B-1----:R0:W2:Y:S01]  /*eab0*/  LDG.E.U8 R27, desc[UR12][R16.64] ;  /* 0x0000000c101b7981 */ /* 0x0020a2000c1e1100 */
[----:B---3--:R-:W-:-:S03]  /*eac0*/  IADD3.X R15, R12, UR7, RZ, P1, !PT ;  /* 0x000000070c0f7c10 */ /* 0x008fc60008ffe4ff */
[----:B------:R-:W3:Y:S01]  /*ead0*/  LDL R12, [R1+0x480] ;  /* 0x00048000010c7983 */ /* 0x000ee20000100800 */
[----:B0-----:R-:W-:Y:S01]  /*eae0*/  IADD3 R16, P1, R2, UR4, RZ ;  /* 0x0000000402107c10 */ /* 0x001fe2000ff3e0ff */
[----:B------:R-:W-:Y:S02]  /*eaf0*/  VIADD R2, R24, UR11 ;  /* 0x0000000b18027c36 */ /* 0x000fe40008000000 */
[----:B------:R0:W-:Y:S04]  /*eb00*/  STL [R1+0x28], R21 ;  /* 0x0000281501007387 */ /* 0x0001e80000100800 */
[----:B------:R-:W-:Y:S01]  /*eb10*/  STL [R1+0x24], R25 ;  /* 0x0000241901007387 */ /* 0x000fe20000100800 */
[----:B----4-:R-:W-:-:S03]  /*eb20*/  IADD3.X R17, R11, UR7, RZ, P1, !PT ;  /* 0x000000070b117c10 */ /* 0x010fc60008ffe4ff */
[----:B0-----:R0:W4:Y:S04]  /*eb30*/  LDG.E.U8 R21, desc[UR12][R14.64] ;  /* 0x0000000c0e157981 */ /* 0x001128000c1e1100 */
[----:B------:R-:W4:Y:S01]  /*eb40*/  LDL R11, [R1+0x484] ;  /* 0x00048400010b7983 */ /* 0x000f220000100800 */
[----:B0-----:R-:W-:-:S03]  /*eb50*/  IADD3 R14, P1, R2, UR4, RZ ;  /* 0x00000004020e7c10 */ /* 0x001fc6000ff3e0ff */
[----:B------:R0:W-:Y:S04]  /*eb60*/  STL [R1+0x20], R23 ;  /* 0x0000201701007387 */ /* 0x0001e80000100800 */
[----:B-----5:R-:W-:Y:S01]  /*eb70*/  STL [R1+0x1c], R29 ;  /* 0x00001c1d01007387 */ /* 0x020fe20000100800 */
[----:B------:R-:W-:-:S03]  /*eb80*/  VIADD R2, R28, UR11 ;  /* 0x0000000b1c027c36 */ /* 0x000fc60008000000 */
[----:B0-----:R0:W5:Y:S01]  /*eb90*/  LDG.E.U8 R23, desc[UR12][R16.64] ;  /* 0x0000000c10177981 */ /* 0x001162000c1e1100 */
[----:B--2---:R-:W-:-:S03]  /*eba0*/  IADD3.X R15, R19, UR7, RZ, P1, !PT ;  /* 0x00000007130f7c10 */ /* 0x004fc60008ffe4ff */
[----:B------:R-:W2:Y:S01]  /*ebb0*/  LDL R19, [R1+0x488] ;  /* 0x0004880001137983 */ /* 0x000ea20000100800 */
[----:B0-----:R-:W-:Y:S01]  /*ebc0*/  IADD3 R16, P1, R2, UR4, RZ ;  /* 0x0000000402107c10 */ /* 0x001fe2000ff3e0ff */
[----:B------:R-:W-:Y:S02]  /*ebd0*/  VIADD R2, R13, UR11 ;  /* 0x0000000b0d027c36 */ /* 0x000fe40008000000 */
[----:B------:R0:W5:Y:S01]  /*ebe0*/  LDG.E.U8 R25, desc[UR12][R14.64] ;  /* 0x0000000c0e197981 */ /* 0x000162000c1e1100 */
[----:B------:R-:W-:Y:S01]  /*ebf0*/  UIMAD UR16, UR10, 0x3, URZ ;  /* 0x000000030a1078a4 */ /* 0x000fe2000f8e023f */
[----:B------:R-:W-:Y:S02]  /*ec00*/  IADD3.X R17, R18, UR7, RZ, P1, !PT ;  /* 0x0000000712117c10 */ /* 0x000fe40008ffe4ff */
[----:B0-----:R-:W-:Y:S01]  /*ec10*/  IADD3 R14, P1, R2, UR4, RZ ;  /* 0x00000004020e7c10 */ /* 0x001fe2000ff3e0ff */
[----:B------:R-:W-:Y:S01]  /*ec20*/  VIADD R2, R26, UR11 ;  /* 0x0000000b1a027c36 */ /* 0x000fe20008000000 */
[----:B------:R-:W5:Y:S04]  /*ec30*/  LDL R18, [R1+0x48c] ;  /* 0x00048c0001127983 */ /* 0x000f680000100800 */
[----:B------:R0:W-:Y:S04]  /*ec40*/  STL [R1+0x18], R22 ;  /* 0x0000181601007387 */ /* 0x0001e80000100800 */
[----:B0-----:R0:W5:Y:S01]  /*ec50*/  LDG.E.U8 R22, desc[UR12][R16.64] ;  /* 0x0000000c10167981 */ /* 0x001162000c1e1100 */
[----:B---3--:R-:W-:-:S03]  /*ec60*/  IADD3.X R15, R12, UR7, RZ, P1, !PT ;  /* 0x000000070c0f7c10 */ /* 0x008fc60008ffe4ff */
[----:B------:R-:W3:Y:S01]  /*ec70*/  LDL R12, [R1+0x490] ;  /* 0x00049000010c7983 */ /* 0x000ee20000100800 */
[----:B0-----:R-:W-:Y:S01]  /*ec80*/  IADD3 R16, P1, R2, UR4, RZ ;  /* 0x0000000402107c10 */ /* 0x001fe2000ff3e0ff */
[----:B------:R-:W-:Y:S02]  /*ec90*/  VIADD R2, R24, UR16 ;  /* 0x0000001018027c36 */ /* 0x000fe40008000000 */
[----:B------:R0:W-:Y:S04]  /*eca0*/  STL [R1+0x14], R20 ;  /* 0x0000141401007387 */ /* 0x0001e80000100800 */
[----:B0-----:R0:W3:Y:S01]  /*ecb0*/  LDG.E.U8 R20, desc[UR12][R14.64] ;  /* 0x0000000c0e147981 */ /* 0x0010e2000c1e1100 */
[----:B----4-:R-:W-:-:S03]  /*ecc0*/  IADD3.X R17, R11, UR7, RZ, P1, !PT ;  /* 0x000000070b117c10 */ /* 0x010fc60008ffe4ff */
[----:B------:R-:W4:Y:S04]  /*ecd0*/  LDL R11, [R1+0x494] ;  /* 0x00049400010b7983 */ /* 0x000f280000100800 */
[----:B------:R1:W3:Y:S01]  /*ece0*/  LDG.E.U8 R29, desc[UR12][R16.64] ;  /* 0x0000000c101d7981 */ /* 0x0002e2000c1e1100 */
[----:B0-----:R-:W-:-:S03]  /*ecf0*/  IADD3 R14, P1, R2, UR4, RZ ;  /* 0x00000004020e7c10 */ /* 0x001fc6000ff3e0ff */
[----:B------:R0:W-:Y:S01]  /*ed00*/  STL [R1+0x10], R27 ;  /* 0x0000101b01007387 */ /* 0x0001e20000100800 */
[----:B--2---:R-:W-:-:S05]  /*ed10*/  IADD3.X R15, R19, UR7, RZ, P1, !PT ;  /* 0x00000007130f7c10 */ /* 0x004fca0008ffe4ff */
[----:B0-----:R-:W2:Y:S01]  /*ed20*/  LDG.E.U8 R27, desc[UR12][R14.64] ;  /* 0x0000000c0e1b7981 */ /* 0x001ea2000c1e1100 */
[----:B------:R-:W-:-:S05]  /*ed30*/  VIADD R2, R28, UR16 ;  /* 0x000000101c027c36 */ /* 0x000fca0008000000 */
[----:B-1----:R-:W-:-:S04]  /*ed40*/  IADD3 R16, P1, R2, UR4, RZ ;  /* 0x0000000402107c10 */ /* 0x002fc8000ff3e0ff */
[----:B-----5:R-:W-:Y:S01]  /*ed50*/  IADD3.X R17, R18, UR7, RZ, P1, !PT ;  /* 0x0000000712117c10 */ /* 0x020fe20008ffe4ff */
[----:B---3--:R-:W-:Y:S04]  /*ed60*/  STL [R1+0xfe4], R29 ;  /* 0x000fe41d01007387 */ /* 0x008fe80000100800 */
[----:B------:R0:W-:Y:S04]  /*ed70*/  STL [R1+0x8], R21 ;  /* 0x0000081501007387 */ /* 0x0001e80000100800 */
[----:B--2---:R1:W-:Y:S04]  /*ed80*/  STL [R1+0xfdc], R27 ;  /* 0x000fdc1b01007387 */ /* 0x0043e80000100800 */
[----:B0-----:R-:W2:Y:S04]  /*ed90*/  LDL R21, [R1+0x498] ;  /* 0x0004980001157983 */ /* 0x001ea80000100800 */
[----:B-1----:R-:W3:Y:S04]  /*eda0*/  LDL R27, [R1+0x49c] ;  /* 0x00049c00011b7983 */ /* 0x002ee80000100800 */
[----:B------:R0:W-:Y:S04]  /*edb0*/  STL [R1+0xc], R25 ;  /* 0x00000c1901007387 */ /* 0x0001e80000100800 */
[----:B0-----:R-:W5:Y:S01]  /*edc0*/  LDG.E.U8 R25, desc[UR12][R16.64] ;  /* 0x0000000c10197981 */ /* 0x001f62000c1e1100 */
[----:B------:R-:W-:-:S05]  /*edd0*/  VIADD R2, R13, UR16 ;  /* 0x000000100d027c36 */ /* 0x000fca0008000000 */
[----:B------:R-:W-:Y:S01]  /*ede0*/  IADD3 R14, P1, R2, UR4, RZ ;  /* 0x00000004020e7c10 */ /* 0x000fe2000ff3e0ff */
[----:B------:R-:W-:-:S03]  /*edf0*/  VIADD R2, R26, UR16 ;  /* 0x000000101a027c36 */ /* 0x000fc60008000000 */
[----:B------:R-:W-:Y:S01]  /*ee00*/  IADD3.X R15, R12, UR7, RZ, P1, !PT ;  /* 0x000000070c0f7c10 */ /* 0x000fe20008ffe4ff */
[----:B------:R-:W-:Y:S01]  /*ee10*/  USHF.L.U32 UR11, UR10, 0x2, URZ ;  /* 0x000000020a0b7899 */ /* 0x000fe2000800063f */
[----:B-----5:R-:W-:Y:S04]  /*ee20*/  STL [R1+0xfe0], R25 ;  /* 0x000fe01901007387 */ /* 0x020fe80000100800 */
[----:B------:R-:W5:Y:S04]  /*ee30*/  LDL R12, [R1+0x4a0] ;  /* 0x0004a000010c7983 */ /* 0x000f680000100800 */
[----:B------:R0:W-:Y:S04]  /*ee40*/  STL [R1+0x4], R22 ;  /* 0x0000041601007387 */ /* 0x0001e80000100800 */
[----:B0-----:R0:W5:Y:S02]  /*ee50*/  LDG.E.U8 R22, desc[UR12][R14.64] ;  /* 0x0000000c0e167981 */ /* 0x001164000c1e1100 */
[----:B0-----:R-:W-:Y:S01]  /*ee60*/  IADD3 R14, P1, R2, UR4, RZ ;  /* 0x00000004020e7c10 */ /* 0x001fe2000ff3e0ff */
[----:B------:R-:W-:-:S03]  /*ee70*/  VIADD R2, R24, UR11 ;  /* 0x0000000b18027c36 */ /* 0x000fc60008000000 */
[----:B----4-:R-:W-:Y:S02]  /*ee80*/  IADD3.X R15, R11, UR7, RZ, P1, !PT ;  /* 0x000000070b0f7c10 */ /* 0x010fe40008ffe4ff */
[----:B------:R-:W4:Y:S01]  /*ee90*/  LDL R11, [R1+0x4a4] ;  /* 0x0004a400010b7983 */ /* 0x000f220000100800 */
[----:B------:R-:W-:-:S03]  /*eea0*/  IADD3 R18, P1, R2, UR4, RZ ;  /* 0x0000000402127c10 */ /* 0x000fc6000ff3e0ff */
[----:B------:R0:W-:Y:S01]  /*eeb0*/  STL [R1], R20 ;  /* 0x0000001401007387 */ /* 0x0001e20000100800 */
[----:B--2---:R-:W-:-:S03]  /*eec0*/  IADD3.X R19, R21, UR7, RZ, P1, !PT ;  /* 0x0000000715137c10 */ /* 0x004fc60008ffe4ff */
[----:B------:R-:W2:Y:S04]  /*eed0*/  LDL R25, [R1+0x7d8] ;  /* 0x0007d80001197983 */ /* 0x000ea80000100800 */
[----:B------:R-:W2:Y:S01]  /*eee0*/  LDL R21, [R1+0x7d4] ;  /* 0x0007d40001157983 */ /* 0x000ea20000100800 */
[----:B------:R-:W-:-:S03]  /*eef0*/  VIADD R2, R28, UR11 ;  /* 0x0000000b1c027c36 */ /* 0x000fc60008000000 */
[----:B0-----:R0:W2:Y:S01]  /*ef00*/  LDG.E.U8 R20, desc[UR12][R14.64] ;  /* 0x0000000c0e147981 */ /* 0x0010a2000c1e1100 */
[----:B------:R-:W-:-:S03]  /*ef10*/  VIADD R13, R13, UR11 ;  /* 0x0000000b0d0d7c36 */ /* 0x000fc60008000000 */
[----:B------:R-:W2:Y:S01]  /*ef20*/  LDG.E.U8 R18, desc[UR12][R18.64] ;  /* 0x0000000c12127981 */ /* 0x000ea2000c1e1100 */
[----:B0-----:R-:W-:-:S04]  /*ef30*/  IADD3 R14, P1, R2, UR4, RZ ;  /* 0x00000004020e7c10 */ /* 0x001fc8000ff3e0ff */
[----:B---3--:R-:W-:Y:S02]  /*ef40*/  IADD3.X R15, R27, UR7, RZ, P1, !PT ;  /* 0x000000071b0f7c10 */ /* 0x008fe40008ffe4ff */
[----:B------:R-:W-:-:S03]  /*ef50*/  IADD3 R16, P1, R13, UR4, RZ ;  /* 0x000000040d107c10 */ /* 0x000fc6000ff3e0ff */
[----:B------:R0:W3:Y:S02]  /*ef60*/  LDG.E.U8 R2, desc[UR12][R14.64] ;  /* 0x0000000c0e027981 */ /* 0x0000e4000c1e1100 */
[----:B0-----:R-:W-:Y:S02]  /*ef70*/  VIADD R14, R26, UR11 ;  /* 0x0000000b1a0e7c36 */ /* 0x001fe40008000000 */
[----:B------:R-:W3:Y:S01]  /*ef80*/  LDL R26, [R1+0x4a8] ;  /* 0x0004a800011a7983 */ /* 0x000ee20000100800 */
[----:B-----5:R-:W-:Y:S02]  /*ef90*/  IADD3.X R17, R12, UR7, RZ, P1, !PT ;  /* 0x000000070c117c10 */ /* 0x020fe40008ffe4ff */
[----:B------:R-:W-:Y:S01]  /*efa0*/  IADD3 R14, P1, R14, UR4, RZ ;  /* 0x000000040e0e7c10 */ /* 0x000fe2000ff3e0ff */
[----:B------:R-:W5:Y:S01]  /*efb0*/  LDL R12, [R1+0x7e0] ;  /* 0x0007e000010c7983 */ /* 0x000f620000100800 */
[----:B------:R-:W-:-:S03]  /*efc0*/  UIMAD UR11, UR10, 0x5, URZ ;  /* 0x000000050a0b78a4 */ /* 0x000fc6000f8e023f */
[----:B------:R-:W5:Y:S01]  /*efd0*/  LDG.E.U8 R13, desc[UR12][R16.64] ;  /* 0x0000000c100d7981 */ /* 0x000f62000c1e1100 */
[----:B----4-:R-:W-:-:S03]  /*efe0*/  IADD3.X R15, R11, UR7, RZ, P1, !PT ;  /* 0x000000070b0f7c10 */ /* 0x010fc60008ffe4ff */
[----:B------:R-:W4:Y:S04]  /*eff0*/  LDL R11, [R1+0x7dc] ;  /* 0x0007dc00010b7983 */ /* 0x000f280000100800 */
[----:B------:R2:W4:Y:S02]  /*f000*/  LDG.E.U8 R19, desc[UR12][R14.64] ;  /* 0x0000000c0e137981 */ /* 0x000524000c1e1100 */
[----:B--2---:R-:W-:-:S04]  /*f010*/  IADD3 R14, P1, R25, UR4, RZ ;  /* 0x00000004190e7c10 */ /* 0x004fc8000ff3e0ff */
[----:B------:R-:W-:-:S05]  /*f020*/  IADD3.X R15, R21, UR7, RZ, P1, !PT ;  /* 0x00000007150f7c10 */ /* 0x000fca0008ffe4ff */
[----:B------:R5:W2:Y:S01]  /*f030*/  LDG.E.U8 R21, desc[UR12][R14.64] ;  /* 0x0000000c0e157981 */ /* 0x000aa2000c1e1100 */
[----:B------:R-:W-:-:S03]  /*f040*/  VIADD R16, R24, UR11 ;  /* 0x0000000b18107c36 */ /* 0x000fc60008000000 */
[----:B------:R-:W2:Y:S02]  /*f050*/  LDL R24, [R1+0x7e4] ;  /* 0x0007e40001187983 */ /* 0x000ea40000100800 */
[----:B------:R-:W-:Y:S02]  /*f060*/  IADD3 R16, P1, R16, UR4, RZ ;  /* 0x0000000410107c10 */ /* 0x000fe4000ff3e0ff */
[----:B------:R-:W2:Y:S04]  /*f070*/  LDL.LU R25, [R1+0x17c] ;  /* 0x00017c0001197983 */ /* 0x000ea80000300800 */
[----:B------:R-:W2:Y:S04]  /*f080*/  LDL.LU R27, [R1+0x174] ;  /* 0x00017400011b7983 */ /* 0x000ea80000300800 */
[----:B------:R-:W2:Y:S01]  /*f090*/  LDL.LU R29, [R1+0x16c] ;  /* 0x00016c00011d7983 */ /* 0x000ea20000300800 */
[----:B---3--:R-:W-:-:S05]  /*f0a0*/  IADD3.X R17, R26, UR7, RZ, P1, !PT ;  /* 0x000000071a117c10 */ /* 0x008fca0008ffe4ff */
[----:B------:R-:W3:Y:S01]  /*f0b0*/  LDG.E.U8 R16, desc[UR12][R16.64] ;  /* 0x0000000c10107981 */ /* 0x000ee2000c1e1100 */
[----:B-----5:R-:W-:-:S04]  /*f0c0*/  IADD3 R14, P1, R12, UR4, RZ ;  /* 0x000000040c0e7c10 */ /* 0x020fc8000ff3e0ff */
[----:B----4-:R-:W-:-:S05]  /*f0d0*/  IADD3.X R15, R11, UR7, RZ, P1, !PT ;  /* 0x000000070b0f7c10 */ /* 0x010fca0008ffe4ff */
[----:B------:R0:W4:Y:S04]  /*f0e0*/  LDG.E.U8 R17, desc[UR12][R14.64] ;  /* 0x0000000c0e117981 */ /* 0x000128000c1e1100 */
[----:B--2---:R1:W-:Y:S04]  /*f0f0*/  STL [R1+0xfc8], R21 ;  /* 0x000fc81501007387 */ /* 0x0043e80000100800 */
[----:B------:R-:W2:Y:S04]  /*f100*/  LDL R26, [R1+0x7ec] ;  /* 0x0007ec00011a7983 */ /* 0x000ea80000100800 */
[----:B------:R-:W5:Y:S04]  /*f110*/  LDL R28, [R1+0x7f4] ;  /* 0x0007f400011c7983 */ /* 0x000f680000100800 */
[----:B-1----:R-:W3:Y:S04]  /*f120*/  LDL R21, [R1+0x7fc] ;  /* 0x0007fc0001157983 */ /* 0x002ee80000100800 */
[----:B------:R-:W3:Y:S04]  /*f130*/  LDL.LU R11, [R1+0x164] ;  /* 0x00016400010b7983 */ /* 0x000ee80000300800 */
[----:B------:R-:W3:Y:S04]  /*f140*/  LDL.LU R12, [R1+0x6c] ;  /* 0x00006c00010c7983 */ /* 0x000ee80000300800 */
[----:B------:R-:W0:Y:S02]  /*f150*/  LDL R15, [R1+0x7e8] ;  /* 0x0007e800010f7983 */ /* 0x000e240000100800 */
[----:B0-----:R-:W-:-:S04]  /*f160*/  IADD3 R14, P1, R15, UR4, RZ ;  /* 0x000000040f0e7c10 */ /* 0x001fc8000ff3e0ff */
[----:B------:R-:W-:-:S05]  /*f170*/  IADD3.X R15, R24, UR7, RZ, P1, !PT ;  /* 0x00000007180f7c10 */ /* 0x000fca0008ffe4ff */
[----:B------:R-:W2:Y:S04]  /*f180*/  LDG.E.U8 R24, desc[UR12][R14.64] ;  /* 0x0000000c0e187981 */ /* 0x000ea8000c1e1100 */
[----:B----4-:R0:W-:Y:S04]  /*f190*/  STL [R1+0xfcc], R17 ;  /* 0x000fcc1101007387 */ /* 0x0101e80000100800 */
[----:B------:R-:W4:Y:S04]  /*f1a0*/  LDL R15, [R1+0x7f0] ;  /* 0x0007f000010f7983 */ /* 0x000f280000100800 */
[----:B0-----:R-:W3:Y:S04]  /*f1b0*/  LDL R17, [R1+0x800] ;  /* 0x0008000001117983 */ /* 0x001ee80000100800 */
[----:B--2---:R0:W-:Y:S04]  /*f1c0*/  STL [R1+0xfd0], R24 ;  /* 0x000fd01801007387 */ /* 0x0041e80000100800 */
[----:B0-----:R-:W2:Y:S01]  /*f1d0*/  LDL R24, [R1+0x7f8] ;  /* 0x0007f80001187983 */ /* 0x001ea20000100800 */
[----:B----4-:R-:W-:-:S04]  /*f1e0*/  IADD3 R14, P1, R15, UR4, RZ ;  /* 0x000000040f0e7c10 */ /* 0x010fc8000ff3e0ff */
[----:B------:R-:W-:-:S05]  /*f1f0*/  IADD3.X R15, R26, UR7, RZ, P1, !PT ;  /* 0x000000071a0f7c10 */ /* 0x000fca0008ffe4ff */
[----:B------:R2:W4:Y:S02]  /*f200*/  LDG.E.U8 R26, desc[UR12][R14.64] ;  /* 0x0000000c0e1a7981 */ /* 0x000524000c1e1100 */
[----:B--2---:R-:W-:-:S04]  /*f210*/  IADD3 R14, P1, R24, UR4, RZ ;  /* 0x00000004180e7c10 */ /* 0x004fc8000ff3e0ff */
[----:B-----5:R-:W-:-:S05]  /*f220*/  IADD3.X R15, R28, UR7, RZ, P1, !PT ;  /* 0x000000071c0f7c10 */ /* 0x020fca0008ffe4ff */
[----:B------:R3:W2:Y:S02]  /*f230*/  LDG.E.U8 R28, desc[UR12][R14.64] ;  /* 0x0000000c0e1c7981 */ /* 0x0006a4000c1e1100 */
[----:B---3--:R-:W-:-:S04]  /*f240*/  IADD3 R14, P1, R17, UR4, RZ ;  /* 0x00000004110e7c10 */ /* 0x008fc8000ff3e0ff */
[----:B------:R-:W-:-:S05]  /*f250*/  IADD3.X R15, R21, UR7, RZ, P1, !PT ;  /* 0x00000007150f7c10 */ /* 0x000fca0008ffe4ff */
[----:B------:R0:W3:Y:S02]  /*f260*/  LDG.E.U8 R14, desc[UR12][R14.64] ;  /* 0x0000000c0e0e7981 */ /* 0x0000e4000c1e1100 */
[----:B0-----:R-:W0:Y:S02]  /*f270*/  S2R R15, SR_TID.X ;  /* 0x00000000000f7919 */ /* 0x001e240000002100 */
[----:B----4-:R-:W-:Y:S01]  /*f280*/  STL [R1+0xfd4], R26 ;  /* 0x000fd41a01007387 */ /* 0x010fe20000100800 */
[----:B0-----:R-:W-:Y:S01]  /*f290*/  LOP3.LUT R15, R15, 0x7f, RZ, 0xc0, !PT ;  /* 0x0000007f0f0f7812 */ /* 0x001fe200078ec0ff */
[----:B------:R-:W-:Y:S06]  /*f2a0*/  BAR.SYNC.DEFER_BLOCKING 0x0 ;  /* 0x0000000000007b1d */ /* 0x000fec0000010000 */
[----:B------:R-:W-:Y:S04]  /*f2b0*/  STS.U8 [R15+UR9+0x8000], R25 ;  /* 0x008000190f007988 */ /* 0x000fe80008000009 */
[----:B------:R-:W-:Y:S04]  /*f2c0*/  STS.U8 [R15+UR9+0x8080], R27 ;  /* 0x0080801b0f007988 */ /* 0x000fe80008000009 */
[----:B------:R-:W-:Y:S04]  /*f2d0*/  STS.U8 [R15+UR9+0x8100], R29 ;  /* 0x0081001d0f007988 */ /* 0x000fe80008000009 */
[----:B------:R-:W-:Y:S04]  /*f2e0*/  STS.U8 [R15+UR9+0x8180], R11 ;  /* 0x0081800b0f007988 */ /* 0x000fe80008000009 */
[----:B------:R-:W-:Y:S04]  /*f2f0*/  STS.U8 [R15+UR9+0x9000], R12 ;  /* 0x0090000c0f007988 */ /* 0x000fe80008000009 */
[----:B--2---:R0:W-:Y:S04]  /*f300*/  STL [R1+0xfd8], R28 ;  /* 0x000fd81c01007387 */ /* 0x0041e80000100800 */
[----:B0-----:R-:W2:Y:S04]  /*f310*/  LDL.LU R28, [R1+0x90] ;  /* 0x00009000011c7983 */ /* 0x001ea80000300800 */
[----:B------:R-:W4:Y:S04]  /*f320*/  LDL.LU R26, [R1+0x7c] ;  /* 0x00007c00011a7983 */ /* 0x000f280000300800 */
[----:B------:R-:W5:Y:S04]  /*f330*/  LDL.LU R24, [R1+0x78] ;  /* 0x0000780001187983 */ /* 0x000f680000300800 */
[----:B------:R-:W3:Y:S04]  /*f340*/  LDL.LU R17, [R1+0x74] ;  /* 0x0000740001117983 */ /* 0x000ee80000300800 */
[----:B------:R-:W3:Y:S04]  /*f350*/  LDL.LU R21, [R1+0x68] ;  /* 0x0000680001157983 */ /* 0x000ee80000300800 */
[----:B------:R-:W3:Y:S04]  /*f360*/  LDL.LU R25, [R1+0x60] ;  /* 0x0000600001197983 */ /* 0x000ee80000300800 */
[----:B------:R-:W3:Y:S04]  /*f370*/  LDL.LU R27, [R1+0x58] ;  /* 0x00005800011b7983 */ /* 0x000ee80000300800 */
[----:B------:R-:W4:Y:S04]  /*f380*/  LDL.LU R29, [R1+0x50] ;  /* 0x00005000011d7983 */ /* 0x000f280000300800 */
[----:B------:R-:W2:Y:S04]  /*f390*/  LDL.LU R11, [R1+0xfec] ;  /* 0x000fec00010b7983 */ /* 0x000ea80000300800 */
[----:B------:R-:W5:Y:S04]  /*f3a0*/  LDL.LU R12, [R1+0xfe8] ;  /* 0x000fe800010c7983 */ /* 0x000f680000300800 */
[----:B------:R-:W-:Y:S04]  /*f3b0*/  STS.U8 [R15+UR9+0x9180], R10 ;  /* 0x0091800a0f007988 */ /* 0x000fe80008000009 */
[----:B------:R-:W-:Y:S04]  /*f3c0*/  STS.U8 [R15+UR9+0xa000], R9 ;  /* 0x00a000090f007988 */ /* 0x000fe80008000009 */
[----:B------:R-:W-:Y:S04]  /*f3d0*/  STS.U8 [R15+UR9+0xa180], R7 ;  /* 0x00a180070f007988 */ /* 0x000fe80008000009 */
[----:B------:R-:W-:Y:S04]  /*f3e0*/  STS.U8 [R15+UR9+0xb000], R6 ;  /* 0x00b000060f007988 */ /* 0x000fe80008000009 */
[----:B------:R-:W-:Y:S04]  /*f3f0*/  STS.U8 [R15+UR9+0xb080], R5 ;  /* 0x00b080050f007988 */ /* 0x000fe80008000009 */
[----:B-----5:R0:W-:Y:S04]  /*f400*/  STS.U8 [R15+UR9+0x9080], R12 ;  /* 0x0090800c0f007988 */ /* 0x0201e80008000009 */
[----:B0-----:R-:W5:Y:S04]  /*f410*/  LDL.LU R12, [R1+0xd8] ;  /* 0x0000d800010c7983 */ /* 0x001f680000300800 */
[----:B--2---:R0:W-:Y:S04]  /*f420*/  STS.U8 [R15+UR9+0x9100], R11 ;  /* 0x0091000b0f007988 */ /* 0x0041e80008000009 */
[----:B0-----:R-:W2:Y:S04]  /*f430*/  LDL.LU R11, [R1+0xe0] ;  /* 0x0000e000010b7983 */ /* 0x001ea80000300800 */
[----:B------:R-:W3:Y:S04]  /*f440*/  LDL.LU R10, [R1+0xe8] ;  /* 0x0000e800010a7983 */ /* 0x000ee80000300800 */
[----:B------:R-:W2:Y:S04]  /*f450*/  LDL.LU R9, [R1+0xf0] ;  /* 0x0000f00001097983 */ /* 0x000ea80000300800 */
[----:B------:R-:W3:Y:S04]  /*f460*/  LDL.LU R7, [R1+0x8] ;  /* 0x0000080001077983 */ /* 0x000ee80000300800 */
[----:B------:R-:W2:Y:S04]  /*f470*/  LDL.LU R6, [R1+0x10] ;  /* 0x0000100001067983 */ /* 0x000ea80000300800 */
[----:B------:R-:W2:Y:S04]  /*f480*/  LDL.LU R5, [R1+0x14] ;  /* 0x0000140001057983 */ /* 0x000ea80000300800 */
[----:B------:R0:W-:Y:S04]  /*f490*/  STS.U8 [R15+UR9+0xa100], R0 ;  /* 0x00a100000f007988 */ /* 0x0001e80008000009 */
[----:B------:R1:W-:Y:S01]  /*f4a0*/  STS.U8 [R15+UR9+0xa080], R8 ;  /* 0x00a080080f007988 */ /* 0x0003e20008000009 */
[----:B0-----:R-:W-:-:S03]  /*f4b0*/  LOP3.LUT R0, R15, 0x10, RZ, 0x3c, !PT ;  /* 0x000000100f007812 */ /* 0x001fc600078e3cff */
[----:B------:R-:W-:Y:S04]  /*f4c0*/  STS.U8 [R15+UR9+0xb100], R4 ;  /* 0x00b100040f007988 */ /* 0x000fe80008000009 */
[----:B------:R-:W-:Y:S04]  /*f4d0*/  STS.U8 [R15+UR9+0xb180], R3 ;  /* 0x00b180030f007988 */ /* 0x000fe80008000009 */
[----:B------:R-:W-:Y:S04]  /*f4e0*/  STS.U8 [R0+UR9+0xa200], R28 ;  /* 0x00a2001c00007988 */ /* 0x000fe80008000009 */
[----:B----4-:R-:W-:Y:S01]  /*f4f0*/  STS.U8 [R0+UR9+0xb380], R29 ;  /* 0x00b3801d00007988 */ /* 0x010fe20008000009 */
[----:B-1----:R-:W0:Y:S03]  /*f500*/  S2R R8, SR_TID.X ;  /* 0x0000000000087919 */ /* 0x002e260000002100 */
[----:B-----5:R1:W-:Y:S04]  /*f510*/  STS.U8 [R0+UR9+0x9380], R12 ;  /* 0x0093800c00007988 */ /* 0x0203e80008000009 */
[----:B-1----:R-:W4:Y:S04]  /*f520*/  LDL.LU R12, [R1+0xc] ;  /* 0x00000c00010c7983 */ /* 0x002f280000300800 */
[----:B------:R-:W5:Y:S04]  /*f530*/  LDL.LU R28, [R1+0x4] ;  /* 0x00000400011c7983 */ /* 0x000f680000300800 */
[----:B------:R-:W5:Y:S01]  /*f540*/  LDL.LU R29, [R1] ;  /* 0x00000000011d7983 */ /* 0x000f620000300800 */
[----:B0-----:R-:W-:Y:S01]  /*f550*/  IMAD.SHL.U32 R3, R8, 0x40, RZ ;  /* 0x0000004008037824 */ /* 0x001fe200078e00ff */
[----:B------:R-:W-:-:S02]  /*f560*/  SHF.R.S32.HI R4, RZ, 0x1, R8 ;  /* 0x00000001ff047819 */ /* 0x000fc40000011408 */
[----:B------:R-:W-:Y:S02]  /*f570*/  STS.U8 [R0+UR9+0x8380], R23 ;  /* 0x0083801700007988 */ /* 0x000fe40008000009 */
[----:B------:R-:W-:Y:S02]  /*f580*/  SGXT R4, R4, 0x1 ;  /* 0x000000010404781a */ /* 0x000fe40000000200 */
[----:B---3--:R-:W-:Y:S04]  /*f590*/  STS.U8 [R0+UR9+0x8300], R7 ;  /* 0x0083000700007988 */ /* 0x008fe80008000009 */
[----:B--2---:R-:W-:Y:S04]  /*f5a0*/  STS.U8 [R0+UR9+0x8280], R6 ;  /* 0x0082800600007988 */ /* 0x004fe80008000009 */
[----:B------:R0:W-:Y:S04]  /*f5b0*/  STS.U8 [R0+UR9+0x8200], R5 ;  /* 0x0082000500007988 */ /* 0x0001e80008000009 */
[----:B------:R-:W-:Y:S04]  /*f5c0*/  STS.U8 [R0+UR9+0x9200], R9 ;  /* 0x0092000900007988 */ /* 0x000fe80008000009 */
[----:B------:R-:W-:Y:S04]  /*f5d0*/  STS.U8 [R0+UR9+0x9280], R10 ;  /* 0x0092800a00007988 */ /* 0x000fe80008000009 */
[----:B------:R-:W-:Y:S04]  /*f5e0*/  STS.U8 [R0+UR9+0x9300], R11 ;  /* 0x0093000b00007988 */ /* 0x000fe80008000009 */
[----:B------:R-:W-:Y:S04]  /*f5f0*/  STS.U8 [R0+UR9+0xa280], R26 ;  /* 0x00a2801a00007988 */ /* 0x000fe80008000009 */
[----:B------:R-:W-:Y:S04]  /*f600*/  STS.U8 [R0+UR9+0xa300], R24 ;  /* 0x00a3001800007988 */ /* 0x000fe80008000009 */
[----:B------:R-:W-:Y:S04]  /*f610*/  STS.U8 [R0+UR9+0xa380], R17 ;  /* 0x00a3801100007988 */ /* 0x000fe80008000009 */
[----:B------:R-:W-:Y:S04]  /*f620*/  STS.U8 [R0+UR9+0xb200], R21 ;  /* 0x00b2001500007988 */ /* 0x000fe80008000009 */
[----:B------:R1:W-:Y:S04]  /*f630*/  STS.U8 [R0+UR9+0xb280], R25 ;  /* 0x00b2801900007988 */ /* 0x0003e80008000009 */
[----:B------:R2:W-:Y:S01]  /*f640*/  STS.U8 [R0+UR9+0xb300], R27 ;  /* 0x00b3001b00007988 */ /* 0x0005e20008000009 */
[C---:B0-----:R-:W-:Y:S01]  /*f650*/  LOP3.LUT R5, R8.reuse, 0x7, RZ, 0xc0, !PT ;  /* 0x0000000708057812 */ /* 0x041fe200078ec0ff */
[----:B------:R-:W-:-:S02]  /*f660*/  IMAD.SHL.U32 R6, R8, 0x2, RZ ;  /* 0x0000000208067824 */ /* 0x000fc400078e00ff */
[----:B-1----:R-:W3:Y:S01]  /*f670*/  LDL.LU R25, [R1+0x150] ;  /* 0x0001500001197983 */ /* 0x002ee20000300800 */
[----:B--2---:R-:W-:-:S03]  /*f680*/  LOP3.LUT R0, R3, 0x40, RZ, 0xc0, !PT ;  /* 0x0000004003007812 */ /* 0x004fc600078ec0ff */
[----:B------:R-:W2:Y:S01]  /*f690*/  LDL.LU R26, [R1+0xfc] ;  /* 0x0000fc00011a7983 */ /* 0x000ea20000300800 */
[----:B------:R-:W-:-:S03]  /*f6a0*/  LOP3.LUT R4, R0, 0x120, R4, 0xf8, !PT ;  /* 0x0000012000047812 */ /* 0x000fc600078ef804 */
[----:B------:R-:W2:Y:S01]  /*f6b0*/  LDL.LU R24, [R1+0xf8] ;  /* 0x0000f80001187983 */ /* 0x000ea20000300800 */
[----:B------:R-:W-:Y:S02]  /*f6c0*/  LOP3.LUT R0, R8, 0x60, RZ, 0xc0, !PT ;  /* 0x0000006008007812 */ /* 0x000fe400078ec0ff */
[----:B------:R-:W-:Y:S01]  /*f6d0*/  SHF.R.S32.HI R3, RZ, 0x3, R8 ;  /* 0x00000003ff037819 */ /* 0x000fe20000011408 */
[----:B------:R-:W2:Y:S02]  /*f6e0*/  LDL.LU R17, [R1+0xf4] ;  /* 0x0000f40001117983 */ /* 0x000ea40000300800 */
[----:B------:R-:W-:Y:S01]  /*f6f0*/  IMAD R0, R0, 0x8, R5 ;  /* 0x0000000800007824 */ /* 0x000fe200078e0205 */
[----:B------:R-:W-:Y:S01]  /*f700*/  SGXT R3, R3, 0x1 ;  /* 0x000000010303781a */ /* 0x000fe20000000200 */
[----:B------:R-:W2:Y:S02]  /*f710*/  LDL.LU R27, [R1+0xec] ;  /* 0x0000ec00011b7983 */ /* 0x000ea40000300800 */
[----:B------:R-:W-:Y:S01]  /*f720*/  IMAD.SHL.U32 R0, R0, 0x10, RZ ;  /* 0x0000001000007824 */ /* 0x000fe200078e00ff */
[----:B------:R-:W-:Y:S01]  /*f730*/  LOP3.LUT R3, R3, 0x90, RZ, 0xc0, !PT ;  /* 0x0000009003037812 */ /* 0x000fe200078ec0ff */
[----:B------:R-:W2:Y:S03]  /*f740*/  LDL.LU R21, [R1+0xe4] ;  /* 0x0000e40001157983 */ /* 0x000ea60000300800 */
[----:B------:R-:W-:-:S02]  /*f750*/  LOP3.LUT R0, R0, 0x30, R6, 0x78, !PT ;  /* 0x0000003000007812 */ /* 0x000fc400078e7806 */
[----:B------:R-:W-:Y:S02]  /*f760*/  LOP3.LUT R6, R8, 0x4, RZ, 0xc0, !PT ;  /* 0x0000000408067812 */ /* 0x000fe400078ec0ff */
[----:B------:R-:W-:Y:S01]  /*f770*/  LOP3.LUT R3, R3, 0x10, R8, 0x78, !PT ;  /* 0x0000001003037812 */ /* 0x000fe200078e7808 */
[----:B------:R-:W-:Y:S02]  /*f780*/  IMAD R0, R5, 0x200, R0 ;  /* 0x0000020005007824 */ /* 0x000fe400078e0200 */
[----:B------:R-:W-:Y:S01]  /*f790*/  IMAD R4, R6, 0x80, R4 ;  /* 0x0000008006047824 */ /* 0x000fe200078e0204 */
[----:B------:R-:W2:Y:S04]  /*f7a0*/  LDL.LU R5, [R1+0x5c] ;  /* 0x00005c0001057983 */ /* 0x000ea80000300800 */
[----:B------:R-:W2:Y:S04]  /*f7b0*/  LDL.LU R8, [R1+0x54] ;  /* 0x0000540001087983 */ /* 0x000ea80000300800 */
[----:B------:R0:W-:Y:S02]  /*f7c0*/  STL [R1+0x90], R0 ;  /* 0x0000900001007387 */ /* 0x0001e40000100800 */
[----:B0-----:R-:W-:Y:S01]  /*f7d0*/  IMAD.IADD R0, R4, 0x1, R3 ;  /* 0x0000000104007824 */ /* 0x001fe200078e0203 */
[----:B------:R-:W-:Y:S01]  /*f7e0*/  LOP3.LUT R3, R15, 0x20, RZ, 0x3c, !PT ;  /* 0x000000200f037812 */ /* 0x000fe200078e3cff */
[----:B------:R-:W2:Y:S04]  /*f7f0*/  LDL.LU R4, [R1+0xd4] ;  /* 0x0000d40001047983 */ /* 0x000ea80000300800 */
[----:B------:R-:W2:Y:S04]  /*f800*/  LDL.LU R15, [R1+0xdc] ;  /* 0x0000dc00010f7983 */ /* 0x000ea80000300800 */
[----:B------:R-:W2:Y:S04]  /*f810*/  LDL.LU R6, [R1+0x14c] ;  /* 0x00014c0001067983 */ /* 0x000ea80000300800 */
[----:B------:R-:W2:Y:S04]  /*f820*/  LDL.LU R23, [R1+0x148] ;  /* 0x0001480001177983 */ /* 0x000ea80000300800 */
[----:B------:R-:W2:Y:S04]  /*f830*/  LDL.LU R7, [R1+0x144] ;  /* 0x0001440001077983 */ /* 0x000ea80000300800 */
[----:B------:R-:W2:Y:S04]  /*f840*/  LDL.LU R9, [R1+0x140] ;  /* 0x0001400001097983 */ /* 0x000ea80000300800 */
[----:B------:R-:W2:Y:S04]  /*f850*/  LDL.LU R10, [R1+0xd0] ;  /* 0x0000d000010a7983 */ /* 0x000ea80000300800 */
[----:B------:R-:W2:Y:S04]  /*f860*/  LDL.LU R11, [R1+0xcc] ;  /* 0x0000cc00010b7983 */ /* 0x000ea80000300800 */
[----:B----4-:R0:W-:Y:S04]  /*f870*/  STS.U8 [R3+UR9+0x8400], R12 ;  /* 0x0084000c03007988 */ /* 0x0101e80008000009 */
[----:B-----5:R1:W-:Y:S04]  /*f880*/  STS.U8 [R3+UR9+0x8480], R28 ;  /* 0x0084801c03007988 */ /* 0x0203e80008000009 */
[----:B------:R4:W-:Y:S04]  /*f890*/  STS.U8 [R3+UR9+0x8500], R29 ;  /* 0x0085001d03007988 */ /* 0x0009e80008000009 */
[----:B0-----:R-:W5:Y:S04]  /*f8a0*/  LDL.LU R12, [R1+0xc8] ;  /* 0x0000c800010c7983 */ /* 0x001f680000300800 */
[----:B-1----:R-:W5:Y:S04]  /*f8b0*/  LDL.LU R28, [R1+0xc4] ;  /* 0x0000c400011c7983 */ /* 0x002f680000300800 */
[----:B----4-:R-:W4:Y:S04]  /*f8c0*/  LDL.LU R29, [R1+0xfe4] ;  /* 0x000fe400011d7983 */ /* 0x010f280000300800 */
[----:B---3--:R-:W-:Y:S04]  /*f8d0*/  STS.U8 [R3+UR9+0x9400], R25 ;  /* 0x0094001903007988 */ /* 0x008fe80008000009 */
[----:B--2---:R-:W-:Y:S04]  /*f8e0*/  STS.U8 [R3+UR9+0x9480], R26 ;  /* 0x0094801a03007988 */ /* 0x004fe80008000009 */
[----:B------:R-:W-:Y:S04]  /*f8f0*/  STS.U8 [R3+UR9+0x9500], R24 ;  /* 0x0095001803007988 */ /* 0x000fe80008000009 */
[----:B------:R-:W-:Y:S04]  /*f900*/  STS.U8 [R3+UR9+0x9580], R17 ;  /* 0x0095801103007988 */ /* 0x000fe80008000009 */
[----:B------:R-:W-:Y:S04]  /*f910*/  STS.U8 [R3+UR9+0xa400], R27 ;  /* 0x00a4001b03007988 */ /* 0x000fe80008000009 */
[----:B------:R0:W-:Y:S02]  /*f920*/  STS.U8 [R3+UR9+0xa500], R15 ;  /* 0x00a5000f03007988 */ /* 0x0001e40008000009 */
[----:B0-----:R-:W0:Y:S02]  /*f930*/  S2R R15, SR_TID.X ;  /* 0x00000000000f7919 */ /* 0x001e240000002100 */
[----:B------:R-:W-:Y:S04]  /*f940*/  STS.U8 [R3+UR9+0xa480], R21 ;  /* 0x00a4801503007988 */ /* 0x000fe80008000009 */
[----:B------:R1:W-:Y:S01]  /*f950*/  STS.U8 [R3+UR9+0xa580], R4 ;  /* 0x00a5800403007988 */ /* 0x0003e20008000009 */
[----:B0-----:R-:W-:-:S04]  /*f960*/  LOP3.LUT R15, R15, 0x7f, RZ, 0xc0, !PT ;  /* 0x0000007f0f0f7812 */ /* 0x001fc800078ec0ff */
[----:B-1----:R-:W-:Y:S01]  /*f970*/  LOP3.LUT R4, R15, 0x30, RZ, 0x3c, !PT ;  /* 0x000000300f047812 */ /* 0x002fe200078e3cff */
[----:B----4-:R0:W-:Y:S04]  /*f980*/  STS.U8 [R3+UR9+0x8580], R29 ;  /* 0x0085801d03007988 */ /* 0x0101e80008000009 */
[----:B0-----:R-:W2:Y:S04]  /*f990*/  LDL.LU R29, [R1+0x64] ;  /* 0x00006400011d7983 */ /* 0x001ea80000300800 */
[----:B------:R-:W3:Y:S04]  /*f9a0*/  LDL.LU R25, [R1+0xfe0] ;  /* 0x000fe00001197983 */ /* 0x000ee80000300800 */
[----:B------:R-:W4:Y:S04]  /*f9b0*/  LDL.LU R26, [R1+0x4c] ;  /* 0x00004c00011a7983 */ /* 0x000f280000300800 */
[----:B------:R-:W4:Y:S04]  /*f9c0*/  LDL.LU R24, [R1+0x48] ;  /* 0x0000480001187983 */ /* 0x000f280000300800 */
[----:B------:R-:W4:Y:S04]  /*f9d0*/  LDL.LU R17, [R1+0x44] ;  /* 0x0000440001117983 */ /* 0x000f280000300800 */
[----:B------:R-:W4:Y:S04]  /*f9e0*/  LDL.LU R27, [R1+0xfdc] ;  /* 0x000fdc00011b7983 */ /* 0x000f280000300800 */
[----:B------:R-:W4:Y:S04]  /*f9f0*/  LDL.LU R21, [R1+0x40] ;  /* 0x0000400001157983 */ /* 0x000f280000300800 */
[----:B------:R-:W5:Y:S04]  /*fa00*/  LDL.LU R15, [R1+0x70] ;  /* 0x00007000010f7983 */ /* 0x000f680000300800 */
[----:B------:R-:W-:Y:S04]  /*fa10*/  STS.U8 [R3+UR9+0xb500], R5 ;  /* 0x00b5000503007988 */ /* 0x000fe80008000009 */
[----:B------:R-:W-:Y:S04]  /*fa20*/  STS.U8 [R3+UR9+0xb580], R8 ;  /* 0x00b5800803007988 */ /* 0x000fe80008000009 */
[----:B--2---:R-:W-:Y:S04]  /*fa30*/  STS.U8 [R3+UR9+0xb480], R29 ;  /* 0x00b4801d03007988 */ /* 0x004fe80008000009 */
[----:B-----5:R0:W-:Y:S02]  /*fa40*/  STS.U8 [R3+UR9+0xb400], R15 ;  /* 0x00b4000f03007988 */ /* 0x0201e40008000009 */
[----:B0-----:R-:W0:Y:S02]  /*fa50*/  S2R R15, SR_TID.X ;  /* 0x00000000000f7919 */ /* 0x001e240000002100 */
[----:B------:R1:W-:Y:S04]  /*fa60*/  STS.U8 [R4+UR9+0x8780], R20 ;  /* 0x0087801404007988 */ /* 0x0003e80008000009 */
[----:B------:R2:W-:Y:S04]  /*fa70*/  STS.U8 [R4+UR9+0x8700], R22 ;  /* 0x0087001604007988 */ /* 0x0005e80008000009 */
[----:B------:R5:W-:Y:S04]  /*fa80*/  STS.U8 [R4+UR9+0x9780], R9 ;  /* 0x0097800904007988 */ /* 0x000be80008000009 */
[----:B-1----:R-:W4:Y:S04]  /*fa90*/  LDL.LU R20, [R1+0xc0] ;  /* 0x0000c00001147983 */ /* 0x002f280000300800 */
[----:B--2---:R-:W2:Y:S04]  /*faa0*/  LDL.LU R22, [R1+0xbc] ;  /* 0x0000bc0001167983 */ /* 0x004ea80000300800 */
[----:B---3--:R1:W-:Y:S04]  /*fab0*/  STS.U8 [R4+UR9+0x8680], R25 ;  /* 0x0086801904007988 */ /* 0x0083e80008000009 */
[----:B-----5:R-:W3:Y:S04]  /*fac0*/  LDL.LU R9, [R1+0xb8] ;  /* 0x0000b80001097983 */ /* 0x020ee80000300800 */
[----:B------:R5:W-:Y:S04]  /*fad0*/  STS.U8 [R4+UR9+0xa600], R10 ;  /* 0x00a6000a04007988 */ /* 0x000be80008000009 */
[----:B-1----:R-:W2:Y:S04]  /*fae0*/  LDL.LU R25, [R1+0xb4] ;  /* 0x0000b40001197983 */ /* 0x002ea80000300800 */
[----:B------:R1:W-:Y:S04]  /*faf0*/  STS.U8 [R4+UR9+0xa680], R11 ;  /* 0x00a6800b04007988 */ /* 0x0003e80008000009 */
[----:B-----5:R-:W5:Y:S04]  /*fb00*/  LDL.LU R10, [R1+0x3c] ;  /* 0x00003c00010a7983 */ /* 0x020f680000300800 */
[----:B------:R0:W-:Y:S04]  /*fb10*/  STS.U8 [R4+UR9+0xa700], R12 ;  /* 0x00a7000c04007988 */ /* 0x0001e80008000009 */
[----:B-1----:R-:W2:Y:S04]  /*fb20*/  LDL.LU R11, [R1+0x38] ;  /* 0x00003800010b7983 */ /* 0x002ea80000300800 */
[----:B----4-:R-:W-:Y:S04]  /*fb30*/  STS.U8 [R4+UR9+0x8600], R27 ;  /* 0x0086001b04007988 */ /* 0x010fe80008000009 */
[----:B------:R-:W-:Y:S04]  /*fb40*/  STS.U8 [R4+UR9+0x9600], R6 ;  /* 0x0096000604007988 */ /* 0x000fe80008000009 */
[----:B------:R-:W-:Y:S04]  /*fb50*/  STS.U8 [R4+UR9+0x9680], R23 ;  /* 0x0096801704007988 */ /* 0x000fe80008000009 */
[----:B------:R-:W-:Y:S04]  /*fb60*/  STS.U8 [R4+UR9+0x9700], R7 ;  /* 0x0097000704007988 */ /* 0x000fe80008000009 */
[----:B------:R-:W-:Y:S04]  /*fb70*/  STS.U8 [R4+UR9+0xa780], R28 ;  /* 0x00a7801c04007988 */ /* 0x000fe80008000009 */
[----:B------:R-:W-:Y:S04]  /*fb80*/  STS.U8 [R4+UR9+0xb600], R26 ;  /* 0x00b6001a04007988 */ /* 0x000fe80008000009 */
[----:B------:R-:W-:Y:S04]  /*fb90*/  STS.U8 [R4+UR9+0xb680], R24 ;  /* 0x00b6801804007988 */ /* 0x000fe80008000009 */
[----:B------:R-:W-:Y:S04]  /*fba0*/  STS.U8 [R4+UR9+0xb700], R17 ;  /* 0x00b7001104007988 */ /* 0x000fe80008000009 */
[----:B0-----:R-:W4:Y:S04]  /*fbb0*/  LDL.LU R12, [R1+0x34] ;  /* 0x00003400010c7983 */ /* 0x001f280000300800 */
[----:B------:R0:W-:Y:S01]  /*fbc0*/  STS.U8 [R4+UR9+0xb780], R21 ;  /* 0x00b7801504007988 */ /* 0x0001e20008000009 */
[----:B------:R-:W-:-:S03]  /*fbd0*/  LOP3.LUT R15, R15, 0x7f, RZ, 0xc0, !PT ;  /* 0x0000007f0f0f7812 */ /* 0x000fc600078ec0ff */
[----:B0-----:R-:W4:Y:S04]  /*fbe0*/  LDL.LU R4, [R1+0x130] ;  /* 0x0001300001047983 */ /* 0x001f280000300800 */
[----:B------:R-:W4:Y:S04]  /*fbf0*/  LDL.LU R27, [R1+0x30] ;  /* 0x00003000011b7983 */ /* 0x000f280000300800 */
[----:B------:R-:W4:Y:S04]  /*fc00*/  LDL.LU R29, [R1+0x18c] ;  /* 0x00018c00011d7983 */ /* 0x000f280000300800 */
[----:B------:R-:W4:Y:S01]  /*fc10*/  LDL.LU R5, [R1+0x188] ;  /* 0x0001880001057983 */ /* 0x000f220000300800 */
[----:B------:R-:W-:-:S03]  /*fc20*/  LOP3.LUT R3, R15, 0x40, RZ, 0x3c, !PT ;  /* 0x000000400f037812 */ /* 0x000fc600078e3cff */
[----:B------:R-:W4:Y:S04]  /*fc30*/  LDL.LU R8, [R1+0x184] ;  /* 0x0001840001087983 */ /* 0x000f280000300800 */
        /* <DEDUP_REMOVED lines=8> */
[----:B------:R0:W-:Y:S04]  /*fcc0*/  STS.U8 [R3+UR9+0x8800], R18 ;  /* 0x0088001203007988 */ /* 0x0001e80008000009 */
[----:B------:R1:W-:Y:S04]  /*fcd0*/  STS.U8 [R3+UR9+0x8880], R2 ;  /* 0x0088800203007988 */ /* 0x0003e80008000009 */
[----:B0-----:R-:W4:Y:S04]  /*fce0*/  LDL.LU R18, [R1+0x134] ;  /* 0x0001340001127983 */ /* 0x001f280000300800 */
[----:B-1----:R-:W4:Y:S04]  /*fcf0*/  LDL.LU R2, [R1+0x138] ;  /* 0x0001380001027983 */ /* 0x002f280000300800 */
[----:B------:R0:W-:Y:S04]  /*fd00*/  STS.U8 [R3+UR9+0x8900], R13 ;  /* 0x0089000d03007988 */ /* 0x0001e80008000009 */
[----:B0-----:R-:W4:Y:S04]  /*fd10*/  LDL.LU R13, [R1+0x13c] ;  /* 0x00013c00010d7983 */ /* 0x001f280000300800 */
[----:B------:R-:W-:Y:S04]  /*fd20*/  STS.U8 [R3+UR9+0x8980], R19 ;  /* 0x0089801303007988 */ /* 0x000fe80008000009 */
[----:B---3--:R0:W-:Y:S04]  /*fd30*/  STS.U8 [R3+UR9+0xa900], R9 ;  /* 0x00a9000903007988 */ /* 0x0081e80008000009 */
[----:B0-----:R-:W3:Y:S04]  /*fd40*/  LDL.LU R9, [R1+0x2c] ;  /* 0x00002c0001097983 */ /* 0x001ee80000300800 */
[----:B-----5:R0:W-:Y:S04]  /*fd50*/  STS.U8 [R3+UR9+0xb800], R10 ;  /* 0x00b8000a03007988 */ /* 0x0201e80008000009 */
[----:B--2---:R1:W-:Y:S04]  /*fd60*/  STS.U8 [R3+UR9+0xb880], R11 ;  /* 0x00b8800b03007988 */ /* 0x0043e80008000009 */
[----:B0-----:R-:W2:Y:S04]  /*fd70*/  LDL.LU R10, [R1+0x28] ;  /* 0x00002800010a7983 */ /* 0x001ea80000300800 */
[----:B-1----:R-:W5:Y:S04]  /*fd80*/  LDL.LU R11, [R1+0x24] ;  /* 0x00002400010b7983 */ /* 0x002f680000300800 */
[----:B------:R-:W-:Y:S04]  /*fd90*/  STS.U8 [R3+UR9+0xa800], R20 ;  /* 0x00a8001403007988 */ /* 0x000fe80008000009 */
[----:B------:R-:W-:Y:S04]  /*fda0*/  STS.U8 [R3+UR9+0xa880], R22 ;  /* 0x00a8801603007988 */ /* 0x000fe80008000009 */
[----:B------:R-:W-:Y:S04]  /*fdb0*/  STS.U8 [R3+UR9+0xa980], R25 ;  /* 0x00a9801903007988 */ /* 0x000fe80008000009 */
[----:B----4-:R0:W-:Y:S04]  /*fdc0*/  STS.U8 [R3+UR9+0xb900], R12 ;  /* 0x00b9000c03007988 */ /* 0x0101e80008000009 */
[----:B0-----:R-:W4:Y:S04]  /*fdd0*/  LDL.LU R12, [R1+0x20] ;  /* 0x00002000010c7983 */ /* 0x001f280000300800 */
[----:B------:R-:W-:Y:S04]  /*fde0*/  STS.U8 [R3+UR9+0x9980], R4 ;  /* 0x0099800403007988 */ /* 0x000fe80008000009 */
[----:B------:R-:W-:Y:S04]  /*fdf0*/  STS.U8 [R3+UR9+0xb980], R27 ;  /* 0x00b9801b03007988 */ /* 0x000fe80008000009 */
[----:B------:R0:W-:Y:S04]  /*fe00*/  STS.U8 [R3+UR9+0x9880], R2 ;  /* 0x0098800203007988 */ /* 0x0001e80008000009 */
[----:B------:R-:W-:Y:S01]  /*fe10*/  STS.U8 [R3+UR9+0x9900], R18 ;  /* 0x0099001203007988 */ /* 0x000fe20008000009 */
[----:B0-----:R-:W-:-:S03]  /*fe20*/  LOP3.LUT R2, R15, 0x50, RZ, 0x3c, !PT ;  /* 0x000000500f027812 */ /* 0x001fc600078e3cff */
[----:B------:R-:W-:Y:S04]  /*fe30*/  STS.U8 [R3+UR9+0x9800], R13 ;  /* 0x0098000d03007988 */ /* 0x000fe80008000009 */
[----:B------:R0:W-:Y:S04]  /*fe40*/  STS.U8 [R2+UR9+0x9b80], R28 ;  /* 0x009b801c02007988 */ /* 0x0001e80008000009 */
[----:B------:R1:W-:Y:S04]  /*fe50*/  STS.U8 [R2+UR9+0xaa00], R26 ;  /* 0x00aa001a02007988 */ /* 0x0003e80008000009 */
[----:B------:R1:W-:Y:S04]  /*fe60*/  STS.U8 [R2+UR9+0xaa80], R24 ;  /* 0x00aa801802007988 */ /* 0x0003e80008000009 */
[----:B0-----:R-:W4:Y:S04]  /*fe70*/  LDL.LU R28, [R1+0x180] ;  /* 0x00018000011c7983 */ /* 0x001f280000300800 */
[----:B-1----:R-:W4:Y:S04]  /*fe80*/  LDL.LU R26, [R1+0x178] ;  /* 0x00017800011a7983 */ /* 0x002f280000300800 */
[----:B------:R0:W-:Y:S04]  /*fe90*/  STS.U8 [R2+UR9+0xab00], R17 ;  /* 0x00ab001102007988 */ /* 0x0001e80008000009 */
[----:B------:R-:W4:Y:S04]  /*fea0*/  LDL.LU R24, [R1+0x170] ;  /* 0x0001700001187983 */ /* 0x000f280000300800 */
[----:B------:R1:W-:Y:S04]  /*feb0*/  STS.U8 [R2+UR9+0x8a80], R29 ;  /* 0x008a801d02007988 */ /* 0x0003e80008000009 */
[----:B0-----:R-:W4:Y:S04]  /*fec0*/  LDL.LU R17, [R1+0x168] ;  /* 0x0001680001117983 */ /* 0x001f280000300800 */
[----:B------:R0:W-:Y:S04]  /*fed0*/  STS.U8 [R2+UR9+0xab80], R21 ;  /* 0x00ab801502007988 */ /* 0x0001e80008000009 */
[----:B-1----:R-:W4:Y:S04]  /*fee0*/  LDL.LU R29, [R1+0x11c] ;  /* 0x00011c00011d7983 */ /* 0x002f280000300800 */
[----:B0-----:R-:W4:Y:S04]  /*fef0*/  LDL.LU R21, [R1+0x118] ;  /* 0x0001180001157983 */ /* 0x001f280000300800 */
[----:B------:R0:W-:Y:S04]  /*ff00*/  STS.U8 [R2+UR9+0x8b80], R8 ;  /* 0x008b800802007988 */ /* 0x0001e80008000009 */
[----:B0-----:R-:W4:Y:S01]  /*ff10*/  LDL.LU R8, [R1+0x114] ;  /* 0x0001140001087983 */ /* 0x001f220000300800 */
[----:B------:R-:W-:-:S03]  /*ff20*/  LOP3.LUT R3, R15, 0x60, RZ, 0x3c, !PT ;  /* 0x000000600f037812 */ /* 0x000fc600078e3cff */
[----:B------:R-:W4:Y:S04]  /*ff30*/  LDL.LU R13, [R1+0xa0] ;  /* 0x0000a000010d7983 */ /* 0x000f280000300800 */
[----:B------:R0:W-:Y:S04]  /*ff40*/  STS.U8 [R2+UR9+0x8a00], R16 ;  /* 0x008a001002007988 */ /* 0x0001e80008000009 */
[----:B------:R-:W4:Y:S04]  /*ff50*/  LDL.LU R15, [R1+0x9c] ;  /* 0x00009c00010f7983 */ /* 0x000f280000300800 */
[----:B0-----:R-:W4:Y:S04]  /*ff60*/  LDL.LU R16, [R1+0x98] ;  /* 0x0000980001107983 */ /* 0x001f280000300800 */
[----:B------:R-:W4:Y:S04]  /*ff70*/  LDL.LU R19, [R1+0x94] ;  /* 0x0000940001137983 */ /* 0x000f280000300800 */
[----:B------:R-:W4:Y:S04]  /*ff80*/  LDL.LU R18, [R1+0x1c] ;  /* 0x00001c0001127983 */ /* 0x000f280000300800 */
[----:B------:R-:W-:Y:S04]  /*ff90*/  STS.U8 [R2+UR9+0x8b00], R5 ;  /* 0x008b000502007988 */ /* 0x000fe80008000009 */
[----:B------:R-:W-:Y:S04]  /*ffa0*/  STS.U8 [R2+UR9+0x9a00], R6 ;  /* 0x009a000602007988 */ /* 0x000fe80008000009 */
[----:B------:R-:W-:Y:S04]  /*ffb0*/  STS.U8 [R2+UR9+0x9a80], R23 ;  /* 0x009a801702007988 */ /* 0x000fe80008000009 */
[----:B------:R-:W-:Y:S04]  /*ffc0*/  STS.U8 [R2+UR9+0x9b00], R7 ;  /* 0x009b000702007988 */ /* 0x000fe80008000009 */
[----:B------:R-:W4:Y:S04]  /*ffd0*/  LDL.LU R4, [R1+0x18] ;  /* 0x0000180001047983 */ /* 0x000f280000300800 */
[----:B---3--:R-:W-:Y:S04]  /*ffe0*/  STS.U8 [R2+UR9+0xba00], R9 ;  /* 0x00ba000902007988 */ /* 0x008fe80008000009 */
[----:B--2---:R-:W-:Y:S04]  /*fff0*/  STS.U8 [R2+UR9+0xba80], R10 ;  /* 0x00ba800a02007988 */ /* 0x004fe80008000009 */
[----:B-----5:R-:W-:Y:S04]  /*10000*/  STS.U8 [R2+UR9+0xbb00], R11 ;  /* 0x00bb000b02007988 */ /* 0x020fe80008000009 */
[----:B----4-:R0:W-:Y:S04]  /*10010*/  STS.U8 [R2+UR9+0xbb80], R12 ;  /* 0x00bb800c02007988 */ /* 0x0101e80008000009 */
[----:B0-----:R-:W2:Y:S04]  /*10020*/  LDL.LU R2, [R1+0x110] ;  /* 0x0001100001027983 */ /* 0x001ea80000300800 */
[----:B------:R-:W3:Y:S04]  /*10030*/  LDL.LU R20, [R1+0x160] ;  /* 0x0001600001147983 */ /* 0x000ee80000300800 */
[----:B------:R-:W4:Y:S04]  /*10040*/  LDL.LU R22, [R1+0x15c] ;  /* 0x00015c0001167983 */ /* 0x000f280000300800 */
[----:B------:R-:W5:Y:S04]  /*10050*/  LDL.LU R25, [R1+0x158] ;  /* 0x0001580001197983 */ /* 0x000f680000300800 */
        /* <DEDUP_REMOVED lines=9> */
[----:B------:R0:W-:Y:S04]  /*100f0*/  STS.U8 [R3+UR9+0x8c00], R28 ;  /* 0x008c001c03007988 */ /* 0x0001e80008000009 */
[----:B------:R1:W-:Y:S04]  /*10100*/  STS.U8 [R3+UR9+0x8c80], R26 ;  /* 0x008c801a03007988 */ /* 0x0003e80008000009 */
[----:B0-----:R-:W5:Y:S04]  /*10110*/  LDL.LU R28, [R1+0xfd8] ;  /* 0x000fd800011c7983 */ /* 0x001f680000300800 */
[----:B-1----:R-:W5:Y:S04]  /*10120*/  LDL.LU R26, [R1+0xfd4] ;  /* 0x000fd400011a7983 */ /* 0x002f680000300800 */
[----:B------:R0:W-:Y:S04]  /*10130*/  STS.U8 [R3+UR9+0x8d00], R24 ;  /* 0x008d001803007988 */ /* 0x0001e80008000009 */
[----:B------:R1:W-:Y:S04]  /*10140*/  STS.U8 [R3+UR9+0x8d80], R17 ;  /* 0x008d801103007988 */ /* 0x0003e80008000009 */
[----:B0-----:R-:W5:Y:S04]  /*10150*/  LDL.LU R24, [R1+0xfd0] ;  /* 0x000fd00001187983 */ /* 0x001f680000300800 */
[----:B-1----:R-:W3:Y:S04]  /*10160*/  LDL.LU R17, [R1+0xfcc] ;  /* 0x000fcc0001117983 */ /* 0x002ee80000300800 */
[----:B------:R0:W-:Y:S04]  /*10170*/  STS.U8 [R3+UR9+0x9c00], R29 ;  /* 0x009c001d03007988 */ /* 0x0001e80008000009 */
[----:B------:R1:W-:Y:S04]  /*10180*/  STS.U8 [R3+UR9+0x9c80], R21 ;  /* 0x009c801503007988 */ /* 0x0003e80008000009 */
[----:B0-----:R-:W5:Y:S04]  /*10190*/  LDL R29, [R1+0x90] ;  /* 0x00009000011d7983 */ /* 0x001f680000100800 */
[----:B-1----:R-:W4:Y:S04]  /*101a0*/  LDL.LU R21, [R1+0xfc8] ;  /* 0x000fc80001157983 */ /* 0x002f280000300800 */
[----:B------:R0:W-:Y:S02]  /*101b0*/  STS.U8 [R3+UR9+0x9d00], R8 ;  /* 0x009d000803007988 */ /* 0x0001e40008000009 */
[----:B0-----:R-:W0:Y:S02]  /*101c0*/  S2R R8, SR_TID.X ;  /* 0x0000000000087919 */ /* 0x001e240000002100 */
[----:B------:R0:W-:Y:S04]  /*101d0*/  STS.U8 [R3+UR9+0xac00], R13 ;  /* 0x00ac000d03007988 */ /* 0x0001e80008000009 */
[----:B------:R-:W-:Y:S04]  /*101e0*/  STS.U8 [R3+UR9+0xac80], R15 ;  /* 0x00ac800f03007988 */ /* 0x000fe80008000009 */
[----:B------:R-:W-:Y:S04]  /*101f0*/  STS.U8 [R3+UR9+0xad00], R16 ;  /* 0x00ad001003007988 */ /* 0x000fe80008000009 */
[----:B------:R-:W-:Y:S04]  /*10200*/  STS.U8 [R3+UR9+0xad80], R19 ;  /* 0x00ad801303007988 */ /* 0x000fe80008000009 */
[----:B------:R-:W-:Y:S01]  /*10210*/  STS.U8 [R3+UR9+0xbc00], R18 ;  /* 0x00bc001203007988 */ /* 0x000fe20008000009 */
[----:B0-----:R-:W-:-:S04]  /*10220*/  LOP3.LUT R13, R8, 0x7f, RZ, 0xc0, !PT ;  /* 0x0000007f080d7812 */ /* 0x001fc800078ec0ff */
[----:B------:R-:W-:Y:S01]  /*10230*/  LOP3.LUT R13, R13, 0x70, RZ, 0x3c, !PT ;  /* 0x000000700d0d7812 */ /* 0x000fe200078e3cff */
[----:B------:R-:W-:Y:S04]  /*10240*/  STS.U8 [R3+UR9+0xbc80], R4 ;  /* 0x00bc800403007988 */ /* 0x000fe80008000009 */
[----:B--2---:R-:W-:Y:S04]  /*10250*/  STS.U8 [R3+UR9+0x9d80], R2 ;  /* 0x009d800203007988 */ /* 0x004fe80008000009 */
[----:B---3--:R-:W-:Y:S04]  /*10260*/  STS.U8 [R3+UR9+0xbd80], R17 ;  /* 0x00bd801103007988 */ /* 0x008fe80008000009 */
[----:B----4-:R-:W-:Y:S04]  /*10270*/  STS.U8 [R3+UR9+0xbd00], R21 ;  /* 0x00bd001503007988 */ /* 0x010fe80008000009 */
[----:B------:R-:W-:Y:S04]  /*10280*/  STS.U8 [R13+UR9+0x8e00], R20 ;  /* 0x008e00140d007988 */ /* 0x000fe80008000009 */
[----:B------:R-:W-:Y:S04]  /*10290*/  STS.U8 [R13+UR9+0x8e80], R22 ;  /* 0x008e80160d007988 */ /* 0x000fe80008000009 */
[----:B-----5:R-:W-:Y:S04]  /*102a0*/  STS.U8 [R13+UR9+0x8f00], R25 ;  /* 0x008f00190d007988 */ /* 0x020fe80008000009 */
[----:B------:R-:W-:Y:S04]  /*102b0*/  STS.U8 [R13+UR9+0x8f80], R27 ;  /* 0x008f801b0d007988 */ /* 0x000fe80008000009 */
        /* <DEDUP_REMOVED lines=11> */
[----:B------:R-:W-:Y:S01]  /*10370*/  STS.U8 [R13+UR9+0xbf80], R14 ;  /* 0x00bf800e0d007988 */ /* 0x000fe20008000009 */
[----:B------:R-:W-:Y:S06]  /*10380*/  BAR.SYNC.DEFER_BLOCKING 0x0 ;  /* 0x0000000000007b1d */ /* 0x000fec0000010000 */
[----:B------:R-:W1:Y:S01]  /*10390*/  LDSM.16.M88.4 R16, [R29+UR9+0x8000] ;  /* 0x008000091d10783b */ /* 0x000e620008000200 */
[----:B0-----:R-:W-:-:S03]  /*103a0*/  LOP3.LUT R28, R0, 0x20, RZ, 0x3c, !PT ;  /* 0x00000020001c7812 */ /* 0x001fc600078e3cff */
[----:B------:R-:W-:Y:S04]  /*103b0*/  LDSM.16.MT88.4 R4, [R0+UR9] ;  /* 0x000000090004783b */ /* 0x000fe80008004200 */
[----:B------:R-:W-:Y:S04]  /*103c0*/  LDSM.16.MT88.4 R8, [R0+UR9+0x400] ;  /* 0x000400090008783b */ /* 0x000fe80008004200 */
[----:B-1----:R-:W-:Y:S04]  /*103d0*/  STL.64 [R1+0xfc0], R18 ;  /* 0x000fc01201007387 */ /* 0x002fe80000100a00 */
[----:B------:R-:W-:Y:S04]  /*103e0*/  STL.64 [R1+0xfb8], R16 ;  /* 0x000fb81001007387 */ /* 0x000fe80000100a00 */
[----:B------:R-:W0:Y:S04]  /*103f0*/  LDSM.16.MT88.4 R16, [R28+UR9+0x400] ;  /* 0x000400091c10783b */ /* 0x000e280008004200 */
[----:B0-----:R0:W-:Y:S01]  /*10400*/  STL [R1+0x1c], R19 ;  /* 0x00001c1301007387 */ /* 0x0011e20000100800 */
[----:B------:R-:W-:-:S02]  /*10410*/  IMAD.MOV.U32 R23, RZ, RZ, R18 ;  /* 0x000000ffff177224 */ /* 0x000fc400078e0012 */
[----:B------:R-:W-:Y:S02]  /*10420*/  IMAD.MOV.U32 R25, RZ, RZ, R17 ;  /* 0x000000ffff197224 */ /* 0x000fe400078e0011 */
[----:B------:R-:W-:Y:S01]  /*10430*/  IMAD.MOV.U32 R22, RZ, RZ, R16 ;  /* 0x000000ffff167224 */ /* 0x000fe200078e0010 */
[----:B0-----:R-:W2:Y:S04]  /*10440*/  LDL.LU.64 R18, [R1+0xfc0] ;  /* 0x000fc00001127983 */ /* 0x001ea80000300a00 */
[----:B------:R-:W3:Y:S01]  /*10450*/  LDL.LU.64 R16, [R1+0xfb8] ;  /* 0x000fb80001107983 */ /* 0x000ee20000300a00 */
[----:B------:R-:W-:-:S03]  /*10460*/  IMAD.MOV.U32 R12, RZ, RZ, R4 ;  /* 0x000000ffff0c7224 */ /* 0x000fc600078e0004 */
[----:B--2---:R-:W-:Y:S01]  /*10470*/  STL.64 [R1+0xfb0], R18 ;  /* 0x000fb01201007387 */ /* 0x004fe20000100a00 */
[----:B---3--:R-:W-:-:S03]  /*10480*/  F2FP.F16.E4M3.UNPACK_B R2, R16 ;  /* 0x00000010ff02723e */ /* 0x008fc600020006ff */
[----:B------:R-:W-:Y:S01]  /*10490*/  STL.64 [R1+0xfa8], R16 ;  /* 0x000fa81001007387 */ /* 0x000fe20000100a00 */
[----:B------:R-:W-:-:S03]  /*104a0*/  F2FP.F16.E4M3.UNPACK_B R3, R17 ;  /* 0x00000011ff03723e */ /* 0x000fc600020006ff */
[----:B------:R-:W0:Y:S04]  /*104b0*/  LDSM.16.MT88.4 R16, [R0+UR9+0x800] ;  /* 0x000800090010783b */ /* 0x000e280008004200 */
[----:B0-----:R-:W-:Y:S01]  /*104c0*/  STL [R1+0x54], R17 ;  /* 0x0000541101007387 */ /* 0x001fe20000100800 */
[----:B------:R-:W-:Y:S02]  /*104d0*/  IMAD.MOV.U32 R24, RZ, RZ, R18 ;  /* 0x000000ffff187224 */ /* 0x000fe400078e0012 */
[----:B------:R-:W-:Y:S01]  /*104e0*/  IMAD.MOV.U32 R4, RZ, RZ, R16 ;  /* 0x000000ffff047224 */ /* 0x000fe200078e0010 */
[----:B------:R-:W-:Y:S04]  /*104f0*/  STL [R1+0x5c], R19 ;  /* 0x00005c1301007387 */ /* 0x000fe80000100800 */
[----:B------:R-:W0:Y:S04]  /*10500*/  LDSM.16.MT88.4 R16, [R0+UR9+0xc00] ;  /* 0x000c00090010783b */ /* 0x000e280008004200 */
[----:B0-----:R-:W-:Y:S04]  /*10510*/  STL.64 [R1+0x40], R16 ;  /* 0x0000401001007387 */ /* 0x001fe80000100a00 */
[----:B------:R-:W-:Y:S04]  /*10520*/  STL.64 [R1+0x48], R18 ;  /* 0x0000481201007387 */ /* 0x000fe80000100a00 */
[----:B------:R-:W0:Y:S04]  /*10530*/  LDSM.16.MT88.4 R16, [R28+UR9+0x800] ;  /* 0x000800091c10783b */ /* 0x000e280008004200 */
[----:B0-----:R-:W-:Y:S04]  /*10540*/  STL.64 [R1+0x30], R16 ;  /* 0x0000301001007387 */ /* 0x001fe80000100a00 */
[----:B------:R0:W-:Y:S04]  /*10550*/  STL.64 [R1+0x38], R18 ;  /* 0x0000381201007387 */ /* 0x0001e80000100a00 */
[----:B0-----:R-:W2:Y:S04]  /*10560*/  LDL.LU.64 R18, [R1+0xfb0] ;  /* 0x000fb00001127983 */ /* 0x001ea80000300a00 */
[----:B------:R-:W3:Y:S01]  /*10570*/  LDL.LU.64 R16, [R1+0xfa8] ;  /* 0x000fa80001107983 */ /* 0x000ee20000300a00 */
[----:B------:R-:W-:-:S02]  /*10580*/  IMAD.MOV.U32 R20, RZ, RZ, R9 ;  /* 0x000000ffff147224 */ /* 0x000fc400078e0009 */
[----:B------:R-:W-:Y:S02]  /*10590*/  IMAD.MOV.U32 R14, RZ, RZ, R8 ;  /* 0x000000ffff0e7224 */ /* 0x000fe400078e0008 */
[----:B------:R-:W-:Y:S02]  /*105a0*/  IMAD.MOV.U32 R15, RZ, RZ, R10 ;  /* 0x000000ffff0f7224 */ /* 0x000fe400078e000a */
[----:B------:R-:W-:Y:S02]  /*105b0*/  IMAD.MOV.U32 R21, RZ, RZ, R11 ;  /* 0x000000ffff157224 */ /* 0x000fe400078e000b */
[----:B------:R-:W0:Y:S01]  /*105c0*/  LDSM.16.MT88.4 R8, [R28+UR9] ;  /* 0x000000091c08783b */ /* 0x000e220008004200 */
[----:B------:R-:W-:Y:S02]  /*105d0*/  IMAD.MOV.U32 R13, RZ, RZ, R6 ;  /* 0x000000ffff0d7224 */ /* 0x000fe400078e0006 */
[----:B------:R-:W-:-:S05]  /*105e0*/  IMAD.MOV.U32 R6, RZ, RZ, R20 ;  /* 0x000000ffff067224 */ /* 0x000fca00078e0014 */
[----:B------:R-:W-:Y:S01]  /*105f0*/  HMMA.16816.F32 R12, R12, R2, RZ ;  /* 0x000000020c0c723c */ /* 0x000fe200000018ff */
[----:B0-----:R-:W-:Y:S02]  /*10600*/  IMAD.MOV.U32 R20, RZ, RZ, R8 ;  /* 0x000000ffff147224 */ /* 0x001fe400078e0008 */
[----:B------:R-:W-:Y:S02]  /*10610*/  IMAD.MOV.U32 R8, RZ, RZ, R21 ;  /* 0x000000ffff087224 */ /* 0x000fe400078e0015 */
[----:B------:R-:W-:-:S07]  /*10620*/  IMAD.MOV.U32 R21, RZ, RZ, R10 ;  /* 0x000000ffff157224 */ /* 0x000fce00078e000a */
[----:B------:R-:W-:Y:S07]  /*10630*/  HMMA.16816.F32 R20, R20, R2, RZ ;  /* 0x000000021414723c */ /* 0x000fee00000018ff */
[----:B------:R-:W-:Y:S01]  /*10640*/  IMAD.MOV.U32 R3, RZ, RZ, R24 ;  /* 0x000000ffff037224 */ /* 0x000fe200078e0018 */
[----:B---3--:R-:W-:-:S03]  /*10650*/  F2FP.F16.E4M3.UNPACK_B R2, R16.H1 ;  /* 0x00000010ff02723e */ /* 0x008fc600030006ff */
[----:B------:R-:W-:Y:S01]  /*10660*/  IMAD.MOV.U32 R16, RZ, RZ, R3 ;  /* 0x000000ffff107224 */ /* 0x000fe200078e0003 */
[----:B------:R-:W-:Y:S01]  /*10670*/  F2FP.F16.E4M3.UNPACK_B R3, R17.H1 ;  /* 0x00000011ff03723e */ /* 0x000fe200030006ff */
[----:B------:R-:W-:Y:S02]  /*10680*/  IMAD.MOV.U32 R17, RZ, RZ, R4 ;  /* 0x000000ffff117224 */ /* 0x000fe400078e0004 */
[----:B------:R-:W-:Y:S02]  /*10690*/  IMAD.MOV.U32 R4, RZ, RZ, R5 ;  /* 0x000000ffff047224 */ /* 0x000fe400078e0005 */
[----:B------:R-:W-:Y:S02]  /*106a0*/  IMAD.MOV.U32 R5, RZ, RZ, R7 ;  /* 0x000000ffff057224 */ /* 0x000fe400078e0007 */
[----:B------:R-:W-:Y:S02]  /*106b0*/  IMAD.MOV.U32 R7, RZ, RZ, R8 ;  /* 0x000000ffff077224 */ /* 0x000fe400078e0008 */
[----:B------:R-:W-:-:S02]  /*106c0*/  IMAD.MOV.U32 R8, RZ, RZ, R9 ;  /* 0x000000ffff087224 */ /* 0x000fc400078e0009 */
[----:B------:R-:W-:Y:S02]  /*106d0*/  IMAD.MOV.U32 R9, RZ, RZ, R11 ;  /* 0x000000ffff097224 */ /* 0x000fe400078e000b */
[----:B------:R-:W3:Y:S01]  /*106e0*/  LDL.LU R11, [R1+0x1c] ;  /* 0x00001c00010b7983 */ /* 0x000ee20000300800 */
[----:B------:R-:W-:Y:S01]  /*106f0*/  LOP3.LUT R29, R29, 0x40, RZ, 0x3c, !PT ;  /* 0x000000401d1d7812 */ /* 0x000fe200078e3cff */
[----:B------:R-:W-:Y:S04]  /*10700*/  HMMA.16816.F32 R12, R4, R2, R12 ;  /* 0x00000002040c723c */ /* 0x000fe8000000180c */
[----:B------:R-:W0:Y:S01]  /*10710*/  LDSM.16.M88.4 R4, [R29+UR9+0x8000] ;  /* 0x008000091d04783b */ /* 0x000e220008000200 */
[----:B------:R-:W-:-:S03]  /*10720*/  IMAD.MOV.U32 R10, RZ, RZ, R25 ;  /* 0x000000ffff0a7224 */ /* 0x000fc600078e0019 */
[----:B------:R-:W-:Y:S04]  /*10730*/  LDSM.16.MT88.4 R24, [R28+UR9+0xc00] ;  /* 0x000c00091c18783b */ /* 0x000fe80008004200 */
[----:B---3--:R-:W-:Y:S01]  /*10740*/  HMMA.16816.F32 R8, R8, R2, R20 ;  /* 0x000000020808723c */ /* 0x008fe20000001814 */
[----:B------:R-:W3:Y:S04]  /*10750*/  LDL.LU R22, [R1+0x40] ;  /* 0x0000400001167983 */ /* 0x000ee80000300800 */
[----:B------:R-:W3:Y:S02]  /*10760*/  LDL.LU R23, [R1+0x48] ;  /* 0x0000480001177983 */ /* 0x000ee40000300800 */
[----:B------:R-:W-:-:S02]  /*10770*/  IMAD.MOV.U32 R21, RZ, RZ, R16 ;  /* 0x000000ffff157224 */ /* 0x000fc400078e0010 */
[----:B0-----:R-:W-:Y:S01]  /*10780*/  STL.64 [R1+0x20], R4 ;  /* 0x0000200401007387 */ /* 0x001fe20000100a00 */
[----:B------:R-:W-:-:S03]  /*10790*/  IMAD.MOV.U32 R16, RZ, RZ, R6 ;  /* 0x000000ffff107224 */ /* 0x000fc600078e0006 */
[----:B------:R-:W-:Y:S04]  /*107a0*/  STL [R1+0x2c], R7 ;  /* 0x00002c0701007387 */ /* 0x000fe80000100800 */
[----:B------:R-:W0:Y:S04]  /*107b0*/  LDSM.16.MT88.4 R4, [R0+UR9+0x1000] ;  /* 0x001000090004783b */ /* 0x000e280008004200 */
[----:B------:R-:W-:Y:S04]  /*107c0*/  STL [R1+0xf68], R29 ;  /* 0x000f681d01007387 */ /* 0x000fe80000100800 */
[----:B0-----:R0:W-:Y:S04]  /*107d0*/  STL.64 [R1+0x80], R4 ;  /* 0x0000800401007387 */ /* 0x0011e80000100a00 */
[----:B------:R1:W-:Y:S04]  /*107e0*/  STL.64 [R1+0x88], R6 ;  /* 0x0000880601007387 */ /* 0x0003e80000100a00 */
[----:B0-----:R-:W4:Y:S04]  /*107f0*/  LDL.LU R4, [R1+0x30] ;  /* 0x0000300001047983 */ /* 0x001f280000300800 */
[----:B------:R-:W4:Y:S01]  /*10800*/  LDL.LU R5, [R1+0x38] ;  /* 0x0000380001057983 */ /* 0x000f220000300800 */
[----:B--2---:R-:W-:Y:S01]  /*10810*/  F2FP.F16.E4M3.UNPACK_B R2, R18 ;  /* 0x00000012ff02723e */ /* 0x004fe200020006ff */
[----:B------:R-:W-:Y:S01]  /*10820*/  IMAD.MOV.U32 R20, RZ, RZ, R17 ;  /* 0x000000ffff147224 */ /* 0x000fe200078e0011 */
[----:B------:R-:W-:Y:S01]  /*10830*/  F2FP.F16.E4M3.UNPACK_B R3, R19 ;  /* 0x00000013ff03723e */ /* 0x000fe200020006ff */
[----:B-1----:R-:W-:-:S02]  /*10840*/  IMAD.MOV.U32 R6, RZ, RZ, R24 ;  /* 0x000000ffff067224 */ /* 0x002fc400078e0018 */
[----:B------:R-:W-:-:S04]  /*10850*/  IMAD.MOV.U32 R7, RZ, RZ, R26 ;  /* 0x000000ffff077224 */ /* 0x000fc800078e001a */
[-C--:B---3--:R-:W-:Y:S01]  /*10860*/  HMMA.16816.F32 R12, R20, R2.reuse, R12 ;  /* 0x00000002140c723c */ /* 0x088fe2000000180c */
[----:B------:R-:W0:Y:S05]  /*10870*/  LDSM.16.MT88.4 R20, [R0+UR9+0x1400] ;  /* 0x001400090014783b */ /* 0x000e2a0008004200 */
[----:B0-----:R-:W-:Y:S04]  /*10880*/  STL.64 [R1+0x70], R20 ;  /* 0x0000701401007387 */ /* 0x001fe80000100a00 */
[----:B------:R-:W-:Y:S04]  /*10890*/  STL.64 [R1+0x78], R22 ;  /* 0x0000781601007387 */ /* 0x000fe80000100a00 */
[----:B------:R-:W0:Y:S01]  /*108a0*/  LDSM.16.MT88.4 R20, [R28+UR9+0x1000] ;  /* 0x001000091c14783b */ /* 0x000e220008004200 */
[----:B----4-:R-:W-:Y:S03]  /*108b0*/  HMMA.16816.F32 R8, R4, R2, R8 ;  /* 0x000000020408723c */ /* 0x010fe60000001808 */
[----:B------:R-:W1:Y:S04]  /*108c0*/  LDSM.16.MT88.4 R4, [R28+UR9+0x1400] ;  /* 0x001400091c04783b */ /* 0x000e680008004200 */
[----:B------:R-:W-:-:S02]  /*108d0*/  F2FP.F16.E4M3.UNPACK_B R2, R18.H1 ;  /* 0x00000012ff02723e */ /* 0x000fc400030006ff */
[----:B------:R-:W-:Y:S01]  /*108e0*/  F2FP.F16.E4M3.UNPACK_B R3, R19.H1 ;  /* 0x00000013ff03723e */ /* 0x000fe200030006ff */
[----:B0-----:R-:W-:Y:S04]  /*108f0*/  STL [R1+0x60], R20 ;  /* 0x0000601401007387 */ /* 0x001fe80000100800 */
[----:B------:R-:W-:Y:S01]  /*10900*/  STL [R1+0x68], R22 ;  /* 0x0000681601007387 */ /* 0x000fe20000100800 */
[----:B------:R-:W-:-:S03]  /*10910*/  IMAD.MOV.U32 R24, RZ, RZ, R21 ;  /* 0x000000ffff187224 */ /* 0x000fc600078e0015 */
[----:B-1----:R0:W-:Y:S04]  /*10920*/  STL.64 [R1+0xfa0], R6 ;  /* 0x000fa00601007387 */ /* 0x0021e80000100a00 */
[----:B------:R-:W-:Y:S01]  /*10930*/  STL.64 [R1+0xf98], R4 ;  /* 0x000f980401007387 */ /* 0x000fe20000100a00 */
[----:B0-----:R-:W-:-:S03]  /*10940*/  IMAD.MOV.U32 R7, RZ, RZ, R16 ;  /* 0x000000ffff077224 */ /* 0x001fc600078e0010 */
[----:B------:R-:W2:Y:S04]  /*10950*/  LDL.LU R16, [R1+0x54] ;  /* 0x0000540001107983 */ /* 0x000ea80000300800 */
[----:B------:R-:W2:Y:S04]  /*10960*/  LDL.LU R17, [R1+0x5c] ;  /* 0x00005c0001117983 */ /* 0x000ea80000300800 */
[----:B------:R-:W2:Y:S04]  /*10970*/  LDL.LU R18, [R1+0x44] ;  /* 0x0000440001127983 */ /* 0x000ea80000300800 */
[----:B------:R-:W2:Y:S04]  /*10980*/  LDL.LU R19, [R1+0x4c] ;  /* 0x00004c0001137983 */ /* 0x000ea80000300800 */
[----:B------:R-:W3:Y:S04]  /*10990*/  LDL.LU R20, [R1+0x34] ;  /* 0x0000340001147983 */ /* 0x000ee80000300800 */
[----:B------:R-:W3:Y:S01]  /*109a0*/  LDL.LU R21, [R1+0x3c] ;  /* 0x00003c0001157983 */ /* 0x000ee20000300800 */
[----:B------:R-:W-:-:S02]  /*109b0*/  IMAD.MOV.U32 R26, RZ, RZ, R23 ;  /* 0x000000ffff1a7224 */ /* 0x000fc400078e0017 */
[----:B------:R-:W-:Y:S01]  /*109c0*/  IMAD.MOV.U32 R22, RZ, RZ, R25 ;  /* 0x000000ffff167224 */ /* 0x000fe200078e0019 */
[----:B------:R-:W4:Y:S01]  /*109d0*/  LDL R29, [R1+0x90] ;  /* 0x00009000011d7983 */ /* 0x000f220000100800 */
[----:B------:R-:W-:-:S03]  /*109e0*/  IMAD.MOV.U32 R23, RZ, RZ, R27 ;  /* 0x000000ffff177224 */ /* 0x000fc600078e001b */
[----:B------:R-:W5:Y:S04]  /*109f0*/  LDL.LU R25, [R1+0x24] ;  /* 0x0000240001197983 */ /* 0x000f680000300800 */
[----:B------:R-:W4:Y:S01]  /*10a00*/  LDL.LU R27, [R1+0x20] ;  /* 0x00002000011b7983 */ /* 0x000f220000300800 */
[----:B---3--:R-:W-:Y:S07]  /*10a10*/  HMMA.16816.F32 R8, R20, R2, R8 ;  /* 0x000000021408723c */ /* 0x008fee0000001808 */
[----:B------:R-:W-:-:S02]  /*10a20*/  IMAD.MOV.U32 R23, RZ, RZ, R7 ;  /* 0x000000ffff177224 */ /* 0x000fc400078e0007 */
[----:B------:R-:W0:Y:S01]  /*10a30*/  LDSM.16.MT88.4 R4, [R0+UR9+0x1800] ;  /* 0x001800090004783b */ /* 0x000e220008004200 */
[----:B--2---:R-:W-:Y:S03]  /*10a40*/  HMMA.16816.F32 R16, R16, R2, R12 ;  /* 0x000000021010723c */ /* 0x004fe6000000180c */
[----:B------:R-:W2:Y:S04]  /*10a50*/  LDL.LU R12, [R1+0x80] ;  /* 0x00008000010c7983 */ /* 0x000ea80000300800 */
[----:B------:R-:W2:Y:S04]  /*10a60*/  LDL.LU R13, [R1+0x88] ;  /* 0x00008800010d7983 */ /* 0x000ea80000300800 */
[----:B------:R-:W2:Y:S04]  /*10a70*/  LDL.LU R14, [R1+0x70] ;  /* 0x00007000010e7983 */ /* 0x000ea80000300800 */
[----:B------:R-:W2:Y:S04]  /*10a80*/  LDL.LU R15, [R1+0x78] ;  /* 0x00007800010f7983 */ /* 0x000ea80000300800 */
[----:B0-----:R-:W-:Y:S04]  /*10a90*/  STL.64 [R1+0x30], R4 ;  /* 0x0000300401007387 */ /* 0x001fe80000100a00 */
[----:B------:R0:W-:Y:S04]  /*10aa0*/  STL.64 [R1+0x38], R6 ;  /* 0x0000380601007387 */ /* 0x0001e80000100a00 */
[----:B0-----:R-:W3:Y:S04]  /*10ab0*/  LDL.LU.64 R6, [R1+0xfa0] ;  /* 0x000fa00001067983 */ /* 0x001ee80000300a00 */
[----:B------:R-:W3:Y:S04]  /*10ac0*/  LDL.LU.64 R4, [R1+0xf98] ;  /* 0x000f980001047983 */ /* 0x000ee80000300a00 */
[----:B------:R-:W3:Y:S04]  /*10ad0*/  LDL.LU R20, [R1+0x60] ;  /* 0x0000600001147983 */ /* 0x000ee80000300800 */
[----:B------:R-:W3:Y:S01]  /*10ae0*/  LDL.LU R21, [R1+0x68] ;  /* 0x0000680001157983 */ /* 0x000ee20000300800 */
[----:B----4-:R-:W-:-:S02]  /*10af0*/  F2FP.F16.E4M3.UNPACK_B R2, R27 ;  /* 0x0000001bff02723e */ /* 0x010fc400020006ff */
[----:B-----5:R-:W-:-:S07]  /*10b00*/  F2FP.F16.E4M3.UNPACK_B R3, R25 ;  /* 0x00000019ff03723e */ /* 0x020fce00020006ff */
[-C--:B--2---:R-:W-:Y:S01]  /*10b10*/  HMMA.16816.F32 R16, R12, R2.reuse, R16 ;  /* 0x000000020c10723c */ /* 0x084fe20000001810 */
[----:B------:R-:W0:Y:S01]  /*10b20*/  LDSM.16.MT88.4 R12, [R0+UR9+0x1c00] ;  /* 0x001c0009000c783b */ /* 0x000e220008004200 */
[----:B---3--:R-:W-:Y:S02]  /*10b30*/  IMAD.MOV.U32 R22, RZ, RZ, R4 ;  /* 0x000000ffff167224 */ /* 0x008fe400078e0004 */
[----:B------:R-:W-:Y:S02]  /*10b40*/  IMAD.MOV.U32 R4, RZ, RZ, R23 ;  /* 0x000000ffff047224 */ /* 0x000fe400078e0017 */
[----:B------:R-:W-:Y:S02]  /*10b50*/  IMAD.MOV.U32 R23, RZ, RZ, R6 ;  /* 0x000000ffff177224 */ /* 0x000fe400078e0006 */
[----:B------:R-:W2:Y:S04]  /*10b60*/  LDL.LU R6, [R1+0x2c] ;  /* 0x00002c0001067983 */ /* 0x000ea80000300800 */
[----:B0-----:R-:W-:Y:S01]  /*10b70*/  STL.64 [R1+0x10], R12 ;  /* 0x0000100c01007387 */ /* 0x001fe20000100a00 */
[----:B------:R-:W-:Y:S03]  /*10b80*/  HMMA.16816.F32 R8, R20, R2, R8 ;  /* 0x000000021408723c */ /* 0x000fe60000001808 */
[----:B------:R-:W-:Y:S04]  /*10b90*/  STL.64 [R1+0x18], R14 ;  /* 0x0000180e01007387 */ /* 0x000fe80000100a00 */
[----:B------:R-:W0:Y:S04]  /*10ba0*/  LDSM.16.MT88.4 R12, [R28+UR9+0x1800] ;  /* 0x001800091c0c783b */ /* 0x000e280008004200 */
[----:B------:R-:W1:Y:S04]  /*10bb0*/  LDSM.16.MT88.4 R20, [R28+UR9+0x1c00] ;  /* 0x001c00091c14783b */ /* 0x000e680008004200 */
[----:B0-----:R-:W-:Y:S04]  /*10bc0*/  STL.64 [R1+0xf90], R14 ;  /* 0x000f900e01007387 */ /* 0x001fe80000100a00 */
[----:B------:R-:W-:Y:S04]  /*10bd0*/  STL.64 [R1+0xf88], R12 ;  /* 0x000f880c01007387 */ /* 0x000fe80000100a00 */
[----:B-1----:R0:W-:Y:S04]  /*10be0*/  STL.64 [R1], R20 ;  /* 0x0000001401007387 */ /* 0x0021e80000100a00 */
[----:B------:R1:W-:Y:S04]  /*10bf0*/  STL.64 [R1+0x8], R22 ;  /* 0x0000081601007387 */ /* 0x0003e80000100a00 */
[----:B0-----:R-:W3:Y:S04]  /*10c00*/  LDL.LU R20, [R1+0x84] ;  /* 0x0000840001147983 */ /* 0x001ee80000300800 */
[----:B------:R-:W3:Y:S04]  /*10c10*/  LDL.LU R21, [R1+0x8c] ;  /* 0x00008c0001157983 */ /* 0x000ee80000300800 */
[----:B-1----:R-:W3:Y:S04]  /*10c20*/  LDL.LU R22, [R1+0x74] ;  /* 0x0000740001167983 */ /* 0x002ee80000300800 */
[----:B------:R-:W3:Y:S01]  /*10c30*/  LDL.LU R23, [R1+0x7c] ;  /* 0x00007c0001177983 */ /* 0x000ee20000300800 */
[----:B------:R-:W-:Y:S01]  /*10c40*/  F2FP.F16.E4M3.UNPACK_B R3, R25.H1 ;  /* 0x00000019ff03723e */ /* 0x000fe200030006ff */
[----:B------:R-:W-:Y:S01]  /*10c50*/  IMAD.MOV.U32 R25, RZ, RZ, R26 ;  /* 0x000000ffff197224 */ /* 0x000fe200078e001a */
[----:B------:R-:W-:Y:S01]  /*10c60*/  F2FP.F16.E4M3.UNPACK_B R2, R27.H1 ;  /* 0x0000001bff02723e */ /* 0x000fe200030006ff */
[----:B------:R-:W-:-:S02]  /*10c70*/  IMAD.MOV.U32 R26, RZ, RZ, R5 ;  /* 0x000000ffff1a7224 */ /* 0x000fc400078e0005 */
[----:B------:R-:W-:Y:S02]  /*10c80*/  IMAD.MOV.U32 R27, RZ, RZ, R7 ;  /* 0x000000ffff1b7224 */ /* 0x000fe400078e0007 */
[----:B------:R-:W-:Y:S02]  /*10c90*/  IMAD.MOV.U32 R15, RZ, RZ, R4 ;  /* 0x000000ffff0f7224 */ /* 0x000fe400078e0004 */
[----:B--2---:R-:W-:-:S03]  /*10ca0*/  IMAD.MOV.U32 R14, RZ, RZ, R6 ;  /* 0x000000ffff0e7224 */ /* 0x004fc600078e0006 */
[----:B------:R-:W-:Y:S07]  /*10cb0*/  HMMA.16816.F32 R4, R24, R2, R8 ;  /* 0x000000021804723c */ /* 0x000fee0000001808 */
[----:B------:R-:W-:Y:S02]  /*10cc0*/  IMAD.MOV.U32 R10, RZ, RZ, R14 ;  /* 0x000000ffff0a7224 */ /* 0x000fe400078e000e */
[----:B------:R-:W-:Y:S02]  /*10cd0*/  IMAD.MOV.U32 R11, RZ, RZ, R15 ;  /* 0x000000ffff0b7224 */ /* 0x000fe400078e000f */
[----:B------:R-:W0:Y:S02]  /*10ce0*/  LDSM.16.M88.4 R12, [R29+UR9+0x8080] ;  /* 0x008080091d0c783b */ /* 0x000e240008000200 */
[----:B0-----:R-:W-:-:S02]  /*10cf0*/  IMAD.MOV.U32 R26, RZ, RZ, R12 ;  /* 0x000000ffff1a7224 */ /* 0x001fc400078e000c */
[----:B------:R-:W-:Y:S02]  /*10d00*/  IMAD.MOV.U32 R25, RZ, RZ, R15 ;  /* 0x000000ffff197224 */ /* 0x000fe400078e000f */
[----:B------:R-:W-:Y:S02]  /*10d10*/  IMAD.MOV.U32 R24, RZ, RZ, R13 ;  /* 0x000000ffff187224 */ /* 0x000fe400078e000d */
[----:B------:R-:W-:Y:S02]  /*10d20*/  IMAD.MOV.U32 R29, RZ, RZ, R14 ;  /* 0x000000ffff1d7224 */ /* 0x000fe400078e000e */
[----:B------:R-:W0:Y:S01]  /*10d30*/  LDSM.16.MT88.4 R12, [R0+UR9+0x2000] ;  /* 0x00200009000c783b */ /* 0x000e220008004200 */
[----:B---3--:R-:W-:Y:S03]  /*10d40*/  HMMA.16816.F32 R16, R20, R2, R16 ;  /* 0x000000021410723c */ /* 0x008fe60000001810 */
[----:B------:R-:W2:Y:S04]  /*10d50*/  LDL.LU R20, [R1+0x30] ;  /* 0x0000300001147983 */ /* 0x000ea80000300800 */
[----:B------:R-:W2:Y:S04]  /*10d60*/  LDL.LU R21, [R1+0x38] ;  /* 0x0000380001157983 */ /* 0x000ea80000300800 */
[----:B------:R-:W2:Y:S04]  /*10d70*/  LDL.LU R22, [R1+0x10] ;  /* 0x0000100001167983 */ /* 0x000ea80000300800 */
[----:B------:R-:W2:Y:S04]  /*10d80*/  LDL.LU R23, [R1+0x18] ;  /* 0x0000180001177983 */ /* 0x000ea80000300800 */
[----:B------:R-:W-:Y:S04]  /*10d90*/  STL [R1+0xf80], R29 ;  /* 0x000f801d01007387 */ /* 0x000fe80000100800 */
[----:B0-----:R-:W-:Y:S04]  /*10da0*/  STL.64 [R1+0x60], R12 ;  /* 0x0000600c01007387 */ /* 0x001fe80000100a00 */
[----:B------:R0:W-:Y:S04]  /*10db0*/  STL.64 [R1+0x68], R14 ;  /* 0x0000680e01007387 */ /* 0x0001e80000100a00 */
[----:B0-----:R-:W3:Y:S04]  /*10dc0*/  LDL.LU.64 R14, [R1+0xf90] ;  /* 0x000f9000010e7983 */ /* 0x001ee80000300a00 */
[----:B------:R-:W4:Y:S01]  /*10dd0*/  LDL.LU.64 R12, [R1+0xf88] ;  /* 0x000f8800010c7983 */ /* 0x000f220000300a00 */
[----:B------:R-:W-:-:S02]  /*10de0*/  F2FP.F16.E4M3.UNPACK_B R3, R10 ;  /* 0x0000000aff03723e */ /* 0x000fc400020006ff */
[----:B------:R-:W-:Y:S01]  /*10df0*/  F2FP.F16.E4M3.UNPACK_B R2, R11 ;  /* 0x0000000bff02723e */ /* 0x000fe200020006ff */
[----:B---3--:R-:W-:Y:S02]  /*10e00*/  IMAD.MOV.U32 R9, RZ, RZ, R14 ;  /* 0x000000ffff097224 */ /* 0x008fe400078e000e */
[----:B------:R-:W-:Y:S02]  /*10e10*/  IMAD.MOV.U32 R14, RZ, RZ, R11 ;  /* 0x000000ffff0e7224 */ /* 0x000fe400078e000b */
[----:B----4-:R-:W-:Y:S02]  /*10e20*/  IMAD.MOV.U32 R8, RZ, RZ, R12 ;  /* 0x000000ffff087224 */ /* 0x010fe400078e000c */
[----:B------:R-:W-:Y:S02]  /*10e30*/  IMAD.MOV.U32 R12, RZ, RZ, R10 ;  /* 0x000000ffff0c7224 */ /* 0x000fe400078e000a */
[----:B------:R-:W3:Y:S04]  /*10e40*/  LDL.LU R10, [R1] ;  /* 0x00000000010a7983 */ /* 0x000ee80000300800 */
[----:B------:R-:W3:Y:S01]  /*10e50*/  LDL.LU R11, [R1+0x8] ;  /* 0x00000800010b7983 */ /* 0x000ee20000300800 */
[----:B--2---:R-:W-:Y:S07]  /*10e60*/  HMMA.16816.F32 R16, R20, R2, R16 ;  /* 0x000000021410723c */ /* 0x004fee0000001810 */
[----:B------:R-:W-:-:S02]  /*10e70*/  IMAD.MOV.U32 R21, RZ, RZ, R26 ;  /* 0x000000ffff157224 */ /* 0x000fc400078e001a */
[----:B------:R-:W-:Y:S02]  /*10e80*/  IMAD.MOV.U32 R22, RZ, RZ, R25 ;  /* 0x000000ffff167224 */ /* 0x000fe400078e0019 */
[----:B------:R-:W-:Y:S02]  /*10e90*/  IMAD.MOV.U32 R23, RZ, RZ, R24 ;  /* 0x000000ffff177224 */ /* 0x000fe400078e0018 */
[----:B------:R-:W0:Y:S04]  /*10ea0*/  LDSM.16.MT88.4 R24, [R0+UR9+0x2400] ;  /* 0x002400090018783b */ /* 0x000e280008004200 */
[----:B0-----:R-:W-:Y:S01]  /*10eb0*/  STL.64 [R1+0x50], R24 ;  /* 0x0000501801007387 */ /* 0x001fe20000100a00 */
[----:B------:R-:W-:-:S03]  /*10ec0*/  IMAD.MOV.U32 R29, RZ, RZ, R26 ;  /* 0x000000ffff1d7224 */ /* 0x000fc600078e001a */
[----:B------:R-:W-:Y:S04]  /*10ed0*/  STL [R1+0x5c], R27 ;  /* 0x00005c1b01007387 */ /* 0x000fe80000100800 */
[----:B------:R-:W0:Y:S04]  /*10ee0*/  LDSM.16.MT88.4 R24, [R28+UR9+0x2000] ;  /* 0x002000091c18783b */ /* 0x000e280008004200 */
[----:B0-----:R0:W-:Y:S04]  /*10ef0*/  STL.64 [R1+0xf78], R26 ;  /* 0x000f781a01007387 */ /* 0x0011e80000100a00 */
[----:B------:R1:W-:Y:S04]  /*10f00*/  STL.64 [R1+0xf70], R24 ;  /* 0x000f701801007387 */ /* 0x0003e80000100a00 */
[----:B------:R-:W2:Y:S01]  /*10f10*/  LDL.LU R20, [R1+0x34] ;  /* 0x0000340001147983 */ /* 0x000ea20000300800 */
[----:B0-----:R-:W-:-:S02]  /*10f20*/  IMAD.MOV.U32 R26, RZ, RZ, R21 ;  /* 0x000000ffff1a7224 */ /* 0x001fc400078e0015 */
[----:B------:R-:W-:Y:S01]  /*10f30*/  IMAD.MOV.U32 R27, RZ, RZ, R22 ;  /* 0x000000ffff1b7224 */ /* 0x000fe200078e0016 */
[----:B------:R-:W2:Y:S01]  /*10f40*/  LDL.LU R21, [R1+0x3c] ;  /* 0x00003c0001157983 */ /* 0x000ea20000300800 */
[----:B-1----:R-:W-:-:S03]  /*10f50*/  IMAD.MOV.U32 R25, RZ, RZ, R23 ;  /* 0x000000ffff197224 */ /* 0x002fc600078e0017 */
[----:B------:R-:W2:Y:S04]  /*10f60*/  LDL.LU R22, [R1+0x14] ;  /* 0x0000140001167983 */ /* 0x000ea80000300800 */
[----:B------:R-:W2:Y:S01]  /*10f70*/  LDL.LU R23, [R1+0x1c] ;  /* 0x00001c0001177983 */ /* 0x000ea20000300800 */
[----:B---3--:R-:W-:Y:S03]  /*10f80*/  HMMA.16816.F32 R4, R8, R2, R4 ;  /* 0x000000020804723c */ /* 0x008fe60000001804 */
[----:B------:R-:W-:Y:S04]  /*10f90*/  LDSM.16.MT88.4 R8, [R28+UR9+0x2400] ;  /* 0x002400091c08783b */ /* 0x000fe80008004200 */
[----:B------:R-:W-:Y:S01]  /*10fa0*/  F2FP.F16.E4M3.UNPACK_B R3, R12.H1 ;  /* 0x0000000cff03723e */ /* 0x000fe200030006ff */
[----:B------:R-:W-:Y:S01]  /*10fb0*/  IMAD.MOV.U32 R12, RZ, RZ, R13 ;  /* 0x000000ffff0c7224 */ /* 0x000fe200078e000d */
[----:B------:R-:W-:Y:S01]  /*10fc0*/  F2FP.F16.E4M3.UNPACK_B R2, R14.H1 ;  /* 0x0000000eff02723e */ /* 0x000fe200030006ff */
[----:B------:R-:W-:Y:S01]  /*10fd0*/  IMAD.MOV.U32 R13, RZ, RZ, R15 ;  /* 0x000000ffff0d7224 */ /* 0x000fe200078e000f */
[----:B------:R-:W3:Y:S04]  /*10fe0*/  LDL.LU R14, [R1+0x4] ;  /* 0x00000400010e7983 */ /* 0x000ee80000300800 */
[----:B------:R-:W3:Y:S01]  /*10ff0*/  LDL.LU R15, [R1+0xc] ;  /* 0x00000c00010f7983 */ /* 0x000ee20000300800 */
[----:B--2---:R-:W-:Y:S07]  /*11000*/  HMMA.16816.F32 R16, R20, R2, R16 ;  /* 0x000000021410723c */ /* 0x004fee0000001810 */
[----:B------:R-:W-:-:S02]  /*11010*/  IMAD.MOV.U32 R21, RZ, RZ, R25 ;  /* 0x000000ffff157224 */ /* 0x000fc400078e0019 */
[----:B------:R-:W-:Y:S02]  /*11020*/  IMAD.MOV.U32 R22, RZ, RZ, R26 ;  /* 0x000000ffff167224 */ /* 0x000fe400078e001a */
[----:B------:R-:W-:Y:S02]  /*11030*/  IMAD.MOV.U32 R23, RZ, RZ, R27 ;  /* 0x000000ffff177224 */ /* 0x000fe400078e001b */
[----:B------:R-:W0:Y:S01]  /*11040*/  LDSM.16.MT88.4 R24, [R0+UR9+0x2800] ;  /* 0x002800090018783b */ /* 0x000e220008004200 */
[----:B---3--:R-:W-:Y:S03]  /*11050*/  HMMA.16816.F32 R12, R12, R2, R4 ;  /* 0x000000020c0c723c */ /* 0x008fe60000001804 */
[----:B------:R-:W2:Y:S04]  /*11060*/  LDL.LU R4, [R1+0x60] ;  /* 0x0000600001047983 */ /* 0x000ea80000300800 */
[----:B------:R-:W2:Y:S01]  /*11070*/  LDL.LU R5, [R1+0x68] ;  /* 0x0000680001057983 */ /* 0x000ea20000300800 */
[----:B------:R-:W-:-:S03]  /*11080*/  IMAD.MOV.U32 R7, RZ, RZ, R29 ;  /* 0x000000ffff077224 */ /* 0x000fc600078e001d */
[----:B------:R-:W2:Y:S04]  /*11090*/  LDL.LU R6, [R1+0x50] ;  /* 0x0000500001067983 */ /* 0x000ea80000300800 */
[----:B------:R-:W3:Y:S04]  /*110a0*/  LDL.LU R29, [R1+0xf80] ;  /* 0x000f8000011d7983 */ /* 0x000ee80000300800 */
[----:B0-----:R-:W-:Y:S04]  /*110b0*/  STL.64 [R1+0x20], R24 ;  /* 0x0000201801007387 */ /* 0x001fe80000100a00 */
[----:B------:R0:W-:Y:S04]  /*110c0*/  STL.64 [R1+0x28], R26 ;  /* 0x0000281a01007387 */ /* 0x0001e80000100a00 */
[----:B0-----:R-:W4:Y:S04]  /*110d0*/  LDL.LU.64 R26, [R1+0xf78] ;  /* 0x000f7800011a7983 */ /* 0x001f280000300a00 */
[----:B------:R-:W5:Y:S01]  /*110e0*/  LDL.LU.64 R24, [R1+0xf70] ;  /* 0x000f700001187983 */ /* 0x000f620000300a00 */
[----:B------:R-:W-:-:S02]  /*110f0*/  F2FP.F16.E4M3.UNPACK_B R3, R21 ;  /* 0x00000015ff03723e */ /* 0x000fc400020006ff */
[----:B------:R-:W-:-:S07]  /*11100*/  F2FP.F16.E4M3.UNPACK_B R2, R22 ;  /* 0x00000016ff02723e */ /* 0x000fce00020006ff */
[----:B--2---:R-:W-:Y:S01]  /*11110*/  HMMA.16816.F32 R16, R4, R2, R16 ;  /* 0x000000020410723c */ /* 0x004fe20000001810 */
[----:B------:R-:W0:Y:S01]  /*11120*/  LDSM.16.MT88.4 R4, [R0+UR9+0x2c00] ;  /* 0x002c00090004783b */ /* 0x000e220008004200 */
[----:B-----5:R-:W-:Y:S02]  /*11130*/  IMAD.MOV.U32 R20, RZ, RZ, R24 ;  /* 0x000000ffff147224 */ /* 0x020fe400078e0018 */
[----:B------:R-:W-:Y:S02]  /*11140*/  IMAD.MOV.U32 R24, RZ, RZ, R21 ;  /* 0x000000ffff187224 */ /* 0x000fe400078e0015 */
[----:B----4-:R-:W-:Y:S02]  /*11150*/  IMAD.MOV.U32 R21, RZ, RZ, R26 ;  /* 0x000000ffff157224 */ /* 0x010fe400078e001a */
[----:B------:R-:W-:Y:S02]  /*11160*/  IMAD.MOV.U32 R26, RZ, RZ, R22 ;  /* 0x000000ffff1a7224 */ /* 0x000fe400078e0016 */
[----:B------:R-:W-:-:S02]  /*11170*/  IMAD.MOV.U32 R22, RZ, RZ, R8 ;  /* 0x000000ffff167224 */ /* 0x000fc400078e0008 */
[----:B------:R-:W-:Y:S02]  /*11180*/  IMAD.MOV.U32 R8, RZ, RZ, R23 ;  /* 0x000000ffff087224 */ /* 0x000fe400078e0017 */
[----:B------:R-:W-:-:S07]  /*11190*/  IMAD.MOV.U32 R23, RZ, RZ, R10 ;  /* 0x000000ffff177224 */ /* 0x000fce00078e000a */
[----:B------:R-:W-:Y:S01]  /*111a0*/  HMMA.16816.F32 R12, R20, R2, R12 ;  /* 0x00000002140c723c */ /* 0x000fe2000000180c */
[----:B------:R-:W1:Y:S04]  /*111b0*/  LDSM.16.MT88.4 R20, [R28+UR9+0x2c00] ;  /* 0x002c00091c14783b */ /* 0x000e680008004200 */
[----:B0-----:R-:W-:Y:S04]  /*111c0*/  STL.64 [R1+0x10], R4 ;  /* 0x0000100401007387 */ /* 0x001fe80000100a00 */
[----:B------:R-:W-:Y:S01]  /*111d0*/  STL.64 [R1+0x18], R6 ;  /* 0x0000180601007387 */ /* 0x000fe20000100a00 */
[----:B------:R-:W-:-:S02]  /*111e0*/  F2FP.F16.E4M3.UNPACK_B R2, R26.H1 ;  /* 0x0000001aff02723e */ /* 0x000fc400030006ff */
[----:B------:R-:W-:Y:S01]  /*111f0*/  F2FP.F16.E4M3.UNPACK_B R3, R24.H1 ;  /* 0x00000018ff03723e */ /* 0x000fe200030006ff */
[----:B------:R-:W-:Y:S04]  /*11200*/  LDSM.16.MT88.4 R4, [R28+UR9+0x2800] ;  /* 0x002800091c04783b */ /* 0x000fe80008004200 */
[----:B-1----:R0:W-:Y:S01]  /*11210*/  STL [R1+0x4], R21 ;  /* 0x0000041501007387 */ /* 0x0021e20000100800 */
[----:B------:R-:W-:-:S03]  /*11220*/  IMAD.MOV.U32 R10, RZ, RZ, R20 ;  /* 0x000000ffff0a7224 */ /* 0x000fc600078e0014 */
[----:B------:R1:W-:Y:S04]  /*11230*/  STL.64 [R1+0x8], R22 ;  /* 0x0000081601007387 */ /* 0x0003e80000100a00 */
[----:B------:R-:W2:Y:S04]  /*11240*/  LDL.LU R20, [R1+0x64] ;  /* 0x0000640001147983 */ /* 0x000ea80000300800 */
[----:B0-----:R-:W2:Y:S04]  /*11250*/  LDL.LU R21, [R1+0x6c] ;  /* 0x00006c0001157983 */ /* 0x001ea80000300800 */
[----:B-1----:R-:W2:Y:S04]  /*11260*/  LDL.LU R22, [R1+0x54] ;  /* 0x0000540001167983 */ /* 0x002ea80000300800 */
[----:B------:R-:W2:Y:S01]  /*11270*/  LDL.LU R23, [R1+0x5c] ;  /* 0x00005c0001177983 */ /* 0x000ea20000300800 */
[----:B------:R-:W-:-:S02]  /*11280*/  IMAD.MOV.U32 R26, RZ, RZ, R9 ;  /* 0x000000ffff1a7224 */ /* 0x000fc400078e0009 */
[----:B---3--:R-:W-:Y:S02]  /*11290*/  IMAD.MOV.U32 R9, RZ, RZ, R29 ;  /* 0x000000ffff097224 */ /* 0x008fe400078e001d */
[----:B------:R-:W3:Y:S01]  /*112a0*/  LDL.LU R29, [R1+0xf68] ;  /* 0x000f6800011d7983 */ /* 0x000ee20000300800 */
[----:B------:R-:W-:Y:S02]  /*112b0*/  IMAD.MOV.U32 R24, RZ, RZ, R25 ;  /* 0x000000ffff187224 */ /* 0x000fe400078e0019 */
[----:B------:R-:W-:Y:S02]  /*112c0*/  IMAD.MOV.U32 R25, RZ, RZ, R27 ;  /* 0x000000ffff197224 */ /* 0x000fe400078e001b */
[----:B------:R-:W-:-:S07]  /*112d0*/  IMAD.MOV.U32 R27, RZ, RZ, R11 ;  /* 0x000000ffff1b7224 */ /* 0x000fce00078e000b */
[-C--:B------:R-:W-:Y:S06]  /*112e0*/  HMMA.16816.F32 R12, R24, R2.reuse, R12 ;  /* 0x00000002180c723c */ /* 0x080fec000000180c */
[----:B--2---:R-:W-:Y:S01]  /*112f0*/  HMMA.16816.F32 R16, R20, R2, R16 ;  /* 0x000000021410723c */ /* 0x004fe20000001810 */
[----:B------:R-:W2:Y:S04]  /*11300*/  LDL.LU R20, [R1+0x20] ;  /* 0x0000200001147983 */ /* 0x000ea80000300800 */
[----:B------:R-:W2:Y:S04]  /*11310*/  LDL.LU R21, [R1+0x28] ;  /* 0x0000280001157983 */ /* 0x000ea80000300800 */
[----:B------:R-:W2:Y:S04]  /*11320*/  LDL.LU R22, [R1+0x10] ;  /* 0x0000100001167983 */ /* 0x000ea80000300800 */
[----:B------:R-:W2:Y:S04]  /*11330*/  LDL.LU R23, [R1+0x18] ;  /* 0x0000180001177983 */ /* 0x000ea80000300800 */
[----:B---3--:R-:W0:Y:S04]  /*11340*/  LDSM.16.M88.4 R24, [R29+UR9+0x8080] ;  /* 0x008080091d18783b */ /* 0x008e280008000200 */
[----:B------:R-:W-:Y:S04]  /*11350*/  STL [R1+0xf38], R29 ;  /* 0x000f381d01007387 */ /* 0x000fe80000100800 */
[----:B0-----:R-:W-:Y:S04]  /*11360*/  STL.64 [R1+0x30], R24 ;  /* 0x0000301801007387 */ /* 0x001fe80000100a00 */
[----:B------:R-:W-:Y:S04]  /*11370*/  STL.64 [R1+0x38], R26 ;  /* 0x0000381a01007387 */ /* 0x000fe80000100a00 */
[----:B------:R-:W0:Y:S04]  /*11380*/  LDSM.16.MT88.4 R24, [R0+UR9+0x3000] ;  /* 0x003000090018783b */ /* 0x000e280008004200 */
[----:B0-----:R-:W-:Y:S04]  /*11390*/  STL.64 [R1+0x60], R24 ;  /* 0x0000601801007387 */ /* 0x001fe80000100a00 */
[----:B------:R-:W-:Y:S04]  /*113a0*/  STL.64 [R1+0x68], R26 ;  /* 0x0000681a01007387 */ /* 0x000fe80000100a00 */
[----:B------:R-:W3:Y:S01]  /*113b0*/  LDL.LU R11, [R1+0x8] ;  /* 0x00000800010b7983 */ /* 0x000ee20000300800 */
[----:B------:R-:W-:-:S02]  /*113c0*/  F2FP.F16.E4M3.UNPACK_B R2, R9 ;  /* 0x00000009ff02723e */ /* 0x000fc400020006ff */
[----:B------:R-:W-:Y:S01]  /*113d0*/  F2FP.F16.E4M3.UNPACK_B R3, R8 ;  /* 0x00000008ff03723e */ /* 0x000fe200020006ff */
[----:B------:R-:W-:Y:S01]  /*113e0*/  IMAD.MOV.U32 R29, RZ, RZ, R8 ;  /* 0x000000ffff1d7224 */ /* 0x000fe200078e0008 */
[----:B------:R-:W-:Y:S05]  /*113f0*/  LDSM.16.MT88.4 R24, [R28+UR9+0x3000] ;  /* 0x003000091c18783b */ /* 0x000fea0008004200 */
[----:B--2---:R-:W-:Y:S01]  /*11400*/  HMMA.16816.F32 R16, R20, R2, R16 ;  /* 0x000000021410723c */ /* 0x004fe20000001810 */
[----:B------:R-:W0:Y:S05]  /*11410*/  LDSM.16.MT88.4 R20, [R0+UR9+0x3400] ;  /* 0x003400090014783b */ /* 0x000e2a0008004200 */
[----:B0-----:R0:W-:Y:S04]  /*11420*/  STL.64 [R1+0x50], R20 ;  /* 0x0000501401007387 */ /* 0x0011e80000100a00 */
[----:B------:R1:W-:Y:S04]  /*11430*/  STL.64 [R1+0x58], R22 ;  /* 0x0000581601007387 */ /* 0x0003e80000100a00 */
[----:B0-----:R-:W2:Y:S04]  /*11440*/  LDL.LU R20, [R1+0x24] ;  /* 0x0000240001147983 */ /* 0x001ea80000300800 */
[----:B------:R-:W2:Y:S04]  /*11450*/  LDL.LU R21, [R1+0x2c] ;  /* 0x00002c0001157983 */ /* 0x000ea80000300800 */
[----:B-1----:R-:W2:Y:S04]  /*11460*/  LDL.LU R22, [R1+0x14] ;  /* 0x0000140001167983 */ /* 0x002ea80000300800 */
[----:B------:R-:W2:Y:S01]  /*11470*/  LDL.LU R23, [R1+0x1c] ;  /* 0x00001c0001177983 */ /* 0x000ea20000300800 */
[----:B------:R-:W-:-:S02]  /*11480*/  IMAD.MOV.U32 R8, RZ, RZ, R4 ;  /* 0x000000ffff087224 */ /* 0x000fc400078e0004 */
[----:B------:R-:W-:Y:S02]  /*11490*/  IMAD.MOV.U32 R4, RZ, RZ, R9 ;  /* 0x000000ffff047224 */ /* 0x000fe400078e0009 */
[----:B------:R-:W-:Y:S02]  /*114a0*/  IMAD.MOV.U32 R9, RZ, RZ, R6 ;  /* 0x000000ffff097224 */ /* 0x000fe400078e0006 */
[----:B------:R-:W4:Y:S05]  /*114b0*/  LDL.LU R6, [R1+0x4] ;  /* 0x0000040001067983 */ /* 0x000f2a0000300800 */
[----:B---3--:R-:W-:Y:S01]  /*114c0*/  HMMA.16816.F32 R12, R8, R2, R12 ;  /* 0x00000002080c723c */ /* 0x008fe2000000180c */
[----:B------:R-:W-:Y:S06]  /*114d0*/  LDSM.16.MT88.4 R8, [R28+UR9+0x3400] ;  /* 0x003400091c08783b */ /* 0x000fec0008004200 */
[----:B------:R-:W-:Y:S01]  /*114e0*/  F2FP.F16.E4M3.UNPACK_B R2, R4.H1 ;  /* 0x00000004ff02723e */ /* 0x000fe200030006ff */
[----:B------:R-:W-:-:S02]  /*114f0*/  IMAD.MOV.U32 R4, RZ, RZ, R5 ;  /* 0x000000ffff047224 */ /* 0x000fc400078e0005 */
[----:B------:R-:W-:Y:S02]  /*11500*/  IMAD.MOV.U32 R5, RZ, RZ, R7 ;  /* 0x000000ffff057224 */ /* 0x000fe400078e0007 */
[----:B------:R-:W4:Y:S01]  /*11510*/  LDL.LU R7, [R1+0xc] ;  /* 0x00000c0001077983 */ /* 0x000f220000300800 */
[----:B------:R-:W-:-:S03]  /*11520*/  F2FP.F16.E4M3.UNPACK_B R3, R29.H1 ;  /* 0x0000001dff03723e */ /* 0x000fc600030006ff */
[----:B------:R-:W3:Y:S04]  /*11530*/  LDL R29, [R1+0x90] ;  /* 0x00009000011d7983 */ /* 0x000ee80000100800 */
[-C--:B--2---:R-:W-:Y:S01]  /*11540*/  HMMA.16816.F32 R16, R20, R2.reuse, R16 ;  /* 0x000000021410723c */ /* 0x084fe20000001810 */
[----:B------:R-:W2:Y:S04]  /*11550*/  LDL R22, [R1+0x30] ;  /* 0x0000300001167983 */ /* 0x000ea80000100800 */
[----:B------:R-:W5:Y:S01]  /*11560*/  LDL R23, [R1+0x34] ;  /* 0x0000340001177983 */ /* 0x000f620000100800 */
[----:B----4-:R-:W-:Y:S03]  /*11570*/  HMMA.16816.F32 R12, R4, R2, R12 ;  /* 0x00000002040c723c */ /* 0x010fe6000000180c */
[----:B------:R-:W4:Y:S04]  /*11580*/  LDL.LU R4, [R1+0x60] ;  /* 0x0000600001047983 */ /* 0x000f280000300800 */
[----:B------:R-:W4:Y:S04]  /*11590*/  LDL.LU R5, [R1+0x68] ;  /* 0x0000680001057983 */ /* 0x000f280000300800 */
[----:B------:R-:W4:Y:S04]  /*115a0*/  LDL.LU R6, [R1+0x50] ;  /* 0x0000500001067983 */ /* 0x000f280000300800 */
[----:B------:R-:W4:Y:S01]  /*115b0*/  LDL.LU R7, [R1+0x58] ;  /* 0x0000580001077983 */ /* 0x000f220000300800 */
[----:B--2---:R-:W-:-:S02]  /*115c0*/  F2FP.F16.E4M3.UNPACK_B R2, R22 ;  /* 0x00000016ff02723e */ /* 0x004fc400020006ff */
[----:B-----5:R-:W-:Y:S02]  /*115d0*/  F2FP.F16.E4M3.UNPACK_B R3, R23 ;  /* 0x00000017ff03723e */ /* 0x020fe400020006ff */
[----:B------:R-:W0:Y:S04]  /*115e0*/  LDSM.16.MT88.4 R20, [R0+UR9+0x3800] ;  /* 0x003800090014783b */ /* 0x000e280008004200 */
[----:B0-----:R0:W-:Y:S04]  /*115f0*/  STL.64 [R1+0x20], R20 ;  /* 0x0000201401007387 */ /* 0x0011e80000100a00 */
[----:B------:R1:W-:Y:S01]  /*11600*/  STL.64 [R1+0x28], R22 ;  /* 0x0000281601007387 */ /* 0x0003e20000100a00 */
[----:B0-----:R-:W-:-:S03]  /*11610*/  IMAD.MOV.U32 R20, RZ, RZ, R24 ;  /* 0x000000ffff147224 */ /* 0x001fc600078e0018 */
[----:B------:R-:W2:Y:S01]  /*11620*/  LDL.LU R24, [R1+0x34] ;  /* 0x0000340001187983 */ /* 0x000ea20000300800 */
[----:B------:R-:W-:Y:S02]  /*11630*/  IMAD.MOV.U32 R21, RZ, RZ, R26 ;  /* 0x000000ffff157224 */ /* 0x000fe400078e001a */
[----:B-1----:R-:W-:Y:S01]  /*11640*/  IMAD.MOV.U32 R23, RZ, RZ, R10 ;  /* 0x000000ffff177224 */ /* 0x002fe200078e000a */
[----:B------:R-:W5:Y:S04]  /*11650*/  LDL.LU R26, [R1+0x30] ;  /* 0x00003000011a7983 */ /* 0x000f680000300800 */
[----:B------:R-:W3:Y:S01]  /*11660*/  LDL.LU R10, [R1+0x38] ;  /* 0x00003800010a7983 */ /* 0x000ee20000300800 */
[----:B----4-:R-:W-:Y:S03]  /*11670*/  HMMA.16816.F32 R16, R4, R2, R16 ;  /* 0x000000020410723c */ /* 0x010fe60000001810 */
[----:B------:R-:W0:Y:S01]  /*11680*/  LDSM.16.MT88.4 R4, [R0+UR9+0x3c00] ;  /* 0x003c00090004783b */ /* 0x000e220008004200 */
[----:B------:R-:W-:-:S03]  /*11690*/  IMAD.MOV.U32 R22, RZ, RZ, R8 ;  /* 0x000000ffff167224 */ /* 0x000fc600078e0008 */
[----:B0-----:R-:W-:Y:S01]  /*116a0*/  STL.64 [R1+0x10], R4 ;  /* 0x0000100401007387 */ /* 0x001fe20000100a00 */
[----:B------:R-:W-:-:S03]  /*116b0*/  IMAD.MOV.U32 R8, RZ, RZ, R6 ;  /* 0x000000ffff087224 */ /* 0x000fc600078e0006 */
[----:B------:R-:W-:Y:S04]  /*116c0*/  STL [R1+0x1c], R7 ;  /* 0x00001c0701007387 */ /* 0x000fe80000100800 */
[----:B------:R-:W0:Y:S01]  /*116d0*/  LDSM.16.MT88.4 R4, [R28+UR9+0x3800] ;  /* 0x003800091c04783b */ /* 0x000e220008004200 */
[----:B------:R-:W-:Y:S03]  /*116e0*/  HMMA.16816.F32 R12, R20, R2, R12 ;  /* 0x00000002140c723c */ /* 0x000fe6000000180c */
[----:B------:R-:W1:Y:S04]  /*116f0*/  LDSM.16.MT88.4 R20, [R28+UR9+0x3c00] ;  /* 0x003c00091c14783b */ /* 0x000e680008004200 */
[----:B0-----:R0:W-:Y:S04]  /*11700*/  STL.64 [R1+0xf60], R6 ;  /* 0x000f600601007387 */ /* 0x0011e80000100a00 */
[----:B0-----:R-:W4:Y:S04]  /*11710*/  LDL.LU R6, [R1+0x3c] ;  /* 0x00003c0001067983 */ /* 0x001f280000300800 */
[----:B------:R-:W-:Y:S04]  /*11720*/  STL.64 [R1+0xf58], R4 ;  /* 0x000f580401007387 */ /* 0x000fe80000100a00 */
[----:B-1----:R0:W-:Y:S04]  /*11730*/  STL [R1+0x4], R21 ;  /* 0x0000041501007387 */ /* 0x0021e80000100800 */
[----:B------:R1:W-:Y:S01]  /*11740*/  STL.64 [R1+0x8], R22 ;  /* 0x0000081601007387 */ /* 0x0003e20000100a00 */
[----:B---3--:R-:W-:-:S02]  /*11750*/  IMAD.MOV.U32 R7, RZ, RZ, R10 ;  /* 0x000000ffff077224 */ /* 0x008fc400078e000a */
[----:B------:R-:W-:Y:S02]  /*11760*/  IMAD.MOV.U32 R10, RZ, RZ, R20 ;  /* 0x000000ffff0a7224 */ /* 0x000fe400078e0014 */
[----:B------:R-:W3:Y:S04]  /*11770*/  LDL.LU R20, [R1+0x64] ;  /* 0x0000640001147983 */ /* 0x000ee80000300800 */
[----:B0-----:R-:W3:Y:S04]  /*11780*/  LDL.LU R21, [R1+0x6c] ;  /* 0x00006c0001157983 */ /* 0x001ee80000300800 */
[----:B-1----:R-:W3:Y:S04]  /*11790*/  LDL.LU R22, [R1+0x54] ;  /* 0x0000540001167983 */ /* 0x002ee80000300800 */
[----:B------:R-:W3:Y:S01]  /*117a0*/  LDL.LU R23, [R1+0x5c] ;  /* 0x00005c0001177983 */ /* 0x000ee20000300800 */
[----:B--2---:R-:W-:Y:S01]  /*117b0*/  F2FP.F16.E4M3.UNPACK_B R3, R24.H1 ;  /* 0x00000018ff03723e */ /* 0x004fe200030006ff */
[----:B------:R-:W-:Y:S01]  /*117c0*/  IMAD.MOV.U32 R24, RZ, RZ, R25 ;  /* 0x000000ffff187224 */ /* 0x000fe200078e0019 */
[----:B-----5:R-:W-:Y:S01]  /*117d0*/  F2FP.F16.E4M3.UNPACK_B R2, R26.H1 ;  /* 0x0000001aff02723e */ /* 0x020fe200030006ff */
[----:B------:R-:W-:-:S02]  /*117e0*/  IMAD.MOV.U32 R25, RZ, RZ, R27 ;  /* 0x000000ffff197224 */ /* 0x000fc400078e001b */
[----:B------:R-:W-:Y:S02]  /*117f0*/  IMAD.MOV.U32 R26, RZ, RZ, R9 ;  /* 0x000000ffff1a7224 */ /* 0x000fe400078e0009 */
[----:B------:R-:W-:Y:S02]  /*11800*/  IMAD.MOV.U32 R27, RZ, RZ, R11 ;  /* 0x000000ffff1b7224 */ /* 0x000fe400078e000b */
[----:B------:R-:W-:-:S05]  /*11810*/  IMAD.MOV.U32 R11, RZ, RZ, R7 ;  /* 0x000000ffff0b7224 */ /* 0x000fca00078e0007 */
[----:B------:R-:W-:Y:S01]  /*11820*/  HMMA.16816.F32 R12, R24, R2, R12 ;  /* 0x00000002180c723c */ /* 0x000fe2000000180c */
[----:B----4-:R-:W-:Y:S02]  /*11830*/  IMAD.MOV.U32 R9, RZ, RZ, R6 ;  /* 0x000000ffff097224 */ /* 0x010fe400078e0006 */
[----:B------:R-:W0:Y:S04]  /*11840*/  LDSM.16.M88.4 R4, [R29+UR9+0x8100] ;  /* 0x008100091d04783b */ /* 0x000e280008000200 */
[----:B0-----:R-:W-:Y:S02]  /*11850*/  IMAD.MOV.U32 R26, RZ, RZ, R4 ;  /* 0x000000ffff1a7224 */ /* 0x001fe400078e0004 */
[----:B------:R-:W-:Y:S02]  /*11860*/  IMAD.MOV.U32 R25, RZ, RZ, R7 ;  /* 0x000000ffff197224 */ /* 0x000fe400078e0007 */
[----:B------:R-:W-:-:S02]  /*11870*/  IMAD.MOV.U32 R24, RZ, RZ, R5 ;  /* 0x000000ffff187224 */ /* 0x000fc400078e0005 */
[----:B------:R-:W-:Y:S02]  /*11880*/  IMAD.MOV.U32 R29, RZ, RZ, R6 ;  /* 0x000000ffff1d7224 */ /* 0x000fe400078e0006 */
[----:B------:R-:W0:Y:S01]  /*11890*/  LDSM.16.MT88.4 R4, [R0+UR9+0x4000] ;  /* 0x004000090004783b */ /* 0x000e220008004200 */
[----:B---3--:R-:W-:Y:S03]  /*118a0*/  HMMA.16816.F32 R16, R20, R2, R16 ;  /* 0x000000021410723c */ /* 0x008fe60000001810 */
        /* <DEDUP_REMOVED lines=8> */
[----:B------:R-:W-:Y:S01]  /*11930*/  IMAD.MOV.U32 R23, RZ, RZ, R8 ;  /* 0x000000ffff177224 */ /* 0x000fe200078e0008 */
[----:B------:R-:W-:-:S02]  /*11940*/  F2FP.F16.E4M3.UNPACK_B R3, R9 ;  /* 0x00000009ff03723e */ /* 0x000fc400020006ff */
[----:B------:R-:W-:Y:S01]  /*11950*/  F2FP.F16.E4M3.UNPACK_B R2, R11 ;  /* 0x0000000bff02723e */ /* 0x000fe200020006ff */
[----:B----4-:R-:W-:Y:S02]  /*11960*/  IMAD.MOV.U32 R8, RZ, RZ, R4 ;  /* 0x000000ffff087224 */ /* 0x010fe400078e0004 */
[----:B------:R-:W-:Y:S02]  /*11970*/  IMAD.MOV.U32 R4, RZ, RZ, R9 ;  /* 0x000000ffff047224 */ /* 0x000fe400078e0009 */
[----:B---3--:R-:W-:Y:S02]  /*11980*/  IMAD.MOV.U32 R9, RZ, RZ, R6 ;  /* 0x000000ffff097224 */ /* 0x008fe400078e0006 */
[----:B------:R-:W-:Y:S02]  /*11990*/  IMAD.MOV.U32 R6, RZ, RZ, R11 ;  /* 0x000000ffff067224 */ /* 0x000fe400078e000b */
        /* <DEDUP_REMOVED lines=57> */
[----:B------:R-:W-:Y:S01]  /*11d30*/  F2FP.F16.E4M3.UNPACK_B R2, R26.H1 ;  /* 0x0000001aff02723e */ /* 0x000fe200030006ff */
[----:B------:R-:W-:-:S02]  /*11d40*/  IMAD.MOV.U32 R26, RZ, RZ, R9 ;  /* 0x000000ffff1a7224 */ /* 0x000fc400078e0009 */
[----:B---3--:R-:W-:Y:S01]  /*11d50*/  IMAD.MOV.U32 R9, RZ, RZ, R29 ;  /* 0x000000ffff097224 */ /* 0x008fe200078e001d */
        /* <DEDUP_REMOVED lines=8> */
[----:B------:R-:W2:Y:S04]  /*11de0*/  LDL.LU R23, [R1+0x4c] ;  /* 0x00004c0001177983 */ /* 0x000ea80000300800 */
[----:B------:R-:W3:Y:S01]  /*11df0*/  LDL.LU R29, [R1+0xf38] ;  /* 0x000f3800011d7983 */ /* 0x000ee20000300800 */
[----:B------:R-:W-:-:S02]  /*11e00*/  IMAD.MOV.U32 R24, RZ, RZ, R25 ;  /* 0x000000ffff187224 */ /* 0x000fc400078e0019 */
[----:B------:R-:W-:Y:S02]  /*11e10*/  IMAD.MOV.U32 R25, RZ, RZ, R27 ;  /* 0x000000ffff197224 */ /* 0x000fe400078e001b */
[----:B------:R-:W-:-:S07]  /*11e20*/  IMAD.MOV.U32 R27, RZ, RZ, R11 ;  /* 0x000000ffff1b7224 */ /* 0x000fce00078e000b */
[-C--:B------:R-:W-:Y:S01]  /*11e30*/  HMMA.16816.F32 R12, R24, R2.reuse, R12 ;  /* 0x00000002180c723c */ /* 0x080fe2000000180c */
[----:B---3--:R-:W0:Y:S05]  /*11e40*/  LDSM.16.M88.4 R24, [R29+UR9+0x8100] ;  /* 0x008100091d18783b */ /* 0x008e2a0008000200 */
[----:B--2---:R-:W-:Y:S01]  /*11e50*/  HMMA.16816.F32 R16, R20, R2, R16 ;  /* 0x000000021410723c */ /* 0x004fe20000001810 */
[----:B------:R-:W2:Y:S04]  /*11e60*/  LDL.LU R20, [R1+0x20] ;  /* 0x0000200001147983 */ /* 0x000ea80000300800 */
[----:B------:R-:W2:Y:S04]  /*11e70*/  LDL.LU R21, [R1+0x28] ;  /* 0x0000280001157983 */ /* 0x000ea80000300800 */
[----:B------:R-:W2:Y:S04]  /*11e80*/  LDL.LU R22, [R1+0x10] ;  /* 0x0000100001167983 */ /* 0x000ea80000300800 */
[----:B------:R-:W2:Y:S04]  /*11e90*/  LDL.LU R23, [R1+0x18] ;  /* 0x0000180001177983 */ /* 0x000ea80000300800 */
[----:B0-----:R-:W-:Y:S01]  /*11ea0*/  STL.64 [R1+0x40], R24 ;  /* 0x0000401801007387 */ /* 0x001fe20000100a00 */
[----:B------:R-:W-:-:S03]  /*11eb0*/  IMAD.MOV.U32 R11, RZ, RZ, R26 ;  /* 0x000000ffff0b7224 */ /* 0x000fc600078e001a */
[----:B------:R-:W-:Y:S04]  /*11ec0*/  STL [R1+0x4c], R27 ;  /* 0x00004c1b01007387 */ /* 0x000fe80000100800 */
[----:B------:R-:W0:Y:S01]  /*11ed0*/  LDSM.16.MT88.4 R24, [R0+UR9+0x5000] ;  /* 0x005000090018783b */ /* 0x000e220008004200 */
[----:B------:R-:W-:-:S03]  /*11ee0*/  F2FP.F16.E4M3.UNPACK_B R3, R8 ;  /* 0x00000008ff03723e */ /* 0x000fc600020006ff */
[----:B------:R1:W-:Y:S01]  /*11ef0*/  STL [R1+0xf00], R29 ;  /* 0x000f001d01007387 */ /* 0x0003e20000100800 */
[----:B------:R-:W-:Y:S01]  /*11f00*/  F2FP.F16.E4M3.UNPACK_B R2, R9 ;  /* 0x00000009ff02723e */ /* 0x000fe200020006ff */
[----:B-1----:R-:W-:Y:S02]  /*11f10*/  IMAD.MOV.U32 R29, RZ, RZ, R8 ;  /* 0x000000ffff1d7224 */ /* 0x002fe400078e0008 */
[----:B------:R-:W-:Y:S02]  /*11f20*/  IMAD.MOV.U32 R8, RZ, RZ, R4 ;  /* 0x000000ffff087224 */ /* 0x000fe400078e0004 */
[----:B------:R-:W-:Y:S02]  /*11f30*/  IMAD.MOV.U32 R4, RZ, RZ, R9 ;  /* 0x000000ffff047224 */ /* 0x000fe400078e0009 */
[----:B------:R-:W-:Y:S02]  /*11f40*/  IMAD.MOV.U32 R9, RZ, RZ, R6 ;  /* 0x000000ffff097224 */ /* 0x000fe400078e0006 */
[----:B------:R-:W-:Y:S01]  /*11f50*/  IMAD.MOV.U32 R6, RZ, RZ, R11 ;  /* 0x000000ffff067224 */ /* 0x000fe200078e000b */
[----:B0-----:R-:W-:Y:S04]  /*11f60*/  STL.64 [R1+0x70], R24 ;  /* 0x0000701801007387 */ /* 0x001fe80000100a00 */
[----:B------:R-:W-:Y:S04]  /*11f70*/  STL.64 [R1+0x78], R26 ;  /* 0x0000781a01007387 */ /* 0x000fe80000100a00 */
[----:B------:R-:W3:Y:S04]  /*11f80*/  LDL.LU R11, [R1+0x8] ;  /* 0x00000800010b7983 */ /* 0x000ee80000300800 */
[----:B------:R-:W0:Y:S04]  /*11f90*/  LDSM.16.MT88.4 R24, [R28+UR9+0x5000] ;  /* 0x005000091c18783b */ /* 0x000e280008004200 */
[----:B0-----:R-:W-:Y:S01]  /*11fa0*/  STL.64 [R1+0xf30], R26 ;  /* 0x000f301a01007387 */ /* 0x001fe20000100a00 */
[----:B--2---:R-:W-:Y:S03]  /*11fb0*/  HMMA.16816.F32 R16, R20, R2, R16 ;  /* 0x000000021410723c */ /* 0x004fe60000001810 */
[----:B------:R-:W0:Y:S04]  /*11fc0*/  LDSM.16.MT88.4 R20, [R0+UR9+0x5400] ;  /* 0x005400090014783b */ /* 0x000e280008004200 */
[----:B0-----:R0:W-:Y:S04]  /*11fd0*/  STL.64 [R1+0x60], R20 ;  /* 0x0000601401007387 */ /* 0x0011e80000100a00 */
[----:B------:R1:W-:Y:S04]  /*11fe0*/  STL.64 [R1+0x68], R22 ;  /* 0x0000681601007387 */ /* 0x0003e80000100a00 */
[----:B------:R-:W2:Y:S04]  /*11ff0*/  LDL R26, [R1+0x40] ;  /* 0x00004000011a7983 */ /* 0x000ea80000100800 */
[----:B------:R-:W4:Y:S04]  /*12000*/  LDL R27, [R1+0x44] ;  /* 0x00004400011b7983 */ /* 0x000f280000100800 */
[----:B------:R5:W-:Y:S04]  /*12010*/  STL.64 [R1+0xf28], R24 ;  /* 0x000f281801007387 */ /* 0x000be80000100a00 */
[----:B0-----:R-:W2:Y:S04]  /*12020*/  LDL.LU R20, [R1+0x24] ;  /* 0x0000240001147983 */ /* 0x001ea80000300800 */
[----:B------:R-:W2:Y:S04]  /*12030*/  LDL.LU R21, [R1+0x2c] ;  /* 0x00002c0001157983 */ /* 0x000ea80000300800 */
[----:B-1----:R-:W2:Y:S01]  /*12040*/  LDL.LU R22, [R1+0x14] ;  /* 0x0000140001167983 */ /* 0x002ea20000300800 */
[----:B-----5:R-:W-:-:S03]  /*12050*/  IMAD.MOV.U32 R25, RZ, RZ, R6 ;  /* 0x000000ffff197224 */ /* 0x020fc600078e0006 */
[----:B------:R-:W2:Y:S04]  /*12060*/  LDL.LU R23, [R1+0x1c] ;  /* 0x00001c0001177983 */ /* 0x000ea80000300800 */
[----:B------:R-:W5:Y:S01]  /*12070*/  LDL.LU R6, [R1+0x4] ;  /* 0x0000040001067983 */ /* 0x000f620000300800 */
[----:B---3--:R-:W-:Y:S03]  /*12080*/  HMMA.16816.F32 R12, R8, R2, R12 ;  /* 0x00000002080c723c */ /* 0x008fe6000000180c */
[----:B------:R-:W-:Y:S04]  /*12090*/  LDSM.16.MT88.4 R8, [R28+UR9+0x5400] ;  /* 0x005400091c08783b */ /* 0x000fe80008004200 */
[----:B------:R-:W-:Y:S01]  /*120a0*/  F2FP.F16.E4M3.UNPACK_B R2, R4.H1 ;  /* 0x00000004ff02723e */ /* 0x000fe200030006ff */
[----:B------:R-:W-:-:S02]  /*120b0*/  IMAD.MOV.U32 R4, RZ, RZ, R5 ;  /* 0x000000ffff047224 */ /* 0x000fc400078e0005 */
[----:B------:R-:W-:Y:S02]  /*120c0*/  IMAD.MOV.U32 R5, RZ, RZ, R7 ;  /* 0x000000ffff057224 */ /* 0x000fe400078e0007 */
[----:B------:R-:W5:Y:S01]  /*120d0*/  LDL.LU R7, [R1+0xc] ;  /* 0x00000c0001077983 */ /* 0x000f620000300800 */
[----:B------:R-:W-:-:S03]  /*120e0*/  F2FP.F16.E4M3.UNPACK_B R3, R29.H1 ;  /* 0x0000001dff03723e */ /* 0x000fc600030006ff */
[----:B------:R-:W3:Y:S04]  /*120f0*/  LDL.LU R29, [R1+0x90] ;  /* 0x00009000011d7983 */ /* 0x000ee80000300800 */
[-C--:B--2---:R-:W-:Y:S07]  /*12100*/  HMMA.16816.F32 R16, R20, R2.reuse, R16 ;  /* 0x000000021410723c */ /* 0x084fee0000001810 */
[----:B------:R-:W-:Y:S01]  /*12110*/  IMAD.MOV.U32 R23, RZ, RZ, R25 ;  /* 0x000000ffff177224 */ /* 0x000fe200078e0019 */
[----:B-----5:R-:W-:Y:S01]  /*12120*/  HMMA.16816.F32 R12, R4, R2, R12 ;  /* 0x00000002040c723c */ /* 0x020fe2000000180c */
[----:B------:R-:W2:Y:S04]  /*12130*/  LDL.LU R4, [R1+0x70] ;  /* 0x0000700001047983 */ /* 0x000ea80000300800 */
[----:B------:R-:W2:Y:S02]  /*12140*/  LDL.LU R5, [R1+0x78] ;  /* 0x0000780001057983 */ /* 0x000ea40000300800 */
[----:B------:R-:W-:-:S02]  /*12150*/  F2FP.F16.E4M3.UNPACK_B R2, R26 ;  /* 0x0000001aff02723e */ /* 0x000fc400020006ff */
[----:B----4-:R-:W-:Y:S01]  /*12160*/  F2FP.F16.E4M3.UNPACK_B R3, R27 ;  /* 0x0000001bff03723e */ /* 0x010fe200020006ff */
[----:B------:R-:W2:Y:S04]  /*12170*/  LDL.LU R6, [R1+0x60] ;  /* 0x0000600001067983 */ /* 0x000ea80000300800 */
[----:B------:R-:W0:Y:S04]  /*12180*/  LDSM.16.MT88.4 R24, [R0+UR9+0x5800] ;  /* 0x005800090018783b */ /* 0x000e280008004200 */
[----:B------:R-:W2:Y:S04]  /*12190*/  LDL.LU R7, [R1+0x68] ;  /* 0x0000680001077983 */ /* 0x000ea80000300800 */
[----:B0-----:R-:W-:Y:S04]  /*121a0*/  STL.64 [R1+0x30], R24 ;  /* 0x0000301801007387 */ /* 0x001fe80000100a00 */
[----:B------:R0:W-:Y:S04]  /*121b0*/  STL.64 [R1+0x38], R26 ;  /* 0x0000381a01007387 */ /* 0x0001e80000100a00 */
[----:B0-----:R-:W4:Y:S04]  /*121c0*/  LDL.LU.64 R26, [R1+0xf30] ;  /* 0x000f3000011a7983 */ /* 0x001f280000300a00 */
[----:B------:R-:W5:Y:S01]  /*121d0*/  LDL.LU.64 R24, [R1+0xf28] ;  /* 0x000f280001187983 */ /* 0x000f620000300a00 */
[----:B------:R-:W-:-:S02]  /*121e0*/  IMAD.MOV.U32 R22, RZ, RZ, R8 ;  /* 0x000000ffff167224 */ /* 0x000fc400078e0008 */
[----:B------:R-:W-:Y:S02]  /*121f0*/  IMAD.MOV.U32 R8, RZ, RZ, R23 ;  /* 0x000000ffff087224 */ /* 0x000fe400078e0017 */
[----:B------:R-:W-:Y:S01]  /*12200*/  IMAD.MOV.U32 R23, RZ, RZ, R10 ;  /* 0x000000ffff177224 */ /* 0x000fe200078e000a */
[-C--:B--2---:R-:W-:Y:S01]  /*12210*/  HMMA.16816.F32 R16, R4, R2.reuse, R16 ;  /* 0x000000020410723c */ /* 0x084fe20000001810 */
[----:B------:R-:W0:Y:S01]  /*12220*/  LDSM.16.MT88.4 R4, [R0+UR9+0x5c00] ;  /* 0x005c00090004783b */ /* 0x000e220008004200 */
[----:B----4-:R-:W-:Y:S02]  /*12230*/  IMAD.MOV.U32 R21, RZ, RZ, R26 ;  /* 0x000000ffff157224 */ /* 0x010fe400078e001a */
[----:B-----5:R-:W-:Y:S02]  /*12240*/  IMAD.MOV.U32 R20, RZ, RZ, R24 ;  /* 0x000000ffff147224 */ /* 0x020fe400078e0018 */
[----:B------:R-:W2:Y:S04]  /*12250*/  LDL.LU R24, [R1+0x44] ;  /* 0x0000440001187983 */ /* 0x000ea80000300800 */
[----:B------:R-:W4:Y:S04]  /*12260*/  LDL.LU R26, [R1+0x40] ;  /* 0x00004000011a7983 */ /* 0x000f280000300800 */
[----:B------:R-:W5:Y:S01]  /*12270*/  LDL.LU R10, [R1+0x4c] ;  /* 0x00004c00010a7983 */ /* 0x000f620000300800 */
[----:B------:R-:W-:Y:S03]  /*12280*/  HMMA.16816.F32 R12, R20, R2, R12 ;  /* 0x00000002140c723c */ /* 0x000fe6000000180c */
[----:B0-----:R-:W-:Y:S04]  /*12290*/  STL.64 [R1+0x20], R4 ;  /* 0x0000200401007387 */ /* 0x001fe80000100a00 */
[----:B------:R-:W-:Y:S04]  /*122a0*/  STL.64 [R1+0x28], R6 ;  /* 0x0000280601007387 */ /* 0x000fe80000100a00 */
[----:B------:R-:W0:Y:S04]  /*122b0*/  LDSM.16.MT88.4 R4, [R28+UR9+0x5800] ;  /* 0x005800091c04783b */ /* 0x000e280008004200 */
[----:B------:R-:W1:Y:S04]  /*122c0*/  LDSM.16.MT88.4 R20, [R28+UR9+0x5c00] ;  /* 0x005c00091c14783b */ /* 0x000e680008004200 */
[----:B0-----:R-:W-:Y:S04]  /*122d0*/  STL.64 [R1+0xf20], R6 ;  /* 0x000f200601007387 */ /* 0x001fe80000100a00 */
[----:B------:R-:W-:Y:S04]  /*122e0*/  STL.64 [R1+0xf18], R4 ;  /* 0x000f180401007387 */ /* 0x000fe80000100a00 */
[----:B-1----:R0:W-:Y:S04]  /*122f0*/  STL.64 [R1+0x10], R20 ;  /* 0x0000101401007387 */ /* 0x0021e80000100a00 */
[----:B------:R1:W-:Y:S04]  /*12300*/  STL.64 [R1+0x18], R22 ;  /* 0x0000181601007387 */ /* 0x0003e80000100a00 */
[----:B0-----:R-:W3:Y:S04]  /*12310*/  LDL.LU R20, [R1+0x74] ;  /* 0x0000740001147983 */ /* 0x001ee80000300800 */
[----:B------:R-:W3:Y:S04]  /*12320*/  LDL.LU R21, [R1+0x7c] ;  /* 0x00007c0001157983 */ /* 0x000ee80000300800 */
[----:B-1----:R-:W3:Y:S04]  /*12330*/  LDL.LU R22, [R1+0x64] ;  /* 0x0000640001167983 */ /* 0x002ee80000300800 */
[----:B------:R-:W3:Y:S01]  /*12340*/  LDL.LU R23, [R1+0x6c] ;  /* 0x00006c0001177983 */ /* 0x000ee20000300800 */
[----:B------:R-:W-:Y:S01]  /*12350*/  IMAD.MOV.U32 R7, RZ, RZ, R8 ;  /* 0x000000ffff077224 */ /* 0x000fe200078e0008 */
[----:B--2---:R-:W-:Y:S01]  /*12360*/  F2FP.F16.E4M3.UNPACK_B R3, R24.H1 ;  /* 0x00000018ff03723e */ /* 0x004fe200030006ff */
[----:B------:R-:W-:-:S02]  /*12370*/  IMAD.MOV.U32 R24, RZ, RZ, R25 ;  /* 0x000000ffff187224 */ /* 0x000fc400078e0019 */
[----:B------:R-:W-:Y:S01]  /*12380*/  IMAD.MOV.U32 R25, RZ, RZ, R27 ;  /* 0x000000ffff197224 */ /* 0x000fe200078e001b */
[----:B----4-:R-:W-:Y:S01]  /*12390*/  F2FP.F16.E4M3.UNPACK_B R2, R26.H1 ;  /* 0x0000001aff02723e */ /* 0x010fe200030006ff */
[----:B------:R-:W-:Y:S02]  /*123a0*/  IMAD.MOV.U32 R26, RZ, RZ, R9 ;  /* 0x000000ffff1a7224 */ /* 0x000fe400078e0009 */
[----:B------:R-:W-:Y:S02]  /*123b0*/  IMAD.MOV.U32 R27, RZ, RZ, R11 ;  /* 0x000000ffff1b7224 */ /* 0x000fe400078e000b */
[----:B-----5:R-:W-:-:S05]  /*123c0*/  IMAD.MOV.U32 R6, RZ, RZ, R10 ;  /* 0x000000ffff067224 */ /* 0x020fca00078e000a */
[----:B------:R-:W-:Y:S07]  /*123d0*/  HMMA.16816.F32 R8, R24, R2, R12 ;  /* 0x000000021808723c */ /* 0x000fee000000180c */
[----:B------:R-:W-:Y:S02]  /*123e0*/  IMAD.MOV.U32 R14, RZ, RZ, R6 ;  /* 0x000000ffff0e7224 */ /* 0x000fe400078e0006 */
[----:B------:R-:W-:Y:S02]  /*123f0*/  IMAD.MOV.U32 R15, RZ, RZ, R7 ;  /* 0x000000ffff0f7224 */ /* 0x000fe400078e0007 */
[----:B---3--:R-:W0:Y:S02]  /*12400*/  LDSM.16.M88.4 R4, [R29+UR9+0x8180] ;  /* 0x008180091d04783b */ /* 0x008e240008000200 */
[----:B0-----:R-:W-:-:S02]  /*12410*/  IMAD.MOV.U32 R26, RZ, RZ, R7 ;  /* 0x000000ffff1a7224 */ /* 0x001fc400078e0007 */
[----:B------:R-:W-:Y:S02]  /*12420*/  IMAD.MOV.U32 R25, RZ, RZ, R6 ;  /* 0x000000ffff197224 */ /* 0x000fe400078e0006 */
[----:B------:R-:W-:Y:S02]  /*12430*/  IMAD.MOV.U32 R24, RZ, RZ, R5 ;  /* 0x000000ffff187224 */ /* 0x000fe400078e0005 */
[----:B------:R-:W-:Y:S02]  /*12440*/  IMAD.MOV.U32 R29, RZ, RZ, R4 ;  /* 0x000000ffff1d7224 */ /* 0x000fe400078e0004 */
[----:B------:R-:W0:Y:S01]  /*12450*/  LDSM.16.MT88.4 R4, [R0+UR9+0x6000] ;  /* 0x006000090004783b */ /* 0x000e220008004200 */
[----:B------:R-:W-:Y:S03]  /*12460*/  HMMA.16816.F32 R16, R20, R2, R16 ;  /* 0x000000021410723c */ /* 0x000fe60000001810 */
[----:B------:R-:W2:Y:S04]  /*12470*/  LDL.LU R20, [R1+0x30] ;  /* 0x0000300001147983 */ /* 0x000ea80000300800 */
[----:B------:R-:W2:Y:S04]  /*12480*/  LDL.LU R21, [R1+0x38] ;  /* 0x0000380001157983 */ /* 0x000ea80000300800 */
[----:B------:R-:W2:Y:S04]  /*12490*/  LDL.LU R22, [R1+0x20] ;  /* 0x0000200001167983 */ /* 0x000ea80000300800 */
[----:B------:R-:W2:Y:S04]  /*124a0*/  LDL.LU R23, [R1+0x28] ;  /* 0x0000280001177983 */ /* 0x000ea80000300800 */
        /* <DEDUP_REMOVED lines=10> */
[----:B------:R-:W3:Y:S04]  /*12550*/  LDL.LU R14, [R1+0x10] ;  /* 0x00001000010e7983 */ /* 0x000ee80000300800 */
        /* <DEDUP_REMOVED lines=11> */
[----:B------:R1:W-:Y:S01]  /*12610*/  STL.64 [R1+0xf08], R24 ;  /* 0x000f081801007387 */ /* 0x0003e20000100a00 */
[----:B0-----:R-:W-:-:S02]  /*12620*/  IMAD.MOV.U32 R26, RZ, RZ, R22 ;  /* 0x000000ffff1a7224 */ /* 0x001fc400078e0016 */
[----:B------:R-:W-:Y:S02]  /*12630*/  IMAD.MOV.U32 R27, RZ, RZ, R23 ;  /* 0x000000ffff1b7224 */ /* 0x000fe400078e0017 */
[----:B-1----:R-:W-:Y:S01]  /*12640*/  IMAD.MOV.U32 R25, RZ, RZ, R29 ;  /* 0x000000ffff197224 */ /* 0x002fe200078e001d */
[----:B---3--:R-:W-:Y:S01]  /*12650*/  HMMA.16816.F32 R8, R12, R2, R8 ;  /* 0x000000020c08723c */ /* 0x008fe20000001808 */
[----:B------:R-:W0:Y:S06]  /*12660*/  LDSM.16.MT88.4 R12, [R28+UR9+0x6400] ;  /* 0x006400091c0c783b */ /* 0x000e2c0008004200 */
[----:B------:R-:W-:Y:S01]  /*12670*/  F2FP.F16.E4M3.UNPACK_B R3, R4.H1 ;  /* 0x00000004ff03723e */ /* 0x000fe200030006ff */
[----:B------:R-:W-:Y:S01]  /*12680*/  IMAD.MOV.U32 R4, RZ, RZ, R5 ;  /* 0x000000ffff047224 */ /* 0x000fe200078e0005 */
[----:B------:R-:W-:Y:S01]  /*12690*/  F2FP.F16.E4M3.UNPACK_B R2, R6.H1 ;  /* 0x00000006ff02723e */ /* 0x000fe200030006ff */
[----:B------:R-:W-:-:S02]  /*126a0*/  IMAD.MOV.U32 R5, RZ, RZ, R7 ;  /* 0x000000ffff057224 */ /* 0x000fc400078e0007 */
[----:B0-----:R-:W-:Y:S01]  /*126b0*/  IMAD.MOV.U32 R22, RZ, RZ, R12 ;  /* 0x000000ffff167224 */ /* 0x001fe200078e000c */
[----:B------:R0:W-:Y:S01]  /*126c0*/  STL [R1+0x4], R13 ;  /* 0x0000040d01007387 */ /* 0x0001e20000100800 */
[----:B------:R-:W-:-:S03]  /*126d0*/  IMAD.MOV.U32 R23, RZ, RZ, R14 ;  /* 0x000000ffff177224 */ /* 0x000fc600078e000e */
[----:B------:R-:W2:Y:S01]  /*126e0*/  LDL.LU R12, [R1+0x34] ;  /* 0x00003400010c7983 */ /* 0x000ea20000300800 */
[----:B------:R-:W-:-:S03]  /*126f0*/  IMAD.MOV.U32 R29, RZ, RZ, R15 ;  /* 0x000000ffff1d7224 */ /* 0x000fc600078e000f */
[----:B0-----:R-:W2:Y:S04]  /*12700*/  LDL.LU R13, [R1+0x3c] ;  /* 0x00003c00010d7983 */ /* 0x001ea80000300800 */
[----:B------:R-:W2:Y:S04]  /*12710*/  LDL.LU R14, [R1+0x24] ;  /* 0x00002400010e7983 */ /* 0x000ea80000300800 */
[----:B------:R-:W2:Y:S04]  /*12720*/  LDL.LU R15, [R1+0x2c] ;  /* 0x00002c00010f7983 */ /* 0x000ea80000300800 */
[----:B------:R-:W3:Y:S04]  /*12730*/  LDL.LU R6, [R1+0x14] ;  /* 0x0000140001067983 */ /* 0x000ee80000300800 */
[----:B------:R-:W3:Y:S01]  /*12740*/  LDL.LU R7, [R1+0x1c] ;  /* 0x00001c0001077983 */ /* 0x000ee20000300800 */
[-C--:B--2---:R-:W-:Y:S06]  /*12750*/  HMMA.16816.F32 R12, R12, R2.reuse, R16 ;  /* 0x000000020c0c723c */ /* 0x084fec0000001810 */
[----:B---3--:R-:W-:Y:S01]  /*12760*/  HMMA.16816.F32 R16, R4, R2, R8 ;  /* 0x000000020410723c */ /* 0x008fe20000001808 */
[----:B------:R-:W2:Y:S04]  /*12770*/  LDL.LU R4, [R1+0x70] ;  /* 0x0000700001047983 */ /* 0x000ea80000300800 */
[----:B------:R-:W2:Y:S02]  /*12780*/  LDL.LU R5, [R1+0x78] ;  /* 0x0000780001057983 */ /* 0x000ea40000300800 */
[----:B------:R-:W-:-:S02]  /*12790*/  IMAD.MOV.U32 R9, RZ, RZ, R25 ;  /* 0x000000ffff097224 */ /* 0x000fc400078e0019 */
[----:B------:R-:W-:Y:S01]  /*127a0*/  IMAD.MOV.U32 R10, RZ, RZ, R26 ;  /* 0x000000ffff0a7224 */ /* 0x000fe200078e001a */
[----:B------:R-:W2:Y:S01]  /*127b0*/  LDL.LU R6, [R1+0x60] ;  /* 0x0000600001067983 */ /* 0x000ea20000300800 */
[----:B------:R-:W-:-:S03]  /*127c0*/  IMAD.MOV.U32 R11, RZ, RZ, R27 ;  /* 0x000000ffff0b7224 */ /* 0x000fc600078e001b */
[----:B------:R-:W0:Y:S04]  /*127d0*/  LDSM.16.MT88.4 R24, [R0+UR9+0x6800] ;  /* 0x006800090018783b */ /* 0x000e280008004200 */
[----:B0-----:R-:W-:Y:S04]  /*127e0*/  STL.64 [R1+0x40], R24 ;  /* 0x0000401801007387 */ /* 0x001fe80000100a00 */
[----:B------:R0:W-:Y:S04]  /*127f0*/  STL.64 [R1+0x48], R26 ;  /* 0x0000481a01007387 */ /* 0x0001e80000100a00 */
[----:B0-----:R-:W3:Y:S04]  /*12800*/  LDL.LU.64 R26, [R1+0xf10] ;  /* 0x000f1000011a7983 */ /* 0x001ee80000300a00 */
[----:B------:R-:W4:Y:S01]  /*12810*/  LDL.LU.64 R24, [R1+0xf08] ;  /* 0x000f080001187983 */ /* 0x000f220000300a00 */
[----:B------:R-:W-:Y:S01]  /*12820*/  F2FP.F16.E4M3.UNPACK_B R2, R9 ;  /* 0x00000009ff02723e */ /* 0x000fe200020006ff */
[----:B------:R-:W-:Y:S01]  /*12830*/  IMAD.MOV.U32 R7, RZ, RZ, R20 ;  /* 0x000000ffff077224 */ /* 0x000fe200078e0014 */
[----:B------:R-:W-:-:S07]  /*12840*/  F2FP.F16.E4M3.UNPACK_B R3, R21 ;  /* 0x00000015ff03723e */ /* 0x000fce00020006ff */
[----:B--2---:R-:W-:Y:S07]  /*12850*/  HMMA.16816.F32 R4, R4, R2, R12 ;  /* 0x000000020404723c */ /* 0x004fee000000180c */
[----:B------:R-:W-:Y:S02]  /*12860*/  IMAD.MOV.U32 R14, RZ, RZ, R10 ;  /* 0x000000ffff0e7224 */ /* 0x000fe400078e000a */
[----:B------:R-:W-:Y:S02]  /*12870*/  IMAD.MOV.U32 R15, RZ, RZ, R11 ;  /* 0x000000ffff0f7224 */ /* 0x000fe400078e000b */
[----:B----4-:R-:W-:-:S02]  /*12880*/  IMAD.MOV.U32 R20, RZ, RZ, R24 ;  /* 0x000000ffff147224 */ /* 0x010fc400078e0018 */
[----:B------:R-:W-:Y:S02]  /*12890*/  IMAD.MOV.U32 R24, RZ, RZ, R21 ;  /* 0x000000ffff187224 */ /* 0x000fe400078e0015 */
[----:B---3--:R-:W-:Y:S02]  /*128a0*/  IMAD.MOV.U32 R21, RZ, RZ, R26 ;  /* 0x000000ffff157224 */ /* 0x008fe400078e001a */
[----:B------:R-:W-:Y:S02]  /*128b0*/  IMAD.MOV.U32 R26, RZ, RZ, R9 ;  /* 0x000000ffff1a7224 */ /* 0x000fe400078e0009 */
[----:B------:R-:W0:Y:S04]  /*128c0*/  LDSM.16.MT88.4 R8, [R0+UR9+0x6c00] ;  /* 0x006c00090008783b */ /* 0x000e280008004200 */
[----:B0-----:R-:W-:Y:S04]  /*128d0*/  STL.64 [R1+0x20], R8 ;  /* 0x0000200801007387 */ /* 0x001fe80000100a00 */
[----:B------:R-:W-:Y:S04]  /*128e0*/  STL.64 [R1+0x28], R10 ;  /* 0x0000280a01007387 */ /* 0x000fe80000100a00 */
[----:B------:R-:W0:Y:S04]  /*128f0*/  LDSM.16.MT88.4 R8, [R28+UR9+0x6800] ;  /* 0x006800091c08783b */ /* 0x000e280008004200 */
[----:B0-----:R0:W-:Y:S04]  /*12900*/  STL.64 [R1+0xef8], R10 ;  /* 0x000ef80a01007387 */ /* 0x0011e80000100a00 */
[----:B------:R-:W-:Y:S01]  /*12910*/  STL.64 [R1+0xef0], R8 ;  /* 0x000ef00801007387 */ /* 0x000fe20000100a00 */
[----:B0-----:R-:W-:-:S02]  /*12920*/  IMAD.MOV.U32 R10, RZ, RZ, R14 ;  /* 0x000000ffff0a7224 */ /* 0x001fc400078e000e */
[----:B------:R-:W-:Y:S02]  /*12930*/  IMAD.MOV.U32 R11, RZ, RZ, R15 ;  /* 0x000000ffff0b7224 */ /* 0x000fe400078e000f */
[----:B------:R-:W-:Y:S01]  /*12940*/  HMMA.16816.F32 R12, R20, R2, R16 ;  /* 0x00000002140c723c */ /* 0x000fe20000001810 */
[----:B------:R-:W2:Y:S04]  /*12950*/  LDL.LU R20, [R1+0x74] ;  /* 0x0000740001147983 */ /* 0x000ea80000300800 */
[----:B------:R-:W2:Y:S02]  /*12960*/  LDL.LU R21, [R1+0x7c] ;  /* 0x00007c0001157983 */ /* 0x000ea40000300800 */
[----:B------:R-:W-:Y:S01]  /*12970*/  F2FP.F16.E4M3.UNPACK_B R3, R24.H1 ;  /* 0x00000018ff03723e */ /* 0x000fe200030006ff */
[----:B------:R-:W-:Y:S01]  /*12980*/  IMAD.MOV.U32 R24, RZ, RZ, R25 ;  /* 0x000000ffff187224 */ /* 0x000fe200078e0019 */
[----:B------:R-:W2:Y:S01]  /*12990*/  LDL.LU R22, [R1+0x64] ;  /* 0x0000640001167983 */ /* 0x000ea20000300800 */
[----:B------:R-:W-:Y:S01]  /*129a0*/  F2FP.F16.E4M3.UNPACK_B R2, R26.H1 ;  /* 0x0000001aff02723e */ /* 0x000fe200030006ff */
[----:B------:R-:W-:-:S02]  /*129b0*/  IMAD.MOV.U32 R25, RZ, RZ, R27 ;  /* 0x000000ffff197224 */ /* 0x000fc400078e001b */
[----:B------:R-:W2:Y:S01]  /*129c0*/  LDL.LU R23, [R1+0x6c] ;  /* 0x00006c0001177983 */ /* 0x000ea20000300800 */
[----:B------:R-:W-:-:S03]  /*129d0*/  IMAD.MOV.U32 R27, RZ, RZ, R29 ;  /* 0x000000ffff1b7224 */ /* 0x000fc600078e001d */
[----:B------:R-:W3:Y:S04]  /*129e0*/  LDL.LU R26, [R1+0x4] ;  /* 0x00000400011a7983 */ /* 0x000ee80000300800 */
[----:B------:R-:W4:Y:S04]  /*129f0*/  LDL.LU R29, [R1+0xf00] ;  /* 0x000f0000011d7983 */ /* 0x000f280000300800 */
[----:B------:R-:W-:Y:S01]  /*12a00*/  LDSM.16.MT88.4 R16, [R28+UR9+0x6c00] ;  /* 0x006c00091c10783b */ /* 0x000fe20008004200 */
[----:B---3--:R-:W-:Y:S07]  /*12a10*/  HMMA.16816.F32 R12, R24, R2, R12 ;  /* 0x00000002180c723c */ /* 0x008fee000000180c */
[----:B------:R-:W-:-:S02]  /*12a20*/  IMAD.MOV.U32 R26, RZ, RZ, R10 ;  /* 0x000000ffff1a7224 */ /* 0x000fc400078e000a */
[----:B------:R-:W-:Y:S02]  /*12a30*/  IMAD.MOV.U32 R27, RZ, RZ, R11 ;  /* 0x000000ffff1b7224 */ /* 0x000fe400078e000b */
[----:B----4-:R-:W0:Y:S01]  /*12a40*/  LDSM.16.M88.4 R8, [R29+UR9+0x8180] ;  /* 0x008180091d08783b */ /* 0x010e220008000200 */
[----:B--2---:R-:W-:Y:S03]  /*12a50*/  HMMA.16816.F32 R4, R20, R2, R4 ;  /* 0x000000021404723c */ /* 0x004fe60000001804 */
[----:B------:R-:W2:Y:S04]  /*12a60*/  LDL.LU R20, [R1+0x40] ;  /* 0x0000400001147983 */ /* 0x000ea80000300800 */
[----:B------:R-:W2:Y:S04]  /*12a70*/  LDL.LU R21, [R1+0x48] ;  /* 0x0000480001157983 */ /* 0x000ea80000300800 */
[----:B------:R-:W2:Y:S04]  /*12a80*/  LDL.LU R22, [R1+0x20] ;  /* 0x0000200001167983 */ /* 0x000ea80000300800 */
[----:B------:R-:W2:Y:S04]  /*12a90*/  LDL.LU R23, [R1+0x28] ;  /* 0x0000280001177983 */ /* 0x000ea80000300800 */
[----:B0-----:R-:W-:Y:S04]  /*12aa0*/  STL.64 [R1+0x30], R8 ;  /* 0x0000300801007387 */ /* 0x001fe80000100a00 */
[----:B------:R-:W-:Y:S04]  /*12ab0*/  STL.64 [R1+0x38], R10 ;  /* 0x0000380a01007387 */ /* 0x000fe80000100a00 */
[----:B------:R-:W0:Y:S04]  /*12ac0*/  LDSM.16.MT88.4 R8, [R0+UR9+0x7000] ;  /* 0x007000090008783b */ /* 0x000e280008004200 */
[----:B0-----:R-:W-:Y:S04]  /*12ad0*/  STL.64 [R1+0x80], R8 ;  /* 0x0000800801007387 */ /* 0x001fe80000100a00 */
[----:B------:R0:W-:Y:S04]  /*12ae0*/  STL.64 [R1+0x88], R10 ;  /* 0x0000880a01007387 */ /* 0x0001e80000100a00 */
[----:B0-----:R-:W3:Y:S04]  /*12af0*/  LDL.LU.64 R10, [R1+0xef8] ;  /* 0x000ef800010a7983 */ /* 0x001ee80000300a00 */
[----:B------:R-:W4:Y:S01]  /*12b00*/  LDL.LU.64 R8, [R1+0xef0] ;  /* 0x000ef00001087983 */ /* 0x000f220000300a00 */
[----:B------:R-:W-:-:S02]  /*12b10*/  F2FP.F16.E4M3.UNPACK_B R2, R27 ;  /* 0x0000001bff02723e */ /* 0x000fc400020006ff */
[----:B------:R-:W-:-:S07]  /*12b20*/  F2FP.F16.E4M3.UNPACK_B R3, R26 ;  /* 0x0000001aff03723e */ /* 0x000fce00020006ff */
[----:B--2---:R-:W-:Y:S01]  /*12b30*/  HMMA.16816.F32 R4, R20, R2, R4 ;  /* 0x000000021404723c */ /* 0x004fe20000001804 */
[----:B------:R-:W0:Y:S05]  /*12b40*/  LDSM.16.MT88.4 R20, [R0+UR9+0x7400] ;  /* 0x007400090014783b */ /* 0x000e2a0008004200 */
[----:B0-----:R-:W-:Y:S04]  /*12b50*/  STL [R1+0x74], R21 ;  /* 0x0000741501007387 */ /* 0x001fe80000100800 */
[----:B------:R-:W-:Y:S01]  /*12b60*/  STL.64 [R1+0x78], R22 ;  /* 0x0000781601007387 */ /* 0x000fe20000100a00 */
[----:B---3--:R-:W-:-:S02]  /*12b70*/  IMAD.MOV.U32 R25, RZ, RZ, R10 ;  /* 0x000000ffff197224 */ /* 0x008fc400078e000a */
[----:B------:R-:W-:Y:S02]  /*12b80*/  IMAD.MOV.U32 R10, RZ, RZ, R27 ;  /* 0x000000ffff0a7224 */ /* 0x000fe400078e001b */
[----:B------:R-:W-:Y:S02]  /*12b90*/  IMAD.MOV.U32 R27, RZ, RZ, R18 ;  /* 0x000000ffff1b7224 */ /* 0x000fe400078e0012 */
[----:B------:R-:W-:Y:S02]  /*12ba0*/  IMAD.MOV.U32 R18, RZ, RZ, R20 ;  /* 0x000000ffff127224 */ /* 0x000fe400078e0014 */
[----:B------:R-:W0:Y:S01]  /*12bb0*/  LDSM.16.MT88.4 R20, [R28+UR9+0x7000] ;  /* 0x007000091c14783b */ /* 0x000e220008004200 */
[----:B----4-:R-:W-:Y:S02]  /*12bc0*/  IMAD.MOV.U32 R24, RZ, RZ, R8 ;  /* 0x000000ffff187224 */ /* 0x010fe400078e0008 */
[----:B------:R-:W-:Y:S02]  /*12bd0*/  IMAD.MOV.U32 R8, RZ, RZ, R26 ;  /* 0x000000ffff087224 */ /* 0x000fe400078e001a */
[----:B------:R-:W-:-:S07]  /*12be0*/  IMAD.MOV.U32 R26, RZ, RZ, R16 ;  /* 0x000000ffff1a7224 */ /* 0x000fce00078e0010 */
[----:B------:R-:W-:Y:S01]  /*12bf0*/  HMMA.16816.F32 R12, R24, R2, R12 ;  /* 0x00000002180c723c */ /* 0x000fe2000000180c */
[----:B------:R-:W2:Y:S04]  /*12c00*/  LDL.LU R24, [R1+0x30] ;  /* 0x0000300001187983 */ /* 0x000ea80000300800 */
[----:B0-----:R-:W-:Y:S04]  /*12c10*/  STL.64 [R1+0x60], R20 ;  /* 0x0000601401007387 */ /* 0x001fe80000100a00 */
[----:B------:R-:W-:Y:S04]  /*12c20*/  STL.64 [R1+0x68], R22 ;  /* 0x0000681601007387 */ /* 0x000fe80000100a00 */
[----:B------:R-:W0:Y:S04]  /*12c30*/  LDSM.16.MT88.4 R20, [R28+UR9+0x7400] ;  /* 0x007400091c14783b */ /* 0x000e280008004200 */
[----:B------:R-:W3:Y:S01]  /*12c40*/  LDL.LU R25, [R1+0x34] ;  /* 0x0000340001197983 */ /* 0x000ee20000300800 */
[----:B------:R-:W-:Y:S01]  /*12c50*/  F2FP.F16.E4M3.UNPACK_B R3, R8.H1 ;  /* 0x00000008ff03723e */ /* 0x000fe200030006ff */
[----:B------:R-:W-:Y:S01]  /*12c60*/  IMAD.MOV.U32 R8, RZ, RZ, R9 ;  /* 0x000000ffff087224 */ /* 0x000fe200078e0009 */
[----:B------:R-:W-:Y:S01]  /*12c70*/  F2FP.F16.E4M3.UNPACK_B R2, R10.H1 ;  /* 0x0000000aff02723e */ /* 0x000fe200030006ff */
[----:B------:R-:W-:-:S02]  /*12c80*/  IMAD.MOV.U32 R9, RZ, RZ, R11 ;  /* 0x000000ffff097224 */ /* 0x000fc400078e000b */
[----:B------:R-:W-:Y:S02]  /*12c90*/  IMAD.MOV.U32 R10, RZ, RZ, R17 ;  /* 0x000000ffff0a7224 */ /* 0x000fe400078e0011 */
[----:B------:R-:W-:Y:S01]  /*12ca0*/  IMAD.MOV.U32 R11, RZ, RZ, R19 ;  /* 0x000000ffff0b7224 */ /* 0x000fe200078e0013 */
[----:B0-----:R0:W-:Y:S01]  /*12cb0*/  STL [R1+0x10], R20 ;  /* 0x0000101401007387 */ /* 0x0011e20000100800 */
[----:B------:R-:W-:Y:S02]  /*12cc0*/  IMAD.MOV.U32 R26, RZ, RZ, R21 ;  /* 0x000000ffff1a7224 */ /* 0x000fe400078e0015 */
[----:B------:R-:W-:Y:S02]  /*12cd0*/  IMAD.MOV.U32 R29, RZ, RZ, R22 ;  /* 0x000000ffff1d7224 */ /* 0x000fe400078e0016 */
[----:B------:R-:W-:Y:S01]  /*12ce0*/  IMAD.MOV.U32 R27, RZ, RZ, R23 ;  /* 0x000000ffff1b7224 */ /* 0x000fe200078e0017 */
[----:B0-----:R-:W4:Y:S04]  /*12cf0*/  LDL.LU R20, [R1+0x44] ;  /* 0x0000440001147983 */ /* 0x001f280000300800 */
[----:B------:R-:W4:Y:S04]  /*12d00*/  LDL.LU R21, [R1+0x4c] ;  /* 0x00004c0001157983 */ /* 0x000f280000300800 */
[----:B------:R-:W4:Y:S04]  /*12d10*/  LDL.LU R22, [R1+0x24] ;  /* 0x0000240001167983 */ /* 0x000f280000300800 */
[----:B------:R-:W4:Y:S04]  /*12d20*/  LDL.LU R23, [R1+0x2c] ;  /* 0x00002c0001177983 */ /* 0x000f280000300800 */
[----:B------:R-:W5:Y:S04]  /*12d30*/  LDL.LU R16, [R1+0x80] ;  /* 0x0000800001107983 */ /* 0x000f680000300800 */
[----:B------:R-:W5:Y:S04]  /*12d40*/  LDL.LU R17, [R1+0x88] ;  /* 0x0000880001117983 */ /* 0x000f680000300800 */
[----:B------:R-:W5:Y:S01]  /*12d50*/  LDL.LU R19, [R1+0x78] ;  /* 0x0000780001137983 */ /* 0x000f620000300800 */
[-C--:B------:R-:W-:Y:S03]  /*12d60*/  HMMA.16816.F32 R12, R8, R2.reuse, R12 ;  /* 0x00000002080c723c */ /* 0x080fe6000000180c */
[----:B------:R-:W5:Y:S04]  /*12d70*/  LDL.LU R8, [R1+0x60] ;  /* 0x0000600001087983 */ /* 0x000f680000300800 */
[----:B------:R-:W5:Y:S04]  /*12d80*/  LDL.LU R9, [R1+0x68] ;  /* 0x0000680001097983 */ /* 0x000f680000300800 */
[----:B------:R-:W5:Y:S01]  /*12d90*/  LDL.LU R10, [R1+0x10] ;  /* 0x00001000010a7983 */ /* 0x000f620000300800 */
[----:B------:R-:W-:Y:S01]  /*12da0*/  IMAD.MOV.U32 R11, RZ, RZ, R29 ;  /* 0x000000ffff0b7224 */ /* 0x000fe200078e001d */
[----:B----4-:R-:W-:Y:S02]  /*12db0*/  HMMA.16816.F32 R4, R20, R2, R4 ;  /* 0x000000021404723c */ /* 0x010fe40000001804 */
[----:B------:R-:W0:Y:S05]  /*12dc0*/  LDSM.16.MT88.4 R20, [R0+UR9+0x7800] ;  /* 0x007800090014783b */ /* 0x000e2a0008004200 */
[----:B--2---:R-:W-:-:S02]  /*12dd0*/  F2FP.F16.E4M3.UNPACK_B R2, R24 ;  /* 0x00000018ff02723e */ /* 0x004fc400020006ff */
[----:B---3--:R-:W-:-:S15]  /*12de0*/  F2FP.F16.E4M3.UNPACK_B R3, R25 ;  /* 0x00000019ff03723e */ /* 0x008fde00020006ff */
[-C--:B-----5:R-:W-:Y:S01]  /*12df0*/  HMMA.16816.F32 R16, R16, R2.reuse, R4 ;  /* 0x000000021010723c */ /* 0x0a0fe20000001804 */
[----:B------:R-:W1:Y:S05]  /*12e00*/  LDSM.16.MT88.4 R4, [R0+UR9+0x7c00] ;  /* 0x007c00090004783b */ /* 0x000e6a0008004200 */
[----:B------:R-:W-:Y:S01]  /*12e10*/  HMMA.16816.F32 R12, R8, R2, R12 ;  /* 0x00000002080c723c */ /* 0x000fe2000000180c */
[----:B------:R-:W-:Y:S04]  /*12e20*/  LDSM.16.MT88.4 R8, [R28+UR9+0x7c00] ;  /* 0x007c00091c08783b */ /* 0x000fe80008004200 */
[----:B0-----:R-:W-:Y:S04]  /*12e30*/  STL.64 [R1], R20 ;  /* 0x0000001401007387 */ /* 0x001fe80000100a00 */
[----:B------:R-:W-:Y:S04]  /*12e40*/  STL.64 [R1+0x8], R22 ;  /* 0x0000081601007387 */ /* 0x000fe80000100a00 */
[----:B-1----:R-:W-:Y:S01]  /*12e50*/  STL [R1+0x20], R4 ;  /* 0x0000200401007387 */ /* 0x002fe20000100800 */
[----:B------:R-:W-:-:S02]  /*12e60*/  IMAD.MOV.U32 R29, RZ, RZ, R5 ;  /* 0x000000ffff1d7224 */ /* 0x000fc400078e0005 */
[----:B------:R-:W-:Y:S01]  /*12e70*/  IMAD.MOV.U32 R0, RZ, RZ, R7 ;  /* 0x000000ffff007224 */ /* 0x000fe200078e0007 */
[----:B------:R-:W-:Y:S04]  /*12e80*/  STL [R1+0x28], R6 ;  /* 0x0000280601007387 */ /* 0x000fe80000100800 */
[----:B------:R0:W1:Y:S04]  /*12e90*/  LDSM.16.MT88.4 R4, [R28+UR9+0x7800] ;  /* 0x007800091c04783b */ /* 0x0000680008004200 */
[----:B0-----:R-:W2:Y:S04]  /*12ea0*/  LDL.LU R28, [R1+0x3c] ;  /* 0x00003c00011c7983 */ /* 0x001ea80000300800 */
[----:B------:R-:W3:Y:S04]  /*12eb0*/  LDL.LU R20, [R1+0x84] ;  /* 0x0000840001147983 */ /* 0x000ee80000300800 */
[----:B------:R-:W3:Y:S04]  /*12ec0*/  LDL.LU R21, [R1+0x8c] ;  /* 0x00008c0001157983 */ /* 0x000ee80000300800 */
[----:B------:R-:W3:Y:S04]  /*12ed0*/  LDL.LU R22, [R1+0x74] ;  /* 0x0000740001167983 */ /* 0x000ee80000300800 */
[----:B------:R-:W3:Y:S01]  /*12ee0*/  LDL.LU R23, [R1+0x7c] ;  /* 0x00007c0001177983 */ /* 0x000ee20000300800 */
[----:B------:R-:W-:-:S02]  /*12ef0*/  F2FP.F16.E4M3.UNPACK_B R2, R24.H1 ;  /* 0x00000018ff02723e */ /* 0x000fc400030006ff */
[----:B------:R-:W-:Y:S01]  /*12f00*/  F2FP.F16.E4M3.UNPACK_B R3, R25.H1 ;  /* 0x00000019ff03723e */ /* 0x000fe200030006ff */
[----:B------:R-:W4:Y:S04]  /*12f10*/  LDL.LU R24, [R1+0x64] ;  /* 0x0000640001187983 */ /* 0x000f280000300800 */
[----:B------:R-:W4:Y:S01]  /*12f20*/  LDL.LU R25, [R1+0x6c] ;  /* 0x00006c0001197983 */ /* 0x000f220000300800 */
[----:B------:R-:W-:Y:S01]  /*12f30*/  BAR.SYNC.DEFER_BLOCKING 0x0 ;  /* 0x0000000000007b1d */ /* 0x000fe20000010000 */
[-C--:B---3--:R-:W-:Y:S05]  /*12f40*/  HMMA.16816.F32 R16, R20, R2.reuse, R16 ;  /* 0x000000021410723c */ /* 0x088fea0000001810 */
[----:B------:R-:W3:Y:S04]  /*12f50*/  LDL.LU R23, [R1+0x38] ;  /* 0x0000380001177983 */ /* 0x000ee80000300800 */
[----:B------:R-:W5:Y:S01]  /*12f60*/  LDL.LU R20, [R1] ;  /* 0x0000000001147983 */ /* 0x000f620000300800 */
[----:B----4-:R-:W-:Y:S03]  /*12f70*/  HMMA.16816.F32 R12, R24, R2, R12 ;  /* 0x00000002180c723c */ /* 0x010fe6000000180c */
[----:B------:R-:W5:Y:S04]  /*12f80*/  LDL.LU R21, [R1+0x8] ;  /* 0x0000080001157983 */ /* 0x000f680000300800 */
[----:B------:R-:W5:Y:S01]  /*12f90*/  LDL.LU R22, [R1+0x20] ;  /* 0x0000200001167983 */ /* 0x000f620000300800 */
[----:B---3--:R-:W-:-:S03]  /*12fa0*/  IMAD.MOV.U32 R27, RZ, RZ, R23 ;  /* 0x000000ffff1b7224 */ /* 0x008fc600078e0017 */
[----:B------:R-:W5:Y:S01]  /*12fb0*/  LDL.LU R23, [R1+0x28] ;  /* 0x0000280001177983 */ /* 0x000f620000300800 */
[----:B--2---:R-:W-:Y:S02]  /*12fc0*/  F2FP.F16.E4M3.UNPACK_B R3, R28 ;  /* 0x0000001cff03723e */ /* 0x004fe400020006ff */
[----:B------:R-:W-:Y:S01]  /*12fd0*/  F2FP.F16.E4M3.UNPACK_B R2, R27 ;  /* 0x0000001bff02723e */ /* 0x000fe200020006ff */
[----:B-1----:R-:W-:Y:S02]  /*12fe0*/  IMAD.MOV.U32 R24, RZ, RZ, R4 ;  /* 0x000000ffff187224 */ /* 0x002fe400078e0004 */
[----:B------:R-:W-:Y:S02]  /*12ff0*/  IMAD.MOV.U32 R4, RZ, RZ, R27 ;  /* 0x000000ffff047224 */ /* 0x000fe400078e001b */
[----:B------:R-:W-:Y:S02]  /*13000*/  IMAD.MOV.U32 R25, RZ, RZ, R6 ;  /* 0x000000ffff197224 */ /* 0x000fe400078e0006 */
[----:B------:R-:W-:-:S02]  /*13010*/  IMAD.MOV.U32 R26, RZ, RZ, R8 ;  /* 0x000000ffff1a7224 */ /* 0x000fc400078e0008 */
[----:B------:R-:W-:-:S07]  /*13020*/  IMAD.MOV.U32 R27, RZ, RZ, R10 ;  /* 0x000000ffff1b7224 */ /* 0x000fce00078e000a */
[-C--:B------:R-:W-:Y:S06]  /*13030*/  HMMA.16816.F32 R12, R24, R2.reuse, R12 ;  /* 0x00000002180c723c */ /* 0x080fec000000180c */
[----:B-----5:R-:W-:Y:S01]  /*13040*/  HMMA.16816.F32 R16, R20, R2, R16 ;  /* 0x000000021410723c */ /* 0x020fe20000001810 */
[----:B------:R-:W2:Y:S04]  /*13050*/  LDL.LU R20, [R1+0x4] ;  /* 0x0000040001147983 */ /* 0x000ea80000300800 */
[----:B------:R-:W2:Y:S04]  /*13060*/  LDL.LU R21, [R1+0xc] ;  /* 0x00000c0001157983 */ /* 0x000ea80000300800 */
[----:B------:R-:W3:Y:S01]  /*13070*/  LDL R27, [R1+0x1cc] ;  /* 0x0001cc00011b7983 */ /* 0x000ee20000100800 */
[----:B------:R-:W-:-:S03]  /*13080*/  F2FP.F16.E4M3.UNPACK_B R2, R4.H1 ;  /* 0x00000004ff02723e */ /* 0x000fc600030006ff */
[----:B------:R-:W4:Y:S01]  /*13090*/  LDL R26, [R1+0x1d0] ;  /* 0x0001d000011a7983 */ /* 0x000f220000100800 */
[----:B------:R-:W-:Y:S01]  /*130a0*/  IMAD.MOV.U32 R4, RZ, RZ, R5 ;  /* 0x000000ffff047224 */ /* 0x000fe200078e0005 */
[----:B------:R-:W-:Y:S01]  /*130b0*/  F2FP.F16.E4M3.UNPACK_B R3, R28.H1 ;  /* 0x0000001cff03723e */ /* 0x000fe200030006ff */
[----:B------:R-:W-:Y:S01]  /*130c0*/  IMAD.MOV.U32 R22, RZ, RZ, R29 ;  /* 0x000000ffff167224 */ /* 0x000fe200078e001d */
[----:B------:R-:W5:Y:S01]  /*130d0*/  LDL R25, [R1+0x440] ;  /* 0x0004400001197983 */ /* 0x000f620000100800 */
[----:B------:R-:W-:Y:S02]  /*130e0*/  IMAD.MOV.U32 R23, RZ, RZ, R0 ;  /* 0x000000ffff177224 */ /* 0x000fe400078e0000 */
[----:B------:R-:W-:Y:S01]  /*130f0*/  IMAD.MOV.U32 R5, RZ, RZ, R7 ;  /* 0x000000ffff057224 */ /* 0x000fe200078e0007 */
[----:B------:R-:W5:Y:S01]  /*13100*/  LDL R24, [R1+0x444] ;  /* 0x0004440001187983 */ /* 0x000f620000100800 */
[----:B------:R-:W-:Y:S02]  /*13110*/  IMAD.MOV.U32 R6, RZ, RZ, R9 ;  /* 0x000000ffff067224 */ /* 0x000fe400078e0009 */
[----:B------:R-:W-:-:S07]  /*13120*/  IMAD.MOV.U32 R7, RZ, RZ, R11 ;  /* 0x000000ffff077224 */ /* 0x000fce00078e000b */
[----:B------:R-:W-:Y:S01]  /*13130*/  HMMA.16816.F32 R12, R4, R2, R12 ;  /* 0x00000002040c723c */ /* 0x000fe2000000180c */
[----:B------:R-:W0:-:S15]  /*13140*/  S2R R11, SR_TID.X ;  /* 0x00000000000b7919 */ /* 0x000e1e0000002100 */
[----:B------:R-:W-:-:S08]  /*13150*/  NOP ;  /* 0x0000000000007918 */ /* 0x000fd00000000000 */
[----:B------:R-:W-:Y:S01]  /*13160*/  FMUL R6, R13, UR17 ;  /* 0x000000110d067c20 */ /* 0x000fe20008400000 */
[----:B------:R-:W-:Y:S01]  /*13170*/  FMUL R4, R14, UR17 ;  /* 0x000000110e047c20 */ /* 0x000fe20008400000 */
[----:B------:R-:W-:-:S05]  /*13180*/  FMUL R5, R15, UR17 ;  /* 0x000000110f057c20 */ /* 0x000fca0008400000 */
[----:B------:R-:W-:-:S05]  /*13190*/  FMNMX R4, R4, R5, !PT ;  /* 0x0000000504047209 */ /* 0x000fca0007800000 */
[----:B------:R-:W1:Y:S02]  /*131a0*/  SHFL.BFLY PT, R5, R4, 0x2, 0x1f ;  /* 0x0c401f0004057f89 */ /* 0x000e6400000e0000 */
[----:B-1----:R-:W-:-:S05]  /*131b0*/  FMNMX R4, R4, R5, !PT ;  /* 0x0000000504047209 */ /* 0x002fca0007800000 */
[----:B------:R-:W1:Y:S02]  /*131c0*/  SHFL.BFLY PT, R9, R4, 0x1, 0x1f ;  /* 0x0c201f0004097f89 */ /* 0x000e6400000e0000 */
[----:B-1----:R-:W-:Y:S01]  /*131d0*/  FMNMX R4, R4, R9, !PT ;  /* 0x0000000904047209 */ /* 0x002fe20007800000 */
[----:B--2---:R-:W-:Y:S07]  /*131e0*/  HMMA.16816.F32 R16, R20, R2, R16 ;  /* 0x000000021410723c */ /* 0x004fee0000001810 */
[----:B------:R-:W-:-:S05]  /*131f0*/  FMUL R3, R12, UR17 ;  /* 0x000000110c037c20 */ /* 0x000fca0008400000 */
[----:B------:R-:W-:-:S12]  /*13200*/  FMNMX R3, R3, R6, !PT ;  /* 0x0000000603037209 */ /* 0x000fd80007800000 */
[----:B------:R-:W-:Y:S01]  /*13210*/  FMUL R0, R16, UR17 ;  /* 0x0000001110007c20 */ /* 0x000fe20008400000 */
[----:B------:R-:W-:Y:S01]  /*13220*/  FMUL R8, R17, UR17 ;  /* 0x0000001111087c20 */ /* 0x000fe20008400000 */
[----:B------:R-:W-:Y:S01]  /*13230*/  FMUL R2, R18, UR17 ;  /* 0x0000001112027c20 */ /* 0x000fe20008400000 */
[----:B------:R-:W-:-:S03]  /*13240*/  FMUL R7, R19, UR17 ;  /* 0x0000001113077c20 */ /* 0x000fc60008400000 */
[----:B------:R-:W-:Y:S02]  /*13250*/  FMNMX R0, R0, R8, !PT ;  /* 0x0000000800007209 */ /* 0x000fe40007800000 */
[----:B------:R-:W-:Y:S01]  /*13260*/  FMNMX R2, R2, R7, !PT ;  /* 0x0000000702027209 */ /* 0x000fe20007800000 */
[----:B------:R-:W1:Y:S04]  /*13270*/  SHFL.BFLY PT, R6, R3, 0x2, 0x1f ;  /* 0x0c401f0003067f89 */ /* 0x000e6800000e0000 */
[----:B------:R-:W2:Y:S04]  /*13280*/  SHFL.BFLY PT, R8, R0, 0x2, 0x1f ;  /* 0x0c401f0000087f89 */ /* 0x000ea800000e0000 */
[----:B------:R-:W0:Y:S01]  /*13290*/  SHFL.BFLY PT, R7, R2, 0x2, 0x1f ;  /* 0x0c401f0002077f89 */ /* 0x000e2200000e0000 */
[----:B-1----:R-:W-:-:S02]  /*132a0*/  FMNMX R3, R3, R6, !PT ;  /* 0x0000000603037209 */ /* 0x002fc40007800000 */
[----:B--2---:R-:W-:Y:S02]  /*132b0*/  FMNMX R0, R0, R8, !PT ;  /* 0x0000000800007209 */ /* 0x004fe40007800000 */
[----:B0-----:R-:W-:-:S03]  /*132c0*/  FMNMX R2, R2, R7, !PT ;  /* 0x0000000702027209 */ /* 0x001fc60007800000 */
[----:B------:R-:W0:Y:S04]  /*132d0*/  SHFL.BFLY PT, R5, R0, 0x1, 0x1f ;  /* 0x0c201f0000057f89 */ /* 0x000e2800000e0000 */
[----:B------:R-:W1:Y:S04]  /*132e0*/  SHFL.BFLY PT, R6, R2, 0x1, 0x1f ;  /* 0x0c201f0002067f89 */ /* 0x000e6800000e0000 */
[----:B------:R-:W2:Y:S01]  /*132f0*/  SHFL.BFLY PT, R8, R3, 0x1, 0x1f ;  /* 0x0c201f0003087f89 */ /* 0x000ea200000e0000 */
[C---:B------:R-:W-:Y:S02]  /*13300*/  LOP3.LUT R7, R11.reuse, 0x7f, RZ, 0xc0, !PT ;  /* 0x0000007f0b077812 */ /* 0x040fe400078ec0ff */
[----:B------:R-:W-:-:S02]  /*13310*/  LOP3.LUT R11, R11, 0x1c, RZ, 0xc0, !PT ;  /* 0x0000001c0b0b7812 */ /* 0x000fc400078ec0ff */
[----:B------:R-:W-:Y:S02]  /*13320*/  SHF.R.U32.HI R10, RZ, 0x3, R7 ;  /* 0x00000003ff0a7819 */ /* 0x000fe40000011607 */
[----:B------:R-:W-:Y:S02]  /*13330*/  LEA R28, R11, UR9, 0x2 ;  /* 0x000000090b1c7c11 */ /* 0x000fe4000f8e10ff */
[----:B------:R-:W-:Y:S02]  /*13340*/  LOP3.LUT R10, R10, 0xc, RZ, 0xc0, !PT ;  /* 0x0000000c0a0a7812 */ /* 0x000fe400078ec0ff */
[----:B0-----:R-:W-:-:S03]  /*13350*/  FMNMX R0, R0, R5, !PT ;  /* 0x0000000500007209 */ /* 0x001fc60007800000 */
[----:B------:R-:W-:Y:S01]  /*13360*/  IMAD.IADD R5, R28, 0x1, R10 ;  /* 0x000000011c057824 */ /* 0x000fe200078e020a */
[----:B-1----:R-:W-:Y:S02]  /*13370*/  FMNMX R2, R2, R6, !PT ;  /* 0x0000000602027209 */ /* 0x002fe40007800000 */
[----:B--2---:R-:W-:Y:S02]  /*13380*/  FMNMX R3, R3, R8, !PT ;  /* 0x0000000803037209 */ /* 0x004fe40007800000 */
[----:B------:R0:W-:Y:S04]  /*13390*/  @!P0 STS [R5+0x8000], R0 ;  /* 0x0080000005008388 */ /* 0x0001e80000000800 */
[----:B------:R-:W-:Y:S04]  /*133a0*/  @!P0 STS [R5+0x8080], R2 ;  /* 0x0080800205008388 */ /* 0x000fe80000000800 */
[----:B------:R-:W-:Y:S04]  /*133b0*/  @!P0 STS [R5+0x8100], R3 ;  /* 0x0081000305008388 */ /* 0x000fe80000000800 */
[----:B------:R-:W-:Y:S01]  /*133c0*/  @!P0 STS [R5+0x8180], R4 ;  /* 0x0081800405008388 */ /* 0x000fe20000000800 */
[----:B------:R-:W-:Y:S01]  /*133d0*/  BAR.SYNC.DEFER_BLOCKING 0x0 ;  /* 0x0000000000007b1d */ /* 0x000fe20000010000 */
[----:B0-----:R-:W-:-:S05]  /*133e0*/  LEA R0, R7, UR9, 0x2 ;  /* 0x0000000907007c11 */ /* 0x001fca000f8e10ff */
[----:B------:R-:W0:Y:S04]  /*133f0*/  LDS R2, [R0+0x8000] ;  /* 0x0080000000027984 */ /* 0x000e280000000800 */
[----:B0-----:R-:W0:Y:S02]  /*13400*/  SHFL.BFLY PT, R3, R2, 0x2, 0x1f ;  /* 0x0c401f0002037f89 */ /* 0x001e2400000e0000 */
[----:B0-----:R-:W-:-:S05]  /*13410*/  FMNMX R3, R2, R3, !PT ;  /* 0x0000000302037209 */ /* 0x001fca0007800000 */
[----:B------:R-:W0:Y:S02]  /*13420*/  SHFL.BFLY PT, R2, R3, 0x1, 0x1f ;  /* 0x0c201f0003027f89 */ /* 0x000e2400000e0000 */
[----:B0-----:R-:W-:-:S05]  /*13430*/  FMNMX R2, R3, R2, !PT ;  /* 0x0000000203027209 */ /* 0x001fca0007800000 */
[----:B------:R-:W-:Y:S01]  /*13440*/  @!P0 STS [R0+0x8000], R2 ;  /* 0x0080000200008388 */ /* 0x000fe20000000800 */
[----:B------:R-:W-:Y:S06]  /*13450*/  BAR.SYNC.DEFER_BLOCKING 0x0 ;  /* 0x0000000000007b1d */ /* 0x000fec0000010000 */
[----:B------:R-:W3:Y:S04]  /*13460*/  LDS R6, [R28+0x8000] ;  /* 0x008000001c067984 */ /* 0x000ee80000000800 */
[----:B------:R-:W4:Y:S04]  /*13470*/  LDS R2, [R28+0x8080] ;  /* 0x008080001c027984 */ /* 0x000f280000000800 */
[----:B------:R-:W5:Y:S04]  /*13480*/  LDS R3, [R28+0x8100] ;  /* 0x008100001c037984 */ /* 0x000f680000000800 */
[----:B------:R0:W1:Y:S01]  /*13490*/  LDS R4, [R28+0x8180] ;  /* 0x008180001c047984 */ /* 0x0000620000000800 */
[----:B---3--:R-:W-:-:S05]  /*134a0*/  FMNMX R7, R6, R27, !PT ;  /* 0x0000001b06077209 */ /* 0x008fca0007800000 */
[----:B------:R-:W-:Y:S01]  /*134b0*/  FFMA R6, R16, UR17, -R7 ;  /* 0x0000001110067c23 */ /* 0x000fe20008000807 */
[----:B----4-:R-:W-:-:S03]  /*134c0*/  FMNMX R8, R2, R26, !PT ;  /* 0x0000001a02087209 */ /* 0x010fc60007800000 */
[----:B------:R-:W-:Y:S01]  /*134d0*/  FMUL R2, R6, 1.4426950216293334961 ;  /* 0x3fb8aa3b06027820 */ /* 0x000fe20000400000 */
[----:B------:R-:W-:-:S03]  /*134e0*/  FFMA R6, R17, UR17, -R7 ;  /* 0x0000001111067c23 */ /* 0x000fc60008000807 */
[----:B------:R2:W-:Y:S01]  /*134f0*/  MUFU.EX2 R26, R2 ;  /* 0x00000002001a7308 */ /* 0x0005e20000000800 */
[----:B------:R-:W-:Y:S01]  /*13500*/  STL [R1+0x424], R7 ;  /* 0x0004240701007387 */ /* 0x000fe20000100800 */
[----:B-----5:R-:W-:Y:S01]  /*13510*/  FMNMX R9, R3, R25, !PT ;  /* 0x0000001903097209 */ /* 0x020fe20007800000 */
[----:B--2---:R-:W-:Y:S01]  /*13520*/  FMUL R2, R6, 1.4426950216293334961 ;  /* 0x3fb8aa3b06027820 */ /* 0x004fe20000400000 */
[----:B------:R-:W-:-:S04]  /*13530*/  FFMA R6, R18, UR17, -R8 ;  /* 0x0000001112067c23 */ /* 0x000fc80008000808 */
[----:B0-----:R0:W-:Y:S01]  /*13540*/  MUFU.EX2 R28, R2 ;  /* 0x00000002001c7308 */ /* 0x0011e20000000800 */
[----:B------:R2:W-:Y:S01]  /*13550*/  STL [R1+0x420], R8 ;  /* 0x0004200801007387 */ /* 0x0005e20000100800 */
[----:B------:R-:W-:Y:S01]  /*13560*/  FFMA R3, R12, UR17, -R9 ;  /* 0x000000110c037c23 */ /* 0x000fe20008000809 */
[----:B0-----:R-:W-:Y:S01]  /*13570*/  FMUL R2, R6, 1.4426950216293334961 ;  /* 0x3fb8aa3b06027820 */ /* 0x001fe20000400000 */
[----:B------:R-:W-:-:S04]  /*13580*/  FFMA R6, R19, UR17, -R8 ;  /* 0x0000001113067c23 */ /* 0x000fc80008000808 */
[----:B--2---:R0:W2:Y:S01]  /*13590*/  MUFU.EX2 R8, R2 ;  /* 0x0000000200087308 */ /* 0x0040a20000000800 */
[----:B-1----:R-:W-:Y:S01]  /*135a0*/  FMNMX R10, R4, R24, !PT ;  /* 0x00000018040a7209 */ /* 0x002fe20007800000 */
[----:B------:R-:W-:Y:S01]  /*135b0*/  FMUL R3, R3, 1.4426950216293334961 ;  /* 0x3fb8aa3b03037820 */ /* 0x000fe20000400000 */
[----:B0-----:R-:W-:-:S05]  /*135c0*/  FMUL R2, R6, 1.4426950216293334961 ;  /* 0x3fb8aa3b06027820 */ /* 0x001fca0000400000 */
[----:B------:R0:W1:Y:S01]  /*135d0*/  MUFU.EX2 R11, R2 ;  /* 0x00000002000b7308 */ /* 0x0000620000000800 */
[----:B------:R3:W-:Y:S01]  /*135e0*/  STL [R1+0x218], R9 ;  /* 0x0002180901007387 */ /* 0x0007e20000100800 */
[----:B0-----:R-:W-:-:S06]  /*135f0*/  FFMA R2, R13, UR17, -R9 ;  /* 0x000000110d027c23 */ /* 0x001fcc0008000809 */
[----:B------:R0:W4:Y:S01]  /*13600*/  MUFU.EX2 R4, R3 ;  /* 0x0000000300047308 */ /* 0x0001220000000800 */
[----:B------:R-:W-:Y:S01]  /*13610*/  FMUL R2, R2, 1.4426950216293334961 ;  /* 0x3fb8aa3b02027820 */ /* 0x000fe20000400000 */
[----:B0-----:R-:W-:-:S06]  /*13620*/  FFMA R3, R14, UR17, -R10 ;  /* 0x000000110e037c23 */ /* 0x001fcc000800080a */
[----:B---3--:R0:W3:Y:S01]  /*13630*/  MUFU.EX2 R9, R2 ;  /* 0x0000000200097308 */ /* 0x0080e20000000800 */
[----:B------:R-:W-:Y:S01]  /*13640*/  FMUL R3, R3, 1.4426950216293334961 ;  /* 0x3fb8aa3b03037820 */ /* 0x000fe20000400000 */
[----:B0-----:R-:W-:-:S06]  /*13650*/  FFMA R2, R15, UR17, -R10 ;  /* 0x000000110f027c23 */ /* 0x001fcc000800080a */
[----:B------:R-:W0:Y:S01]  /*13660*/  MUFU.EX2 R3, R3 ;  /* 0x0000000300037308 */ /* 0x000e220000000800 */
[----:B------:R-:W-:-:S07]  /*13670*/  FMUL R2, R2, 1.4426950216293334961 ;  /* 0x3fb8aa3b02027820 */ /* 0x000fce0000400000 */
[----:B------:R-:W5:Y:S01]  /*13680*/  MUFU.EX2 R6, R2 ;  /* 0x0000000200067308 */ /* 0x000f620000000800 */
[----:B--2---:R-:W-:Y:S04]  /*13690*/  STL [R1+0x1c8], R8 ;  /* 0x0001c80801007387 */ /* 0x004fe80000100800 */
[----:B-1----:R-:W-:Y:S04]  /*136a0*/  STL [R1+0x1c4], R11 ;  /* 0x0001c40b01007387 */ /* 0x002fe80000100800 */
[----:B------:R-:W-:Y:S04]  /*136b0*/  STL [R1+0x214], R10 ;  /* 0x0002140a01007387 */ /* 0x000fe80000100800 */
[----:B----4-:R1:W-:Y:S04]  /*136c0*/  STL [R1+0x1c0], R4 ;  /* 0x0001c00401007387 */ /* 0x0103e80000100800 */
[----:B---3--:R-:W-:Y:S04]  /*136d0*/  STL [R1+0x1bc], R9 ;  /* 0x0001bc0901007387 */ /* 0x008fe80000100800 */
[----:B0-----:R-:W-:Y:S04]  /*136e0*/  STL [R1+0x1b8], R3 ;  /* 0x0001b80301007387 */ /* 0x001fe80000100800 */
[----:B-----5:R-:W-:Y:S04]  /*136f0*/  STL [R1+0x1b4], R6 ;  /* 0x0001b40601007387 */ /* 0x020fe80000100800 */
[----:B------:R-:W2:Y:S04]  /*13700*/  LDL R15, [R1+0xbfc] ;  /* 0x000bfc00010f7983 */ /* 0x000ea80000100800 */
[----:B------:R-:W3:Y:S04]  /*13710*/  LDL R14, [R1+0xbf0] ;  /* 0x000bf000010e7983 */ /* 0x000ee80000100800 */
[----:B------:R-:W4:Y:S01]  /*13720*/  LDL R12, [R1+0xbf4] ;  /* 0x000bf400010c7983 */ /* 0x000f220000100800 */
[----:B-1----:R-:W-:Y:S01]  /*13730*/  FADD R4, R4, R9 ;  /* 0x0000000904047221 */ /* 0x002fe20000000000 */
[----:B------:R-:W-:Y:S01]  /*13740*/  FADD R2, R3, R6 ;  /* 0x0000000603027221 */ /* 0x000fe20000000000 */
[----:B------:R-:W-:Y:S01]  /*13750*/  FADD R10, R26, R28 ;  /* 0x0000001c1a0a7221 */ /* 0x000fe20000000000 */
[----:B------:R-:W-:Y:S01]  /*13760*/  FADD R8, R8, R11 ;  /* 0x0000000b08087221 */ /* 0x000fe20000000000 */
[----:B------:R-:W5:Y:S04]  /*13770*/  LDL R21, [R1+0xc00] ;  /* 0x000c000001157983 */ /* 0x000f680000100800 */
[----:B------:R-:W0:Y:S04]  /*13780*/  SHFL.BFLY PT, R6, R4, 0x2, 0x1f ;  /* 0x0c401f0004067f89 */ /* 0x000e2800000e0000 */
[----:B------:R-:W1:Y:S04]  /*13790*/  SHFL.BFLY PT, R11, R10, 0x2, 0x1f ;  /* 0x0c401f000a0b7f89 */ /* 0x000e6800000e0000 */
[----:B------:R-:W1:Y:S04]  /*137a0*/  SHFL.BFLY PT, R9, R8, 0x2, 0x1f ;  /* 0x0c401f0008097f89 */ /* 0x000e6800000e0000 */
[----:B------:R-:W1:Y:S04]  /*137b0*/  SHFL.BFLY PT, R3, R2, 0x2, 0x1f ;  /* 0x0c401f0002037f89 */ /* 0x000e6800000e0000 */
[----:B------:R-:W5:Y:S04]  /*137c0*/  LDL R13, [R1+0xbec] ;  /* 0x000bec00010d7983 */ /* 0x000f680000100800 */
[----:B------:R-:W5:Y:S01]  /*137d0*/  LDL R19, [R1+0xbe8] ;  /* 0x000be80001137983 */ /* 0x000f620000100800 */
[----:B0-----:R-:W-:-:S03]  /*137e0*/  FADD R6, R4, R6 ;  /* 0x0000000604067221 */ /* 0x001fc60000000000 */
[----:B------:R-:W5:Y:S04]  /*137f0*/  LDL R18, [R1+0xbdc] ;  /* 0x000bdc0001127983 */ /* 0x000f680000100800 */
[----:B------:R-:W0:Y:S01]  /*13800*/  SHFL.BFLY PT, R4, R6, 0x1, 0x1f ;  /* 0x0c201f0006047f89 */ /* 0x000e2200000e0000 */
[----:B-1----:R-:W-:Y:S01]  /*13810*/  FADD R11, R10, R11 ;  /* 0x0000000b0a0b7221 */ /* 0x002fe20000000000 */
[----:B------:R-:W-:Y:S02]  /*13820*/  FADD R9, R8, R9 ;  /* 0x0000000908097221 */ /* 0x000fe40000000000 */
[----:B------:R-:W5:Y:S01]  /*13830*/  LDL R20, [R1+0xbf8] ;  /* 0x000bf80001147983 */ /* 0x000f620000100800 */
[----:B------:R-:W-:-:S03]  /*13840*/  FADD R3, R2, R3 ;  /* 0x0000000302037221 */ /* 0x000fc60000000000 */
[----:B------:R-:W1:Y:S04]  /*13850*/  SHFL.BFLY PT, R10, R11, 0x1, 0x1f ;  /* 0x0c201f000b0a7f89 */ /* 0x000e6800000e0000 */
[----:B------:R-:W1:Y:S04]  /*13860*/  SHFL.BFLY PT, R2, R9, 0x1, 0x1f ;  /* 0x0c201f0009027f89 */ /* 0x000e6800000e0000 */
[----:B------:R-:W1:Y:S01]  /*13870*/  SHFL.BFLY PT, R8, R3, 0x1, 0x1f ;  /* 0x0c201f0003087f89 */ /* 0x000e6200000e0000 */
[----:B------:R-:W-:-:S03]  /*13880*/  USHF.R.S32.HI UR7, URZ, 0x1f, UR5 ;  /* 0x0000001f3f077899 */ /* 0x000fc60008011405 */
[----:B------:R-:W5:Y:S01]  /*13890*/  LDL R17, [R1+0xbd8] ;  /* 0x000bd80001117983 */ /* 0x000f620000100800 */
[----:B0-----:R-:W-:Y:S01]  /*138a0*/  FADD R4, R6, R4 ;  /* 0x0000000406047221 */ /* 0x001fe20000000000 */
[----:B------:R-:W-:Y:S01]  /*138b0*/  BAR.SYNC.DEFER_BLOCKING 0x0 ;  /* 0x0000000000007b1d */ /* 0x000fe20000010000 */
[----:B-1----:R-:W-:-:S05]  /*138c0*/  FADD R10, R11, R10 ;  /* 0x0000000a0b0a7221 */ /* 0x002fca0000000000 */
[----:B------:R-:W5:Y:S01]  /*138d0*/  LDL R16, [R1+0xbe0] ;  /* 0x000be00001107983 */ /* 0x000f620000100800 */
[----:B------:R-:W-:-:S03]  /*138e0*/  FADD R2, R9, R2 ;  /* 0x0000000209027221 */ /* 0x000fc60000000000 */
[----:B------:R-:W5:Y:S01]  /*138f0*/  LDL R11, [R1+0xbc0] ;  /* 0x000bc000010b7983 */ /* 0x000f620000100800 */
[----:B------:R-:W-:-:S03]  /*13900*/  FADD R3, R3, R8 ;  /* 0x0000000803037221 */ /* 0x000fc60000000000 */
[----:B------:R-:W5:Y:S04]  /*13910*/  LDL R6, [R1+0xbbc] ;  /* 0x000bbc0001067983 */ /* 0x000f680000100800 */
[----:B------:R-:W-:Y:S04]  /*13920*/  @!P0 STS [R5+0x8100], R4 ;  /* 0x0081000405008388 */ /* 0x000fe80000000800 */
[----:B------:R0:W-:Y:S04]  /*13930*/  @!P0 STS [R5+0x8000], R10 ;  /* 0x0080000a05008388 */ /* 0x0001e80000000800 */
[----:B------:R-:W-:Y:S04]  /*13940*/  @!P0 STS [R5+0x8080], R2 ;  /* 0x0080800205008388 */ /* 0x000fe80000000800 */
[----:B------:R3:W-:Y:S01]  /*13950*/  @!P0 STS [R5+0x8180], R3 ;  /* 0x0081800305008388 */ /* 0x0007e20000000800 */
[----:B------:R-:W-:Y:S06]  /*13960*/  BAR.SYNC.DEFER_BLOCKING 0x0 ;  /* 0x0000000000007b1d */ /* 0x000fec0000010000 */
[----:B0-----:R-:W5:Y:S04]  /*13970*/  LDL R10, [R1+0xbc8] ;  /* 0x000bc800010a7983 */ /* 0x001f680000100800 */
[----:B------:R-:W0:Y:S01]  /*13980*/  LDS R3, [R0+0x8000] ;  /* 0x0080000000037984 */ /* 0x000e220000000800 */
[----:B--2---:R-:W-:-:S03]  /*13990*/  IADD3 R4, P1, R15, UR5, RZ ;  /* 0x000000050f047c10 */ /* 0x004fc6000ff3e0ff */
[----:B------:R-:W2:Y:S01]  /*139a0*/  LDL R15, [R1+0xbd4] ;  /* 0x000bd400010f7983 */ /* 0x000ea20000100800 */
[----:B---3--:R-:W-:-:S03]  /*139b0*/  IADD3.X R5, R14, UR7, RZ, P1, !PT ;  /* 0x000000070e057c10 */ /* 0x008fc60008ffe4ff */
[----:B------:R-:W3:Y:S01]  /*139c0*/  LDL R14, [R1+0xbe4] ;  /* 0x000be400010e7983 */ /* 0x000ee20000100800 */
[----:B----4-:R-:W-:-:S03]  /*139d0*/  IADD3 R8, P1, R12, UR5, RZ ;  /* 0x000000050c087c10 */ /* 0x010fc6000ff3e0ff */
[----:B------:R-:W4:Y:S04]  /*139e0*/  LDL R12, [R1+0xbd0] ;  /* 0x000bd000010c7983 */ /* 0x000f280000100800 */
[----:B0-----:R-:W0:Y:S02]  /*139f0*/  SHFL.BFLY PT, R2, R3, 0x2, 0x1f ;  /* 0x0c401f0003027f89 */ /* 0x001e2400000e0000 */
[----:B0-----:R-:W-:-:S05]  /*13a00*/  FADD R3, R3, R2 ;  /* 0x0000000203037221 */ /* 0x001fca0000000000 */
[----:B------:R-:W0:Y:S02]  /*13a10*/  SHFL.BFLY PT, R2, R3, 0x1, 0x1f ;  /* 0x0c201f0003027f89 */ /* 0x000e2400000e0000 */
[----:B0-----:R-:W-:-:S05]  /*13a20*/  FADD R3, R3, R2 ;  /* 0x0000000203037221 */ /* 0x001fca0000000000 */
[----:B------:R0:W-:Y:S01]  /*13a30*/  @!P0 STS [R0+0x8000], R3 ;  /* 0x0080000300008388 */ /* 0x0001e20000000800 */
[----:B------:R-:W-:Y:S01]  /*13a40*/  BAR.SYNC.DEFER_BLOCKING 0x0 ;  /* 0x0000000000007b1d */ /* 0x000fe20000010000 */
[----:B-----5:R-:W-:-:S04]  /*13a50*/  IADD3 R2, P2, R21, UR5, RZ ;  /* 0x0000000515027c10 */ /* 0x020fc8000ff5e0ff */
[----:B0-----:R-:W-:Y:S02]  /*13a60*/  IADD3.X R3, R13, UR7, RZ, P2, !PT ;  /* 0x000000070d037c10 */ /* 0x001fe400097fe4ff */
[----:B------:R-:W5:Y:S01]  /*13a70*/  LDL R13, [R1+0xbc4] ;  /* 0x000bc400010d7983 */ /* 0x000f620000100800 */
[----:B------:R-:W-:-:S03]  /*13a80*/  IADD3.X R9, R19, UR7, RZ, P1, !PT ;  /* 0x0000000713097c10 */ /* 0x000fc60008ffe4ff */
[----:B------:R-:W5:Y:S04]  /*13a90*/  LDL R0, [R1+0xbac] ;  /* 0x000bac0001007983 */ /* 0x000f680000100800 */
[----:B------:R-:W5:Y:S04]  /*13aa0*/  LDG.E.U8 R27, desc[UR12][R4.64] ;  /* 0x0000000c041b7981 */ /* 0x000f68000c1e1100 */
[----:B------:R0:W5:Y:S04]  /*13ab0*/  LDG.E.U8 R25, desc[UR12][R2.64] ;  /* 0x0000000c02197981 */ /* 0x000168000c1e1100 */
[----:B------:R1:W5:Y:S01]  /*13ac0*/  LDG.E.U8 R24, desc[UR12][R8.64] ;  /* 0x0000000c08187981 */ /* 0x000362000c1e1100 */
[----:B0-----:R-:W-:-:S02]  /*13ad0*/  IADD3 R2, P1, R18, UR5, RZ ;  /* 0x0000000512027c10 */ /* 0x001fc4000ff3e0ff */
[----:B------:R-:W-:-:S04]  /*13ae0*/  IADD3 R4, P2, R20, UR5, RZ ;  /* 0x0000000514047c10 */ /* 0x000fc8000ff5e0ff */
[----:B------:R-:W-:Y:S02]  /*13af0*/  IADD3.X R5, R17, UR7, RZ, P2, !PT ;  /* 0x0000000711057c10 */ /* 0x000fe400097fe4ff */
[----:B-1----:R-:W-:Y:S01]  /*13b00*/  IADD3 R8, P2, R16, UR5, RZ ;  /* 0x0000000510087c10 */ /* 0x002fe2000ff5e0ff */
[----:B------:R-:W5:Y:S04]  /*13b10*/  LDL R17, [R1+0xbb0] ;  /* 0x000bb00001117983 */ /* 0x000f680000100800 */
[----:B------:R-:W5:Y:S04]  /*13b20*/  LDL R16, [R1+0xbcc] ;  /* 0x000bcc0001107983 */ /* 0x000f680000100800 */
[----:B------:R3:W5:Y:S01]  /*13b30*/  LDG.E.U8 R23, desc[UR12][R4.64] ;  /* 0x0000000c04177981 */ /* 0x000762000c1e1100 */
[----:B--2---:R-:W-:-:S03]  /*13b40*/  IADD3.X R3, R15, UR7, RZ, P1, !PT ;  /* 0x000000070f037c10 */ /* 0x004fc60008ffe4ff */
[----:B------:R-:W2:Y:S01]  /*13b50*/  LDL R15, [R1+0xbb8] ;  /* 0x000bb800010f7983 */ /* 0x000ea20000100800 */
[----:B----4-:R-:W-:-:S03]  /*13b60*/  IADD3.X R9, R12, UR7, RZ, P2, !PT ;  /* 0x000000070c097c10 */ /* 0x010fc600097fe4ff */
[----:B------:R-:W4:Y:S04]  /*13b70*/  LDG.E.U8 R22, desc[UR12][R2.64] ;  /* 0x0000000c02167981 */ /* 0x000f28000c1e1100 */
[----:B------:R-:W4:Y:S01]  /*13b80*/  LDL R12, [R1+0xba8] ;  /* 0x000ba800010c7983 */ /* 0x000f220000100800 */
[----:B---3--:R-:W-:-:S03]  /*13b90*/  IADD3 R4, P1, R14, UR5, RZ ;  /* 0x000000050e047c10 */ /* 0x008fc6000ff3e0ff */
[----:B------:R-:W3:Y:S01]  /*13ba0*/  LDL R14, [R1+0xba4] ;  /* 0x000ba400010e7983 */ /* 0x000ee20000100800 */
[----:B------:R-:W-:-:S03]  /*13bb0*/  IADD3.X R5, R11, UR7, RZ, P1, !PT ;  /* 0x000000070b057c10 */ /* 0x000fc60008ffe4ff */
[----:B------:R-:W3:Y:S04]  /*13bc0*/  LDL R11, [R1+0xbb4] ;  /* 0x000bb400010b7983 */ /* 0x000ee80000100800 */
[----:B------:R0:W3:Y:S04]  /*13bd0*/  LDG.E.U8 R21, desc[UR12][R8.64] ;  /* 0x0000000c08157981 */ /* 0x0000e8000c1e1100 */
[----:B------:R1:W3:Y:S01]  /*13be0*/  LDG.E.U8 R20, desc[UR12][R4.64] ;  /* 0x0000000c04147981 */ /* 0x0002e2000c1e1100 */
[----:B0-----:R-:W-:-:S03]  /*13bf0*/  IADD3 R8, P1, R10, UR5, RZ ;  /* 0x000000050a087c10 */ /* 0x001fc6000ff3e0ff */
[----:B------:R-:W3:Y:S01]  /*13c00*/  LDL R10, [R1+0xba0] ;  /* 0x000ba000010a7983 */ /* 0x000ee20000100800 */
[----:B-----5:R-:W-:-:S04]  /*13c10*/  IADD3 R2, P2, R13, UR5, RZ ;  /* 0x000000050d027c10 */ /* 0x020fc8000ff5e0ff */
[----:B------:R-:W-:-:S05]  /*13c20*/  IADD3.X R3, R6, UR7, RZ, P2, !PT ;  /* 0x0000000706037c10 */ /* 0x000fca00097fe4ff */
[----:B------:R0:W5:Y:S04]  /*13c30*/  LDG.E.U8 R19, desc[UR12][R2.64] ;  /* 0x0000000c02137981 */ /* 0x000168000c1e1100 */
[----:B------:R-:W-:Y:S04]  /*13c40*/  STL [R1+0x1ac], R27 ;  /* 0x0001ac1b01007387 */ /* 0x000fe80000100800 */
[----:B------:R-:W5:Y:S04]  /*13c50*/  LDL R13, [R1+0xb94] ;  /* 0x000b9400010d7983 */ /* 0x000f680000100800 */
[----:B------:R-:W5:Y:S04]  /*13c60*/  LDL R6, [R1+0xb90] ;  /* 0x000b900001067983 */ /* 0x000f680000100800 */
[----:B------:R-:W-:Y:S01]  /*13c70*/  STL [R1+0x1a8], R25 ;  /* 0x0001a81901007387 */ /* 0x000fe20000100800 */
[----:B-1----:R-:W-:-:S03]  /*13c80*/  IADD3 R4, P2, R16, UR5, RZ ;  /* 0x0000000510047c10 */ /* 0x002fc6000ff5e0ff */
[----:B------:R-:W5:Y:S01]  /*13c90*/  LDL R16, [R1+0xb98] ;  /* 0x000b980001107983 */ /* 0x000f620000100800 */
[----:B--2---:R-:W-:Y:S02]  /*13ca0*/  IADD3.X R9, R15, UR7, RZ, P1, !PT ;  /* 0x000000070f097c10 */ /* 0x004fe40008ffe4ff */
[----:B0-----:R-:W-:Y:S02]  /*13cb0*/  IADD3 R2, P1, R0, UR5, RZ ;  /* 0x0000000500027c10 */ /* 0x001fe4000ff3e0ff */
[----:B------:R-:W2:Y:S04]  /*13cc0*/  LDL R0, [R1+0xb8c] ;  /* 0x000b8c0001007983 */ /* 0x000ea80000100800 */
[----:B------:R0:W-:Y:S01]  /*13cd0*/  STL [R1+0x1a4], R24 ;  /* 0x0001a41801007387 */ /* 0x0001e20000100800 */
[----:B----4-:R-:W-:-:S03]  /*13ce0*/  IADD3.X R5, R12, UR7, RZ, P2, !PT ;  /* 0x000000070c057c10 */ /* 0x010fc600097fe4ff */
[----:B------:R-:W4:Y:S04]  /*13cf0*/  LDL R15, [R1+0xb9c] ;  /* 0x000b9c00010f7983 */ /* 0x000f280000100800 */
[----:B------:R-:W4:Y:S01]  /*13d00*/  LDL R12, [R1+0xb88] ;  /* 0x000b8800010c7983 */ /* 0x000f220000100800 */
[----:B---3--:R-:W-:-:S03]  /*13d10*/  IADD3.X R3, R14, UR7, RZ, P1, !PT ;  /* 0x000000070e037c10 */ /* 0x008fc60008ffe4ff */
[----:B0-----:R0:W3:Y:S04]  /*13d20*/  LDG.E.U8 R24, desc[UR12][R4.64] ;  /* 0x0000000c04187981 */ /* 0x0010e8000c1e1100 */
[----:B------:R1:W-:Y:S04]  /*13d30*/  STL [R1+0x1a0], R23 ;  /* 0x0001a01701007387 */ /* 0x0003e80000100800 */
[----:B------:R1:W3:Y:S01]  /*13d40*/  LDG.E.U8 R18, desc[UR12][R8.64] ;  /* 0x0000000c08127981 */ /* 0x0002e2000c1e1100 */
[----:B0-----:R-:W-:-:S03]  /*13d50*/  IADD3 R4, P1, R11, UR5, RZ ;  /* 0x000000050b047c10 */ /* 0x001fc6000ff3e0ff */
[----:B------:R-:W3:Y:S04]  /*13d60*/  LDL R11, [R1+0xb7c] ;  /* 0x000b7c00010b7983 */ /* 0x000ee80000100800 */
[----:B-1----:R5:W3:Y:S01]  /*13d70*/  LDG.E.U8 R23, desc[UR12][R2.64] ;  /* 0x0000000c02177981 */ /* 0x002ae2000c1e1100 */
[----:B------:R-:W-:-:S04]  /*13d80*/  IADD3 R8, P2, R17, UR5, RZ ;  /* 0x0000000511087c10 */ /* 0x000fc8000ff5e0ff */
[----:B------:R-:W-:Y:S02]  /*13d90*/  IADD3.X R9, R10, UR7, RZ, P2, !PT ;  /* 0x000000070a097c10 */ /* 0x000fe400097fe4ff */
[----:B------:R-:W3:Y:S04]  /*13da0*/  LDL R10, [R1+0xb78] ;  /* 0x000b7800010a7983 */ /* 0x000ee80000100800 */
[----:B------:R0:W-:Y:S04]  /*13db0*/  STL [R1+0x19c], R22 ;  /* 0x00019c1601007387 */ /* 0x0001e80000100800 */
[----:B------:R-:W3:Y:S04]  /*13dc0*/  LDL R14, [R1+0xb80] ;  /* 0x000b8000010e7983 */ /* 0x000ee80000100800 */
[----:B0-----:R0:W3:Y:S01]  /*13dd0*/  LDG.E.U8 R22, desc[UR12][R8.64] ;  /* 0x0000000c08167981 */ /* 0x0010e2000c1e1100 */
[----:B-----5:R-:W-:-:S03]  /*13de0*/  IADD3 R2, P2, R13, UR5, RZ ;  /* 0x000000050d027c10 */ /* 0x020fc6000ff5e0ff */
[----:B------:R-:W5:Y:S01]  /*13df0*/  LDL R13, [R1+0xb74] ;  /* 0x000b7400010d7983 */ /* 0x000f620000100800 */
[----:B------:R-:W-:-:S03]  /*13e00*/  IADD3.X R5, R6, UR7, RZ, P1, !PT ;  /* 0x0000000706057c10 */ /* 0x000fc60008ffe4ff */
[----:B------:R1:W-:Y:S04]  /*13e10*/  STL [R1+0x198], R21 ;  /* 0x0001981501007387 */ /* 0x0003e80000100800 */
[----:B------:R-:W5:Y:S04]  /*13e20*/  LDL R6, [R1+0xb84] ;  /* 0x000b840001067983 */ /* 0x000f680000100800 */
[----:B-1----:R1:W5:Y:S01]  /*13e30*/  LDG.E.U8 R21, desc[UR12][R4.64] ;  /* 0x0000000c04157981 */ /* 0x002362000c1e1100 */
[----:B0-----:R-:W-:Y:S02]  /*13e40*/  IADD3 R8, P1, R16, UR5, RZ ;  /* 0x0000000510087c10 */ /* 0x001fe4000ff3e0ff */
[----:B--2---:R-:W-:-:S02]  /*13e50*/  IADD3.X R3, R0, UR7, RZ, P2, !PT ;  /* 0x0000000700037c10 */ /* 0x004fc400097fe4ff */
[----:B------:R-:W2:Y:S04]  /*13e60*/  LDL R0, [R1+0xb70] ;  /* 0x000b700001007983 */ /* 0x000ea80000100800 */
[----:B------:R0:W-:Y:S04]  /*13e70*/  STL [R1+0x194], R20 ;  /* 0x0001941401007387 */ /* 0x0001e80000100800 */
[----:B------:R-:W2:Y:S01]  /*13e80*/  LDL R17, [R1+0xb64] ;  /* 0x000b640001117983 */ /* 0x000ea20000100800 */
[----:B----4-:R-:W-:-:S03]  /*13e90*/  IADD3.X R9, R12, UR7, RZ, P1, !PT ;  /* 0x000000070c097c10 */ /* 0x010fc60008ffe4ff */
[----:B------:R-:W4:Y:S04]  /*13ea0*/  LDL R16, [R1+0xb60] ;  /* 0x000b600001107983 */ /* 0x000f280000100800 */
[----:B------:R1:W-:Y:S04]  /*13eb0*/  STL [R1+0x190], R19 ;  /* 0x0001901301007387 */ /* 0x0003e80000100800 */
[----:B------:R-:W4:Y:S04]  /*13ec0*/  LDL R12, [R1+0xb68] ;  /* 0x000b6800010c7983 */ /* 0x000f280000100800 */
[----:B0-----:R3:W4:Y:S01]  /*13ed0*/  LDG.E.U8 R20, desc[UR12][R2.64] ;  /* 0x0000000c02147981 */ /* 0x001722000c1e1100 */
[----:B-1----:R-:W-:-:S03]  /*13ee0*/  IADD3 R4, P2, R15, UR5, RZ ;  /* 0x000000050f047c10 */ /* 0x002fc6000ff5e0ff */
[----:B------:R0:W4:Y:S01]  /*13ef0*/  LDG.E.U8 R19, desc[UR12][R8.64] ;  /* 0x0000000c08137981 */ /* 0x000122000c1e1100 */
[----:B---3--:R-:W-:-:S03]  /*13f00*/  IADD3 R2, P1, R11, UR5, RZ ;  /* 0x000000050b027c10 */ /* 0x008fc6000ff3e0ff */
[----:B------:R-:W3:Y:S01]  /*13f10*/  LDL R11, [R1+0xb5c] ;  /* 0x000b5c00010b7983 */ /* 0x000ee20000100800 */
[----:B------:R-:W-:-:S03]  /*13f20*/  IADD3.X R5, R10, UR7, RZ, P2, !PT ;  /* 0x000000070a057c10 */ /* 0x000fc600097fe4ff */
[----:B------:R1:W-:Y:S04]  /*13f30*/  STL [R1+0x18c], R18 ;  /* 0x00018c1201007387 */ /* 0x0003e80000100800 */
[----:B------:R-:W3:Y:S04]  /*13f40*/  LDL R15, [R1+0xb6c] ;  /* 0x000b6c00010f7983 */ /* 0x000ee80000100800 */
[----:B------:R-:W3:Y:S01]  /*13f50*/  LDL R10, [R1+0xb58] ;  /* 0x000b5800010a7983 */ /* 0x000ee20000100800 */
[----:B0-----:R-:W-:-:S03]  /*13f60*/  IADD3 R8, P2, R14, UR5, RZ ;  /* 0x000000050e087c10 */ /* 0x001fc6000ff5e0ff */
[----:B-1----:R0:W3:Y:S04]  /*13f70*/  LDG.E.U8 R18, desc[UR12][R4.64] ;  /* 0x0000000c04127981 */ /* 0x0020e8000c1e1100 */
[----:B------:R1:W-:Y:S04]  /*13f80*/  STL [R1+0x188], R24 ;  /* 0x0001881801007387 */ /* 0x0003e80000100800 */
[----:B------:R-:W3:Y:S01]  /*13f90*/  LDL R14, [R1+0xb4c] ;  /* 0x000b4c00010e7983 */ /* 0x000ee20000100800 */
[----:B-----5:R-:W-:-:S05]  /*13fa0*/  IADD3.X R3, R13, UR7, RZ, P1, !PT ;  /* 0x000000070d037c10 */ /* 0x020fca0008ffe4ff */
[----:B-1----:R-:W5:Y:S01]  /*13fb0*/  LDG.E.U8 R24, desc[UR12][R2.64] ;  /* 0x0000000c02187981 */ /* 0x002f62000c1e1100 */
[----:B0-----:R-:W-:-:S03]  /*13fc0*/  IADD3 R4, P1, R6, UR5, RZ ;  /* 0x0000000506047c10 */ /* 0x001fc6000ff3e0ff */
[----:B------:R-:W5:Y:S04]  /*13fd0*/  LDL R6, [R1+0xb48] ;  /* 0x000b480001067983 */ /* 0x000f680000100800 */
[----:B------:R0:W-:Y:S04]  /*13fe0*/  STL [R1+0x15c], R23 ;  /* 0x00015c1701007387 */ /* 0x0001e80000100800 */
[----:B------:R-:W5:Y:S01]  /*13ff0*/  LDL R13, [R1+0xb50] ;  /* 0x000b5000010d7983 */ /* 0x000f620000100800 */
[----:B--2---:R-:W-:-:S03]  /*14000*/  IADD3.X R9, R0, UR7, RZ, P2, !PT ;  /* 0x0000000700097c10 */ /* 0x004fc600097fe4ff */
[----:B------:R-:W2:Y:S04]  /*14010*/  LDL R0, [R1+0xb44] ;  /* 0x000b440001007983 */ /* 0x000ea80000100800 */
[----:B0-----:R0:W2:Y:S04]  /*14020*/  LDG.E.U8 R23, desc[UR12][R8.64] ;  /* 0x0000000c08177981 */ /* 0x0010a8000c1e1100 */
[----:B------:R1:W-:Y:S01]  /*14030*/  STL [R1+0x184], R22 ;  /* 0x0001841601007387 */ /* 0x0003e20000100800 */
[----:B----4-:R-:W-:Y:S02]  /*14040*/  IADD3.X R5, R16, UR7, RZ, P1, !PT ;  /* 0x0000000710057c10 */ /* 0x010fe40008ffe4ff */
[----:B0-----:R-:W-:-:S03]  /*14050*/  IADD3 R8, P1, R12, UR5, RZ ;  /* 0x000000050c087c10 */ /* 0x001fc6000ff3e0ff */
[----:B-1----:R0:W4:Y:S04]  /*14060*/  LDG.E.U8 R22, desc[UR12][R4.64] ;  /* 0x0000000c04167981 */ /* 0x002128000c1e1100 */
[----:B------:R-:W4:Y:S01]  /*14070*/  LDL R12, [R1+0xb54] ;  /* 0x000b5400010c7983 */ /* 0x000f220000100800 */
[----:B------:R-:W-:-:S04]  /*14080*/  IADD3 R2, P2, R17, UR5, RZ ;  /* 0x0000000511027c10 */ /* 0x000fc8000ff5e0ff */
[----:B---3--:R-:W-:Y:S02]  /*14090*/  IADD3.X R3, R11, UR7, RZ, P2, !PT ;  /* 0x000000070b037c10 */ /* 0x008fe400097fe4ff */
[----:B------:R-:W3:Y:S04]  /*140a0*/  LDL R11, [R1+0xb40] ;  /* 0x000b4000010b7983 */ /* 0x000ee80000100800 */
[----:B------:R1:W-:Y:S01]  /*140b0*/  STL [R1+0x154], R21 ;  /* 0x0001541501007387 */ /* 0x0003e20000100800 */
[----:B0-----:R-:W-:-:S03]  /*140c0*/  IADD3 R4, P2, R15, UR5, RZ ;  /* 0x000000050f047c10 */ /* 0x001fc6000ff5e0ff */
[----:B------:R-:W3:Y:S01]  /*140d0*/  LDL R16, [R1+0xb34] ;  /* 0x000b340001107983 */ /* 0x000ee20000100800 */
[----:B------:R-:W-:-:S03]  /*140e0*/  IADD3.X R9, R10, UR7, RZ, P1, !PT ;  /* 0x000000070a097c10 */ /* 0x000fc60008ffe4ff */
[----:B------:R-:W3:Y:S04]  /*140f0*/  LDL R15, [R1+0xb30] ;  /* 0x000b3000010f7983 */ /* 0x000ee80000100800 */
[----:B------:R0:W-:Y:S04]  /*14100*/  STL [R1+0x180], R20 ;  /* 0x0001801401007387 */ /* 0x0001e80000100800 */
[----:B------:R-:W3:Y:S04]  /*14110*/  LDL R10, [R1+0xb38] ;  /* 0x000b3800010a7983 */ /* 0x000ee80000100800 */
[----:B-1----:R1:W3:Y:S04]  /*14120*/  LDG.E.U8 R21, desc[UR12][R2.64] ;  /* 0x0000000c02157981 */ /* 0x0022e8000c1e1100 */
[----:B0-----:R0:W3:Y:S01]  /*14130*/  LDG.E.U8 R20, desc[UR12][R8.64] ;  /* 0x0000000c08147981 */ /* 0x0010e2000c1e1100 */
[----:B-1----:R-:W-:-:S02]  /*14140*/  IADD3 R2, P1, R14, UR5, RZ ;  /* 0x000000050e027c10 */ /* 0x002fc4000ff3e0ff */
[----:B-----5:R-:W-:Y:S02]  /*14150*/  IADD3.X R5, R6, UR7, RZ, P2, !PT ;  /* 0x0000000706057c10 */ /* 0x020fe400097fe4ff */
[----:B------:R-:W5:Y:S04]  /*14160*/  LDL R6, [R1+0xb2c] ;  /* 0x000b2c0001067983 */ /* 0x000f680000100800 */
[----:B------:R1:W-:Y:S04]  /*14170*/  STL [R1+0x14c], R19 ;  /* 0x00014c1301007387 */ /* 0x0003e80000100800 */
[----:B------:R-:W5:Y:S04]  /*14180*/  LDL R17, [R1+0xb3c] ;  /* 0x000b3c0001117983 */ /* 0x000f680000100800 */
[----:B------:R-:W5:Y:S04]  /*14190*/  LDL R14, [R1+0xb28] ;  /* 0x000b2800010e7983 */ /* 0x000f680000100800 */
[----:B------:R2:W-:Y:S04]  /*141a0*/  STL [R1+0x17c], R18 ;  /* 0x00017c1201007387 */ /* 0x0005e80000100800 */
[----:B-1----:R4:W5:Y:S01]  /*141b0*/  LDG.E.U8 R19, desc[UR12][R4.64] ;  /* 0x0000000c04137981 */ /* 0x002962000c1e1100 */
[----:B0-----:R-:W-:-:S02]  /*141c0*/  IADD3 R8, P2, R13, UR5, RZ ;  /* 0x000000050d087c10 */ /* 0x001fc4000ff5e0ff */
[----:B--2---:R-:W-:Y:S02]  /*141d0*/  IADD3.X R3, R0, UR7, RZ, P1, !PT ;  /* 0x0000000700037c10 */ /* 0x004fe40008ffe4ff */
[----:B------:R-:W2:Y:S04]  /*141e0*/  LDL R0, [R1+0xb1c] ;  /* 0x000b1c0001007983 */ /* 0x000ea80000100800 */
[----:B------:R0:W2:Y:S01]  /*141f0*/  LDG.E.U8 R18, desc[UR12][R2.64] ;  /* 0x0000000c02127981 */ /* 0x0000a2000c1e1100 */
[----:B----4-:R-:W-:-:S03]  /*14200*/  IADD3 R4, P1, R12, UR5, RZ ;  /* 0x000000050c047c10 */ /* 0x010fc6000ff3e0ff */
[----:B------:R-:W4:Y:S04]  /*14210*/  LDL R12, [R1+0xb18] ;  /* 0x000b1800010c7983 */ /* 0x000f280000100800 */
[----:B------:R1:W-:Y:S04]  /*14220*/  STL [R1+0x144], R24 ;  /* 0x0001441801007387 */ /* 0x0003e80000100800 */
[----:B------:R-:W4:Y:S01]  /*14230*/  LDL R13, [R1+0xb20] ;  /* 0x000b2000010d7983 */ /* 0x000f220000100800 */
[----:B---3--:R-:W-:-:S03]  /*14240*/  IADD3.X R9, R11, UR7, RZ, P2, !PT ;  /* 0x000000070b097c10 */ /* 0x008fc600097fe4ff */
[----:B------:R-:W3:Y:S04]  /*14250*/  LDL R11, [R1+0xb14] ;  /* 0x000b1400010b7983 */ /* 0x000ee80000100800 */
[----:B-1----:R1:W3:Y:S01]  /*14260*/  LDG.E.U8 R24, desc[UR12][R8.64] ;  /* 0x0000000c08187981 */ /* 0x0022e2000c1e1100 */
[----:B0-----:R-:W-:-:S03]  /*14270*/  IADD3 R2, P2, R16, UR5, RZ ;  /* 0x0000000510027c10 */ /* 0x001fc6000ff5e0ff */
[----:B------:R0:W-:Y:S01]  /*14280*/  STL [R1+0x178], R23 ;  /* 0x0001781701007387 */ /* 0x0001e20000100800 */
[----:B------:R-:W-:-:S03]  /*14290*/  IADD3.X R5, R15, UR7, RZ, P1, !PT ;  /* 0x000000070f057c10 */ /* 0x000fc60008ffe4ff */
[----:B------:R-:W3:Y:S01]  /*142a0*/  LDL R16, [R1+0xb24] ;  /* 0x000b240001107983 */ /* 0x000ee20000100800 */
[----:B-1----:R-:W-:-:S03]  /*142b0*/  IADD3 R8, P1, R10, UR5, RZ ;  /* 0x000000050a087c10 */ /* 0x002fc6000ff3e0ff */
[----:B0-----:R0:W3:Y:S04]  /*142c0*/  LDG.E.U8 R23, desc[UR12][R4.64] ;  /* 0x0000000c04177981 */ /* 0x0010e8000c1e1100 */
[----:B------:R-:W3:Y:S04]  /*142d0*/  LDL R10, [R1+0xb10] ;  /* 0x000b1000010a7983 */ /* 0x000ee80000100800 */
[----:B------:R1:W-:Y:S04]  /*142e0*/  STL [R1+0x13c], R22 ;  /* 0x00013c1601007387 */ /* 0x0003e80000100800 */
[----:B------:R-:W3:Y:S01]  /*142f0*/  LDL R15, [R1+0xb04] ;  /* 0x000b0400010f7983 */ /* 0x000ee20000100800 */
[----:B-----5:R-:W-:-:S03]  /*14300*/  IADD3.X R3, R6, UR7, RZ, P2, !PT ;  /* 0x0000000706037c10 */ /* 0x020fc600097fe4ff */
[----:B------:R-:W5:Y:S04]  /*14310*/  LDL R6, [R1+0xb00] ;  /* 0x000b000001067983 */ /* 0x000f680000100800 */
[----:B-1----:R2:W5:Y:S04]  /*14320*/  LDG.E.U8 R22, desc[UR12][R2.64] ;  /* 0x0000000c02167981 */ /* 0x002568000c1e1100 */
[----:B------:R1:W-:Y:S01]  /*14330*/  STL [R1+0x174], R21 ;  /* 0x0001741501007387 */ /* 0x0003e20000100800 */
[----:B------:R-:W-:Y:S02]  /*14340*/  IADD3.X R9, R14, UR7, RZ, P1, !PT ;  /* 0x000000070e097c10 */ /* 0x000fe40008ffe4ff */
[----:B0-----:R-:W-:-:S03]  /*14350*/  IADD3 R4, P2, R17, UR5, RZ ;  /* 0x0000000511047c10 */ /* 0x001fc6000ff5e0ff */
[----:B-1----:R0:W5:Y:S01]  /*14360*/  LDG.E.U8 R21, desc[UR12][R8.64] ;  /* 0x0000000c08157981 */ /* 0x002162000c1e1100 */
[----:B--2---:R-:W-:-:S03]  /*14370*/  IADD3 R2, P1, R0, UR5, RZ ;  /* 0x0000000500027c10 */ /* 0x004fc6000ff3e0ff */
[----:B------:R-:W2:Y:S01]  /*14380*/  LDL R0, [R1+0xb08] ;  /* 0x000b080001007983 */ /* 0x000ea20000100800 */
[----:B----4-:R-:W-:-:S03]  /*14390*/  IADD3.X R5, R12, UR7, RZ, P2, !PT ;  /* 0x000000070c057c10 */ /* 0x010fc600097fe4ff */
[----:B------:R-:W4:Y:S04]  /*143a0*/  LDL R12, [R1+0xafc] ;  /* 0x000afc00010c7983 */ /* 0x000f280000100800 */
[----:B------:R1:W-:Y:S01]  /*143b0*/  STL [R1+0x134], R20 ;  /* 0x0001341401007387 */ /* 0x0003e20000100800 */
[----:B0-----:R-:W-:-:S03]  /*143c0*/  IADD3 R8, P2, R13, UR5, RZ ;  /* 0x000000050d087c10 */ /* 0x001fc6000ff5e0ff */
[----:B------:R-:W4:Y:S01]  /*143d0*/  LDL R14, [R1+0xb0c] ;  /* 0x000b0c00010e7983 */ /* 0x000f220000100800 */
[----:B---3--:R-:W-:-:S03]  /*143e0*/  IADD3.X R3, R11, UR7, RZ, P1, !PT ;  /* 0x000000070b037c10 */ /* 0x008fc60008ffe4ff */
[----:B------:R-:W3:Y:S04]  /*143f0*/  LDL R13, [R1+0xaf8] ;  /* 0x000af800010d7983 */ /* 0x000ee80000100800 */
[----:B------:R0:W-:Y:S04]  /*14400*/  STL [R1+0x170], R19 ;  /* 0x0001701301007387 */ /* 0x0001e80000100800 */
[----:B------:R-:W3:Y:S04]  /*14410*/  LDL R11, [R1+0xaec] ;  /* 0x000aec00010b7983 */ /* 0x000ee80000100800 */
[----:B-1----:R1:W3:Y:S04]  /*14420*/  LDG.E.U8 R20, desc[UR12][R4.64] ;  /* 0x0000000c04147981 */ /* 0x0022e8000c1e1100 */
[----:B0-----:R0:W3:Y:S01]  /*14430*/  LDG.E.U8 R19, desc[UR12][R2.64] ;  /* 0x0000000c02137981 */ /* 0x0010e2000c1e1100 */
[----:B------:R-:W-:-:S03]  /*14440*/  IADD3.X R9, R10, UR7, RZ, P2, !PT ;  /* 0x000000070a097c10 */ /* 0x000fc600097fe4ff */
[----:B------:R-:W3:Y:S01]  /*14450*/  LDL R10, [R1+0xae8] ;  /* 0x000ae800010a7983 */ /* 0x000ee20000100800 */
[----:B-1----:R-:W-:-:S03]  /*14460*/  IADD3 R4, P1, R16, UR5, RZ ;  /* 0x0000000510047c10 */ /* 0x002fc6000ff3e0ff */
[----:B------:R1:W-:Y:S04]  /*14470*/  STL [R1+0x12c], R18 ;  /* 0x00012c1201007387 */ /* 0x0003e80000100800 */
[----:B------:R-:W3:Y:S04]  /*14480*/  LDL R17, [R1+0xaf0] ;  /* 0x000af00001117983 */ /* 0x000ee80000100800 */
[----:B------:R-:W3:Y:S04]  /*14490*/  LDL R16, [R1+0xae4] ;  /* 0x000ae40001107983 */ /* 0x000ee80000100800 */
[----:B------:R5:W-:Y:S04]  /*144a0*/  STL [R1+0x16c], R24 ;  /* 0x00016c1801007387 */ /* 0x000be80000100800 */
[----:B-1----:R2:W3:Y:S01]  /*144b0*/  LDG.E.U8 R18, desc[UR12][R8.64] ;  /* 0x0000000c08127981 */ /* 0x0024e2000c1e1100 */
[----:B0-----:R-:W-:-:S02]  /*144c0*/  IADD3 R2, P2, R15, UR5, RZ ;  /* 0x000000050f027c10 */ /* 0x001fc4000ff5e0ff */
[----:B-----5:R-:W-:Y:S02]  /*144d0*/  IADD3.X R5, R6, UR7, RZ, P1, !PT ;  /* 0x0000000706057c10 */ /* 0x020fe40008ffe4ff */
[----:B------:R-:W5:Y:S04]  /*144e0*/  LDL R6, [R1+0xaf4] ;  /* 0x000af40001067983 */ /* 0x000f680000100800 */
[----:B------:R-:W5:Y:S01]  /*144f0*/  LDG.E.U8 R24, desc[UR12][R4.64] ;  /* 0x0000000c04187981 */ /* 0x000f62000c1e1100 */
[----:B--2---:R-:W-:-:S03]  /*14500*/  IADD3 R8, P1, R0, UR5, RZ ;  /* 0x0000000500087c10 */ /* 0x004fc6000ff3e0ff */
[----:B------:R-:W2:Y:S04]  /*14510*/  LDL R0, [R1+0xae0] ;  /* 0x000ae00001007983 */ /* 0x000ea80000100800 */
[----:B------:R0:W-:Y:S04]  /*14520*/  STL [R1+0x124], R23 ;  /* 0x0001241701007387 */ /* 0x0001e80000100800 */
[----:B------:R-:W2:Y:S01]  /*14530*/  LDL R15, [R1+0xad4] ;  /* 0x000ad400010f7983 */ /* 0x000ea20000100800 */
[----:B----4-:R-:W-:-:S03]  /*14540*/  IADD3.X R3, R12, UR7, RZ, P2, !PT ;  /* 0x000000070c037c10 */ /* 0x010fc600097fe4ff */
[----:B------:R-:W4:Y:S04]  /*14550*/  LDL R12, [R1+0xad0] ;  /* 0x000ad000010c7983 */ /* 0x000f280000100800 */
[----:B0-----:R0:W4:Y:S04]  /*14560*/  LDG.E.U8 R23, desc[UR12][R2.64] ;  /* 0x0000000c02177981 */ /* 0x001128000c1e1100 */
[----:B------:R1:W-:Y:S01]  /*14570*/  STL [R1+0x168], R22 ;  /* 0x0001681601007387 */ /* 0x0003e20000100800 */
[----:B---3--:R-:W-:Y:S02]  /*14580*/  IADD3.X R9, R13, UR7, RZ, P1, !PT ;  /* 0x000000070d097c10 */ /* 0x008fe40008ffe4ff */
[----:B0-----:R-:W-:-:S03]  /*14590*/  IADD3 R2, P1, R11, UR5, RZ ;  /* 0x000000050b027c10 */ /* 0x001fc6000ff3e0ff */
[----:B-1----:R0:W3:Y:S04]  /*145a0*/  LDG.E.U8 R22, desc[UR12][R8.64] ;  /* 0x0000000c08167981 */ /* 0x0020e8000c1e1100 */
[----:B------:R-:W3:Y:S01]  /*145b0*/  LDL R11, [R1+0xacc] ;  /* 0x000acc00010b7983 */ /* 0x000ee20000100800 */
[----:B------:R-:W-:-:S03]  /*145c0*/  IADD3 R4, P2, R14, UR5, RZ ;  /* 0x000000050e047c10 */ /* 0x000fc6000ff5e0ff */
[----:B------:R-:W3:Y:S04]  /*145d0*/  LDL R14, [R1+0xad8] ;  /* 0x000ad800010e7983 */ /* 0x000ee80000100800 */
[----:B------:R1:W-:Y:S01]  /*145e0*/  STL [R1+0x11c], R21 ;  /* 0x00011c1501007387 */ /* 0x0003e20000100800 */
[----:B------:R-:W-:-:S03]  /*145f0*/  IADD3.X R5, R10, UR7, RZ, P2, !PT ;  /* 0x000000070a057c10 */ /* 0x000fc600097fe4ff */
[----:B------:R-:W3:Y:S04]  /*14600*/  LDL R13, [R1+0xadc] ;  /* 0x000adc00010d7983 */ /* 0x000ee80000100800 */
[----:B------:R-:W3:Y:S04]  /*14610*/  LDL R10, [R1+0xac8] ;  /* 0x000ac800010a7983 */ /* 0x000ee80000100800 */
[----:B-1----:R5:W3:Y:S01]  /*14620*/  LDG.E.U8 R21, desc[UR12][R4.64] ;  /* 0x0000000c04157981 */ /* 0x002ae2000c1e1100 */
[----:B------:R-:W-:-:S03]  /*14630*/  IADD3.X R3, R16, UR7, RZ, P1, !PT ;  /* 0x0000000710037c10 */ /* 0x000fc60008ffe4ff */
[----:B------:R1:W-:Y:S01]  /*14640*/  STL [R1+0x164], R20 ;  /* 0x0001641401007387 */ /* 0x0003e20000100800 */
[----:B0-----:R-:W-:-:S03]  /*14650*/  IADD3 R8, P2, R17, UR5, RZ ;  /* 0x0000000511087c10 */ /* 0x001fc6000ff5e0ff */
[----:B-1----:R0:W3:Y:S01]  /*14660*/  LDG.E.U8 R20, desc[UR12][R2.64] ;  /* 0x0000000c02147981 */ /* 0x0020e2000c1e1100 */
[----:B-----5:R-:W-:-:S03]  /*14670*/  IADD3 R4, P1, R6, UR5, RZ ;  /* 0x0000000506047c10 */ /* 0x020fc6000ff3e0ff */
[----:B------:R-:W5:Y:S01]  /*14680*/  LDL R6, [R1+0xabc] ;  /* 0x000abc0001067983 */ /* 0x000f620000100800 */
[----:B--2---:R-:W-:-:S03]  /*14690*/  IADD3.X R9, R0, UR7, RZ, P2, !PT ;  /* 0x0000000700097c10 */ /* 0x004fc600097fe4ff */
[----:B------:R-:W2:Y:S04]  /*146a0*/  LDL R0, [R1+0xab8] ;  /* 0x000ab80001007983 */ /* 0x000ea80000100800 */
[----:B------:R1:W-:Y:S01]  /*146b0*/  STL [R1+0x114], R19 ;  /* 0x0001141301007387 */ /* 0x0003e20000100800 */
[----:B0-----:R-:W-:-:S03]  /*146c0*/  IADD3 R2, P2, R15, UR5, RZ ;  /* 0x000000050f027c10 */ /* 0x001fc6000ff5e0ff */
[----:B------:R-:W2:Y:S04]  /*146d0*/  LDL R16, [R1+0xac0] ;  /* 0x000ac00001107983 */ /* 0x000ea80000100800 */
[----:B------:R-:W2:Y:S04]  /*146e0*/  LDL R15, [R1+0xab4] ;  /* 0x000ab400010f7983 */ /* 0x000ea80000100800 */
[----:B------:R0:W-:Y:S04]  /*146f0*/  STL [R1+0x160], R18 ;  /* 0x0001601201007387 */ /* 0x0001e80000100800 */
[----:B-1----:R1:W2:Y:S01]  /*14700*/  LDG.E.U8 R19, desc[UR12][R8.64] ;  /* 0x0000000c08137981 */ /* 0x0022a2000c1e1100 */
[----:B----4-:R-:W-:-:S03]  /*14710*/  IADD3.X R5, R12, UR7, RZ, P1, !PT ;  /* 0x000000070c057c10 */ /* 0x010fc60008ffe4ff */
[----:B------:R-:W4:Y:S04]  /*14720*/  LDL R12, [R1+0xac4] ;  /* 0x000ac400010c7983 */ /* 0x000f280000100800 */
[----:B0-----:R0:W4:Y:S01]  /*14730*/  LDG.E.U8 R18, desc[UR12][R4.64] ;  /* 0x0000000c04127981 */ /* 0x001122000c1e1100 */
[----:B---3--:R-:W-:-:S03]  /*14740*/  IADD3.X R3, R11, UR7, RZ, P2, !PT ;  /* 0x000000070b037c10 */ /* 0x008fc600097fe4ff */
[----:B------:R-:W3:Y:S01]  /*14750*/  LDL R11, [R1+0xab0] ;  /* 0x000ab000010b7983 */ /* 0x000ee20000100800 */
[----:B-1----:R-:W-:-:S03]  /*14760*/  IADD3 R8, P1, R14, UR5, RZ ;  /* 0x000000050e087c10 */ /* 0x002fc6000ff3e0ff */
[----:B------:R1:W-:Y:S04]  /*14770*/  STL [R1+0x10c], R24 ;  /* 0x00010c1801007387 */ /* 0x0003e80000100800 */
[----:B------:R-:W3:Y:S04]  /*14780*/  LDL R17, [R1+0xaa4] ;  /* 0x000aa40001117983 */ /* 0x000ee80000100800 */
[----:B------:R-:W3:Y:S01]  /*14790*/  LDL R14, [R1+0xaa0] ;  /* 0x000aa000010e7983 */ /* 0x000ee20000100800 */
[----:B------:R-:W-:-:S03]  /*147a0*/  IADD3.X R9, R10, UR7, RZ, P1, !PT ;  /* 0x000000070a097c10 */ /* 0x000fc60008ffe4ff */
[----:B------:R1:W-:Y:S04]  /*147b0*/  STL [R1+0x158], R23 ;  /* 0x0001581701007387 */ /* 0x0003e80000100800 */
[----:B------:R-:W3:Y:S01]  /*147c0*/  LDL R10, [R1+0xaa8] ;  /* 0x000aa800010a7983 */ /* 0x000ee20000100800 */
[----:B0-----:R-:W-:-:S03]  /*147d0*/  IADD3 R4, P2, R13, UR5, RZ ;  /* 0x000000050d047c10 */ /* 0x001fc6000ff5e0ff */
[----:B-1----:R5:W3:Y:S04]  /*147e0*/  LDG.E.U8 R24, desc[UR12][R2.64] ;  /* 0x0000000c02187981 */ /* 0x002ae8000c1e1100 */
[----:B------:R0:W3:Y:S01]  /*147f0*/  LDG.E.U8 R23, desc[UR12][R8.64] ;  /* 0x0000000c08177981 */ /* 0x0000e2000c1e1100 */
[----:B-----5:R-:W-:-:S03]  /*14800*/  IADD3 R2, P1, R6, UR5, RZ ;  /* 0x0000000506027c10 */ /* 0x020fc6000ff3e0ff */
[----:B------:R-:W5:Y:S04]  /*14810*/  LDL R6, [R1+0xa9c] ;  /* 0x000a9c0001067983 */ /* 0x000f680000100800 */
[----:B------:R1:W-:Y:S04]  /*14820*/  STL [R1+0x104], R22 ;  /* 0x0001041601007387 */ /* 0x0003e80000100800 */
[----:B------:R-:W5:Y:S01]  /*14830*/  LDL R13, [R1+0xaac] ;  /* 0x000aac00010d7983 */ /* 0x000f620000100800 */
[----:B--2---:R-:W-:-:S03]  /*14840*/  IADD3.X R5, R0, UR7, RZ, P2, !PT ;  /* 0x0000000700057c10 */ /* 0x004fc600097fe4ff */
[----:B------:R-:W2:Y:S04]  /*14850*/  LDL R0, [R1+0xa98] ;  /* 0x000a980001007983 */ /* 0x000ea80000100800 */
[----:B-1----:R4:W2:Y:S04]  /*14860*/  LDG.E.U8 R22, desc[UR12][R4.64] ;  /* 0x0000000c04167981 */ /* 0x0028a8000c1e1100 */
[----:B------:R1:W-:Y:S01]  /*14870*/  STL [R1+0x150], R21 ;  /* 0x0001501501007387 */ /* 0x0003e20000100800 */
[----:B------:R-:W-:Y:S02]  /*14880*/  IADD3.X R3, R15, UR7, RZ, P1, !PT ;  /* 0x000000070f037c10 */ /* 0x000fe40008ffe4ff */
[----:B0-----:R-:W-:-:S02]  /*14890*/  IADD3 R8, P2, R16, UR5, RZ ;  /* 0x0000000510087c10 */ /* 0x001fc4000ff5e0ff */
[----:B------:R-:W2:Y:S04]  /*148a0*/  LDL R16, [R1+0xa8c] ;  /* 0x000a8c0001107983 */ /* 0x000ea80000100800 */
[----:B-1----:R0:W2:Y:S01]  /*148b0*/  LDG.E.U8 R21, desc[UR12][R2.64] ;  /* 0x0000000c02157981 */ /* 0x0020a2000c1e1100 */
        /* <DEDUP_REMOVED lines=9> */
[----:B------:R-:W-:Y:S02]  /*14950*/  IADD3.X R5, R14, UR7, RZ, P1, !PT ;  /* 0x000000070e057c10 */ /* 0x000fe40008ffe4ff */
[----:B-1----:R-:W-:-:S03]  /*14960*/  IADD3 R8, P1, R10, UR5, RZ ;  /* 0x000000050a087c10 */ /* 0x002fc6000ff3e0ff */
[----:B0-----:R0:W3:Y:S04]  /*14970*/  LDG.E.U8 R19, desc[UR12][R4.64] ;  /* 0x0000000c04137981 */ /* 0x0010e8000c1e1100 */
[----:B------:R-:W3:Y:S01]  /*14980*/  LDL R10, [R1+0xa94] ;  /* 0x000a9400010a7983 */ /* 0x000ee20000100800 */
[----:B-----5:R-:W-:-:S03]  /*14990*/  IADD3.X R3, R6, UR7, RZ, P2, !PT ;  /* 0x0000000706037c10 */ /* 0x020fc600097fe4ff */
[----:B------:R-:W5:Y:S04]  /*149a0*/  LDL R6, [R1+0xa80] ;  /* 0x000a800001067983 */ /* 0x000f680000100800 */
[----:B------:R1:W-:Y:S01]  /*149b0*/  STL [R1+0xf4], R18 ;  /* 0x0000f41201007387 */ /* 0x0003e20000100800 */
[----:B0-----:R-:W-:-:S03]  /*149c0*/  IADD3 R4, P2, R13, UR5, RZ ;  /* 0x000000050d047c10 */ /* 0x001fc6000ff5e0ff */
[----:B------:R-:W5:Y:S04]  /*149d0*/  LDL R14, [R1+0xa74] ;  /* 0x000a7400010e7983 */ /* 0x000f680000100800 */
[----:B------:R-:W5:Y:S04]  /*149e0*/  LDL R13, [R1+0xa70] ;  /* 0x000a7000010d7983 */ /* 0x000f680000100800 */
[----:B------:R0:W-:Y:S04]  /*149f0*/  STL [R1+0x140], R24 ;  /* 0x0001401801007387 */ /* 0x0001e80000100800 */
[----:B-1----:R1:W5:Y:S01]  /*14a00*/  LDG.E.U8 R18, desc[UR12][R2.64] ;  /* 0x0000000c02127981 */ /* 0x002362000c1e1100 */
[----:B--2---:R-:W-:-:S03]  /*14a10*/  IADD3.X R9, R0, UR7, RZ, P1, !PT ;  /* 0x0000000700097c10 */ /* 0x004fc60008ffe4ff */
[----:B------:R-:W2:Y:S04]  /*14a20*/  LDL R0, [R1+0xa78] ;  /* 0x000a780001007983 */ /* 0x000ea80000100800 */
[----:B0-----:R0:W2:Y:S01]  /*14a30*/  LDG.E.U8 R24, desc[UR12][R8.64] ;  /* 0x0000000c08187981 */ /* 0x0010a2000c1e1100 */
[----:B----4-:R-:W-:-:S03]  /*14a40*/  IADD3.X R5, R12, UR7, RZ, P2, !PT ;  /* 0x000000070c057c10 */ /* 0x010fc600097fe4ff */
[----:B------:R-:W4:Y:S01]  /*14a50*/  LDL R12, [R1+0xa6c] ;  /* 0x000a6c00010c7983 */ /* 0x000f220000100800 */
[----:B-1----:R-:W-:-:S03]  /*14a60*/  IADD3 R2, P1, R16, UR5, RZ ;  /* 0x0000000510027c10 */ /* 0x002fc6000ff3e0ff */
[----:B------:R1:W-:Y:S04]  /*14a70*/  STL [R1+0xec], R23 ;  /* 0x0000ec1701007387 */ /* 0x0003e80000100800 */
[----:B------:R-:W4:Y:S04]  /*14a80*/  LDL R17, [R1+0xa7c] ;  /* 0x000a7c0001117983 */ /* 0x000f280000100800 */
[----:B------:R-:W4:Y:S04]  /*14a90*/  LDL R16, [R1+0xa68] ;  /* 0x000a680001107983 */ /* 0x000f280000100800 */
[----:B------:R0:W-:Y:S01]  /*14aa0*/  STL [R1+0x138], R22 ;  /* 0x0001381601007387 */ /* 0x0001e20000100800 */
[----:B---3--:R-:W-:-:S03]  /*14ab0*/  IADD3.X R3, R11, UR7, RZ, P1, !PT ;  /* 0x000000070b037c10 */ /* 0x008fc60008ffe4ff */
[----:B-1----:R1:W3:Y:S04]  /*14ac0*/  LDG.E.U8 R23, desc[UR12][R4.64] ;  /* 0x0000000c04177981 */ /* 0x0022e8000c1e1100 */
[----:B------:R-:W3:Y:S01]  /*14ad0*/  LDL R11, [R1+0xa5c] ;  /* 0x000a5c00010b7983 */ /* 0x000ee20000100800 */
[----:B0-----:R-:W-:-:S03]  /*14ae0*/  IADD3 R8, P2, R15, UR5, RZ ;  /* 0x000000050f087c10 */ /* 0x001fc6000ff5e0ff */
[----:B------:R0:W3:Y:S01]  /*14af0*/  LDG.E.U8 R22, desc[UR12][R2.64] ;  /* 0x0000000c02167981 */ /* 0x0000e2000c1e1100 */
[----:B-1----:R-:W-:-:S03]  /*14b00*/  IADD3 R4, P1, R10, UR5, RZ ;  /* 0x000000050a047c10 */ /* 0x002fc6000ff3e0ff */
        /* <DEDUP_REMOVED lines=8> */
[----:B0-----:R-:W-:-:S02]  /*14b90*/  IADD3 R2, P2, R14, UR5, RZ ;  /* 0x000000050e027c10 */ /* 0x001fc4000ff5e0ff */
[----:B------:R-:W5:Y:S04]  /*14ba0*/  LDL R14, [R1+0xa64] ;  /* 0x000a6400010e7983 */ /* 0x000f680000100800 */
[----:B-1----:R0:W5:Y:S01]  /*14bb0*/  LDG.E.U8 R20, desc[UR12][R4.64] ;  /* 0x0000000c04147981 */ /* 0x002162000c1e1100 */
[----:B--2---:R-:W-:-:S03]  /*14bc0*/  IADD3 R8, P1, R0, UR5, RZ ;  /* 0x0000000500087c10 */ /* 0x004fc6000ff3e0ff */
[----:B------:R-:W2:Y:S04]  /*14bd0*/  LDL R0, [R1+0xa50] ;  /* 0x000a500001007983 */ /* 0x000ea80000100800 */
[----:B------:R1:W-:Y:S04]  /*14be0*/  STL [R1+0xdc], R19 ;  /* 0x0000dc1301007387 */ /* 0x0003e80000100800 */
[----:B------:R-:W2:Y:S01]  /*14bf0*/  LDL R13, [R1+0xa44] ;  /* 0x000a4400010d7983 */ /* 0x000ea20000100800 */
[----:B----4-:R-:W-:-:S03]  /*14c00*/  IADD3.X R3, R12, UR7, RZ, P2, !PT ;  /* 0x000000070c037c10 */ /* 0x010fc600097fe4ff */
[----:B------:R-:W4:Y:S04]  /*14c10*/  LDL R12, [R1+0xa40] ;  /* 0x000a4000010c7983 */ /* 0x000f280000100800 */
[----:B-1----:R3:W4:Y:S04]  /*14c20*/  LDG.E.U8 R19, desc[UR12][R2.64] ;  /* 0x0000000c02137981 */ /* 0x002728000c1e1100 */
[----:B------:R1:W-:Y:S01]  /*14c30*/  STL [R1+0x128], R18 ;  /* 0x0001281201007387 */ /* 0x0003e20000100800 */
[----:B------:R-:W-:Y:S02]  /*14c40*/  IADD3.X R9, R16, UR7, RZ, P1, !PT ;  /* 0x0000000710097c10 */ /* 0x000fe40008ffe4ff */
[----:B0-----:R-:W-:-:S03]  /*14c50*/  IADD3 R4, P2, R17, UR5, RZ ;  /* 0x0000000511047c10 */ /* 0x001fc6000ff5e0ff */
[----:B-1----:R0:W4:Y:S01]  /*14c60*/  LDG.E.U8 R18, desc[UR12][R8.64] ;  /* 0x0000000c08127981 */ /* 0x002122000c1e1100 */
[----:B---3--:R-:W-:-:S03]  /*14c70*/  IADD3 R2, P1, R11, UR5, RZ ;  /* 0x000000050b027c10 */ /* 0x008fc6000ff3e0ff */
[----:B------:R-:W3:Y:S01]  /*14c80*/  LDL R11, [R1+0xa48] ;  /* 0x000a4800010b7983 */ /* 0x000ee20000100800 */
[----:B------:R-:W-:-:S03]  /*14c90*/  IADD3.X R5, R10, UR7, RZ, P2, !PT ;  /* 0x000000070a057c10 */ /* 0x000fc600097fe4ff */
[----:B------:R-:W3:Y:S04]  /*14ca0*/  LDL R10, [R1+0xa3c] ;  /* 0x000a3c00010a7983 */ /* 0x000ee80000100800 */
[----:B------:R1:W-:Y:S01]  /*14cb0*/  STL [R1+0xd4], R24 ;  /* 0x0000d41801007387 */ /* 0x0003e20000100800 */
[----:B0-----:R-:W-:-:S03]  /*14cc0*/  IADD3 R8, P2, R15, UR5, RZ ;  /* 0x000000050f087c10 */ /* 0x001fc6000ff5e0ff */
[----:B------:R-:W3:Y:S04]  /*14cd0*/  LDL R16, [R1+0xa4c] ;  /* 0x000a4c0001107983 */ /* 0x000ee80000100800 */
[----:B------:R-:W3:Y:S04]  /*14ce0*/  LDL R15, [R1+0xa38] ;  /* 0x000a3800010f7983 */ /* 0x000ee80000100800 */
[----:B------:R0:W-:Y:S04]  /*14cf0*/  STL [R1+0x120], R23 ;  /* 0x0001201701007387 */ /* 0x0001e80000100800 */
[----:B-1----:R1:W3:Y:S01]  /*14d00*/  LDG.E.U8 R24, desc[UR12][R4.64] ;  /* 0x0000000c04187981 */ /* 0x0022e2000c1e1100 */
[----:B-----5:R-:W-:-:S03]  /*14d10*/  IADD3.X R3, R6, UR7, RZ, P1, !PT ;  /* 0x0000000706037c10 */ /* 0x020fc60008ffe4ff */
[----:B------:R-:W5:Y:S04]  /*14d20*/  LDL R6, [R1+0xa2c] ;  /* 0x000a2c0001067983 */ /* 0x000f680000100800 */
[----:B0-----:R0:W5:Y:S01]  /*14d30*/  LDG.E.U8 R23, desc[UR12][R2.64] ;  /* 0x0000000c02177981 */ /* 0x001162000c1e1100 */
[----:B-1----:R-:W-:Y:S02]  /*14d40*/  IADD3 R4, P1, R14, UR5, RZ ;  /* 0x000000050e047c10 */ /* 0x002fe4000ff3e0ff */
[----:B--2---:R-:W-:Y:S02]  /*14d50*/  IADD3.X R9, R0, UR7, RZ, P2, !PT ;  /* 0x0000000700097c10 */ /* 0x004fe400097fe4ff */
[----:B------:R-:W2:Y:S04]  /*14d60*/  LDL R0, [R1+0xa28] ;  /* 0x000a280001007983 */ /* 0x000ea80000100800 */
[----:B------:R1:W-:Y:S04]  /*14d70*/  STL [R1+0xcc], R22 ;  /* 0x0000cc1601007387 */ /* 0x0003e80000100800 */
[----:B------:R-:W2:Y:S04]  /*14d80*/  LDL R17, [R1+0xa30] ;  /* 0x000a300001117983 */ /* 0x000ea80000100800 */
[----:B------:R-:W2:Y:S04]  /*14d90*/  LDL R14, [R1+0xa24] ;  /* 0x000a2400010e7983 */ /* 0x000ea80000100800 */
[----:B------:R0:W-:Y:S04]  /*14da0*/  STL [R1+0x118], R21 ;  /* 0x0001181501007387 */ /* 0x0001e80000100800 */
[----:B-1----:R3:W2:Y:S01]  /*14db0*/  LDG.E.U8 R22, desc[UR12][R8.64] ;  /* 0x0000000c08167981 */ /* 0x0026a2000c1e1100 */
[----:B----4-:R-:W-:-:S03]  /*14dc0*/  IADD3.X R5, R12, UR7, RZ, P1, !PT ;  /* 0x000000070c057c10 */ /* 0x010fc60008ffe4ff */
[----:B------:R-:W4:Y:S01]  /*14dd0*/  LDL R12, [R1+0xa34] ;  /* 0x000a3400010c7983 */ /* 0x000f220000100800 */
[----:B0-----:R-:W-:-:S03]  /*14de0*/  IADD3 R2, P2, R13, UR5, RZ ;  /* 0x000000050d027c10 */ /* 0x001fc6000ff5e0ff */
[----:B------:R0:W4:Y:S01]  /*14df0*/  LDG.E.U8 R21, desc[UR12][R4.64] ;  /* 0x0000000c04157981 */ /* 0x000122000c1e1100 */
[----:B---3--:R-:W-:-:S03]  /*14e00*/  IADD3 R8, P1, R11, UR5, RZ ;  /* 0x000000050b087c10 */ /* 0x008fc6000ff3e0ff */
[----:B------:R-:W3:Y:S04]  /*14e10*/  LDL R11, [R1+0xa20] ;  /* 0x000a2000010b7983 */ /* 0x000ee80000100800 */
[----:B------:R1:W-:Y:S04]  /*14e20*/  STL [R1+0xc4], R20 ;  /* 0x0000c41401007387 */ /* 0x0003e80000100800 */
[----:B------:R-:W3:Y:S01]  /*14e30*/  LDL R13, [R1+0xa14] ;  /* 0x000a1400010d7983 */ /* 0x000ee20000100800 */
[----:B------:R-:W-:-:S03]  /*14e40*/  IADD3.X R3, R10, UR7, RZ, P2, !PT ;  /* 0x000000070a037c10 */ /* 0x000fc600097fe4ff */
[----:B------:R-:W3:Y:S04]  /*14e50*/  LDL R10, [R1+0xa10] ;  /* 0x000a1000010a7983 */ /* 0x000ee80000100800 */
[----:B-1----:R5:W3:Y:S01]  /*14e60*/  LDG.E.U8 R20, desc[UR12][R2.64] ;  /* 0x0000000c02147981 */ /* 0x002ae2000c1e1100 */
[----:B0-----:R-:W-:-:S03]  /*14e70*/  IADD3 R4, P2, R16, UR5, RZ ;  /* 0x0000000510047c10 */ /* 0x001fc6000ff5e0ff */
[----:B------:R0:W-:Y:S01]  /*14e80*/  STL [R1+0x110], R19 ;  /* 0x0001101301007387 */ /* 0x0001e20000100800 */
[----:B------:R-:W-:-:S03]  /*14e90*/  IADD3.X R9, R15, UR7, RZ, P1, !PT ;  /* 0x000000070f097c10 */ /* 0x000fc60008ffe4ff */
[----:B------:R-:W3:Y:S04]  /*14ea0*/  LDL R16, [R1+0xa18] ;  /* 0x000a180001107983 */ /* 0x000ee80000100800 */
[----:B0-----:R0:W3:Y:S01]  /*14eb0*/  LDG.E.U8 R19, desc[UR12][R8.64] ;  /* 0x0000000c08137981 */ /* 0x0010e2000c1e1100 */
        /* <DEDUP_REMOVED lines=9> */
[----:B0-----:R-:W-:-:S03]  /*14f50*/  IADD3 R8, P2, R17, UR5, RZ ;  /* 0x0000000511087c10 */ /* 0x001fc6000ff5e0ff */
[----:B-1----:R0:W2:Y:S01]  /*14f60*/  LDG.E.U8 R24, desc[UR12][R2.64] ;  /* 0x0000000c02187981 */ /* 0x0020a2000c1e1100 */
[----:B----4-:R-:W-:-:S03]  /*14f70*/  IADD3 R4, P1, R12, UR5, RZ ;  /* 0x000000050c047c10 */ /* 0x010fc6000ff3e0ff */
[----:B------:R-:W4:Y:S01]  /*14f80*/  LDL R12, [R1+0x9fc] ;  /* 0x0009fc00010c7983 */ /* 0x000f220000100800 */
[----:B---3--:R-:W-:-:S03]  /*14f90*/  IADD3.X R9, R11, UR7, RZ, P2, !PT ;  /* 0x000000070b097c10 */ /* 0x008fc600097fe4ff */
[----:B------:R-:W3:Y:S04]  /*14fa0*/  LDL R11, [R1+0x9f8] ;  /* 0x0009f800010b7983 */ /* 0x000ee80000100800 */
[----:B------:R1:W-:Y:S01]  /*14fb0*/  STL [R1+0xb4], R23 ;  /* 0x0000b41701007387 */ /* 0x0003e20000100800 */
[----:B0-----:R-:W-:-:S03]  /*14fc0*/  IADD3 R2, P2, R13, UR5, RZ ;  /* 0x000000050d027c10 */ /* 0x001fc6000ff5e0ff */
[----:B------:R-:W3:Y:S04]  /*14fd0*/  LDL R14, [R1+0xa00] ;  /* 0x000a0000010e7983 */ /* 0x000ee80000100800 */
[----:B------:R-:W3:Y:S04]  /*14fe0*/  LDL R13, [R1+0x9f4] ;  /* 0x0009f400010d7983 */ /* 0x000ee80000100800 */
[----:B------:R0:W-:Y:S01]  /*14ff0*/  STL [R1+0x100], R22 ;  /* 0x0001001601007387 */ /* 0x0001e20000100800 */
[----:B------:R-:W-:-:S03]  /*15000*/  IADD3.X R5, R10, UR7, RZ, P1, !PT ;  /* 0x000000070a057c10 */ /* 0x000fc60008ffe4ff */
[----:B------:R-:W3:Y:S04]  /*15010*/  LDL R10, [R1+0xa04] ;  /* 0x000a0400010a7983 */ /* 0x000ee80000100800 */
[----:B-1----:R1:W3:Y:S04]  /*15020*/  LDG.E.U8 R23, desc[UR12][R8.64] ;  /* 0x0000000c08177981 */ /* 0x0022e8000c1e1100 */
[----:B0-----:R0:W3:Y:S01]  /*15030*/  LDG.E.U8 R22, desc[UR12][R4.64] ;  /* 0x0000000c04167981 */ /* 0x0010e2000c1e1100 */
[----:B-1----:R-:W-:Y:S02]  /*15040*/  IADD3 R8, P1, R16, UR5, RZ ;  /* 0x0000000510087c10 */ /* 0x002fe4000ff3e0ff */
[----:B-----5:R-:W-:-:S02]  /*15050*/  IADD3.X R3, R6, UR7, RZ, P2, !PT ;  /* 0x0000000706037c10 */ /* 0x020fc400097fe4ff */
        /* <DEDUP_REMOVED lines=39> */
[----:B------:R-:W4:Y:S04]  /*152d0*/  LDL R16, [R1+0x9b4] ;  /* 0x0009b40001107983 */ /* 0x000f280000100800 */
[----:B------:R-:W4:Y:S04]  /*152e0*/  LDL R15, [R1+0x9b0] ;  /* 0x0009b000010f7983 */ /* 0x000f280000100800 */
[----:B------:R0:W-:Y:S04]  /*152f0*/  STL [R1+0xe0], R21 ;  /* 0x0000e01501007387 */ /* 0x0001e80000100800 */
[----:B-1----:R1:W4:Y:S01]  /*15300*/  LDG.E.U8 R22, desc[UR12][R2.64] ;  /* 0x0000000c02167981 */ /* 0x002322000c1e1100 */
[----:B---3--:R-:W-:-:S03]  /*15310*/  IADD3.X R9, R11, UR7, RZ, P1, !PT ;  /* 0x000000070b097c10 */ /* 0x008fc60008ffe4ff */
[----:B------:R-:W3:Y:S04]  /*15320*/  LDL R11, [R1+0x9b8] ;  /* 0x0009b800010b7983 */ /* 0x000ee80000100800 */
[----:B0-----:R0:W3:Y:S01]  /*15330*/  LDG.E.U8 R21, desc[UR12][R8.64] ;  /* 0x0000000c08157981 */ /* 0x0010e2000c1e1100 */
[----:B-1----:R-:W-:Y:S02]  /*15340*/  IADD3 R2, P1, R14, UR5, RZ ;  /* 0x000000050e027c10 */ /* 0x002fe4000ff3e0ff */
[----:B------:R-:W-:Y:S02]  /*15350*/  IADD3.X R5, R10, UR7, RZ, P2, !PT ;  /* 0x000000070a057c10 */ /* 0x000fe400097fe4ff */
[----:B------:R-:W3:Y:S04]  /*15360*/  LDL R10, [R1+0x9ac] ;  /* 0x0009ac00010a7983 */ /* 0x000ee80000100800 */
[----:B------:R1:W-:Y:S04]  /*15370*/  STL [R1+0x84], R20 ;  /* 0x0000841401007387 */ /* 0x0003e80000100800 */
[----:B------:R-:W3:Y:S04]  /*15380*/  LDL R17, [R1+0x9bc] ;  /* 0x0009bc0001117983 */ /* 0x000ee80000100800 */
[----:B------:R-:W3:Y:S04]  /*15390*/  LDL R14, [R1+0x9a8] ;  /* 0x0009a800010e7983 */ /* 0x000ee80000100800 */
[----:B------:R0:W-:Y:S04]  /*153a0*/  STL [R1+0xd8], R19 ;  /* 0x0000d81301007387 */ /* 0x0001e80000100800 */
[----:B-1----:R2:W3:Y:S01]  /*153b0*/  LDG.E.U8 R20, desc[UR12][R4.64] ;  /* 0x0000000c04147981 */ /* 0x0024e2000c1e1100 */
[----:B-----5:R-:W-:-:S03]  /*153c0*/  IADD3.X R3, R6, UR7, RZ, P1, !PT ;  /* 0x0000000706037c10 */ /* 0x020fc60008ffe4ff */
[----:B------:R-:W5:Y:S01]  /*153d0*/  LDL R6, [R1+0x99c] ;  /* 0x00099c0001067983 */ /* 0x000f620000100800 */
[----:B0-----:R-:W-:-:S03]  /*153e0*/  IADD3 R8, P2, R13, UR5, RZ ;  /* 0x000000050d087c10 */ /* 0x001fc6000ff5e0ff */
[----:B------:R0:W5:Y:S01]  /*153f0*/  LDG.E.U8 R19, desc[UR12][R2.64] ;  /* 0x0000000c02137981 */ /* 0x000162000c1e1100 */
        /* <DEDUP_REMOVED lines=8> */
[----:B------:R-:W-:-:S03]  /*15480*/  IADD3.X R5, R15, UR7, RZ, P1, !PT ;  /* 0x000000070f057c10 */ /* 0x000fc60008ffe4ff */
[----:B------:R-:W4:Y:S01]  /*15490*/  LDL R15, [R1+0x990] ;  /* 0x00099000010f7983 */ /* 0x000f220000100800 */
[----:B0-----:R-:W-:-:S03]  /*154a0*/  IADD3 R2, P2, R16, UR5, RZ ;  /* 0x0000000510027c10 */ /* 0x001fc6000ff5e0ff */
[----:B------:R-:W4:Y:S04]  /*154b0*/  LDL R16, [R1+0x9a4] ;  /* 0x0009a40001107983 */ /* 0x000f280000100800 */
[----:B-1----:R0:W4:Y:S01]  /*154c0*/  LDG.E.U8 R24, desc[UR12][R4.64] ;  /* 0x0000000c04187981 */ /* 0x002122000c1e1100 */
[----:B---3--:R-:W-:-:S03]  /*154d0*/  IADD3 R8, P1, R11, UR5, RZ ;  /* 0x000000050b087c10 */ /* 0x008fc6000ff3e0ff */
[----:B------:R-:W3:Y:S04]  /*154e0*/  LDL R11, [R1+0x984] ;  /* 0x00098400010b7983 */ /* 0x000ee80000100800 */
[----:B------:R1:W-:Y:S01]  /*154f0*/  STL [R1+0x74], R23 ;  /* 0x0000741701007387 */ /* 0x0003e20000100800 */
[----:B------:R-:W-:-:S03]  /*15500*/  IADD3.X R3, R10, UR7, RZ, P2, !PT ;  /* 0x000000070a037c10 */ /* 0x000fc600097fe4ff */
[----:B------:R-:W3:Y:S04]  /*15510*/  LDL R10, [R1+0x980] ;  /* 0x00098000010a7983 */ /* 0x000ee80000100800 */
[----:B-1----:R5:W3:Y:S01]  /*15520*/  LDG.E.U8 R23, desc[UR12][R2.64] ;  /* 0x0000000c02177981 */ /* 0x002ae2000c1e1100 */
[----:B0-----:R-:W-:-:S03]  /*15530*/  IADD3 R4, P2, R17, UR5, RZ ;  /* 0x0000000511047c10 */ /* 0x001fc6000ff5e0ff */
[----:B------:R0:W-:Y:S01]  /*15540*/  STL [R1+0xc8], R22 ;  /* 0x0000c81601007387 */ /* 0x0001e20000100800 */
[----:B------:R-:W-:-:S05]  /*15550*/  IADD3.X R9, R14, UR7, RZ, P1, !PT ;  /* 0x000000070e097c10 */ /* 0x000fca0008ffe4ff */
[----:B0-----:R0:W3:Y:S01]  /*15560*/  LDG.E.U8 R22, desc[UR12][R8.64] ;  /* 0x0000000c08167981 */ /* 0x0010e2000c1e1100 */
[----:B-----5:R-:W-:-:S03]  /*15570*/  IADD3 R2, P1, R6, UR5, RZ ;  /* 0x0000000506027c10 */ /* 0x020fc6000ff3e0ff */
[----:B------:R-:W5:Y:S01]  /*15580*/  LDL R6, [R1+0x97c] ;  /* 0x00097c0001067983 */ /* 0x000f620000100800 */
[----:B--2---:R-:W-:-:S03]  /*15590*/  IADD3.X R5, R0, UR7, RZ, P2, !PT ;  /* 0x0000000700057c10 */ /* 0x004fc600097fe4ff */
[----:B------:R-:W2:Y:S04]  /*155a0*/  LDL R0, [R1+0x988] ;  /* 0x0009880001007983 */ /* 0x000ea80000100800 */
[----:B------:R1:W-:Y:S04]  /*155b0*/  STL [R1+0x6c], R21 ;  /* 0x00006c1501007387 */ /* 0x0003e80000100800 */
[----:B------:R-:W2:Y:S01]  /*155c0*/  LDL R14, [R1+0x98c] ;  /* 0x00098c00010e7983 */ /* 0x000ea20000100800 */
[----:B0-----:R-:W-:-:S03]  /*155d0*/  IADD3 R8, P2, R13, UR5, RZ ;  /* 0x000000050d087c10 */ /* 0x001fc6000ff5e0ff */
[----:B-1----:R0:W2:Y:S01]  /*155e0*/  LDG.E.U8 R21, desc[UR12][R4.64] ;  /* 0x0000000c04157981 */ /* 0x0020a2000c1e1100 */
[----:B----4-:R-:W-:-:S03]  /*155f0*/  IADD3.X R3, R12, UR7, RZ, P1, !PT ;  /* 0x000000070c037c10 */ /* 0x010fc60008ffe4ff */
[----:B------:R-:W4:Y:S04]  /*15600*/  LDL R12, [R1+0x978] ;  /* 0x00097800010c7983 */ /* 0x000f280000100800 */
[----:B------:R1:W-:Y:S04]  /*15610*/  STL [R1+0xc0], R20 ;  /* 0x0000c01401007387 */ /* 0x0003e80000100800 */
[----:B------:R-:W4:Y:S01]  /*15620*/  LDL R13, [R1+0x968] ;  /* 0x00096800010d7983 */ /* 0x000f220000100800 */
[----:B------:R-:W-:-:S03]  /*15630*/  IADD3.X R9, R15, UR7, RZ, P2, !PT ;  /* 0x000000070f097c10 */ /* 0x000fc600097fe4ff */
[----:B------:R3:W-:Y:S04]  /*15640*/  STL [R1+0x64], R19 ;  /* 0x0000641301007387 */ /* 0x0007e80000100800 */
[----:B-1----:R3:W4:Y:S01]  /*15650*/  LDG.E.U8 R20, desc[UR12][R2.64] ;  /* 0x0000000c02147981 */ /* 0x002722000c1e1100 */
[----:B0-----:R-:W-:-:S03]  /*15660*/  IADD3 R4, P1, R16, UR5, RZ ;  /* 0x0000000510047c10 */ /* 0x001fc6000ff3e0ff */
[----:B------:R-:W4:Y:S04]  /*15670*/  LDL R16, [R1+0x964] ;  /* 0x0009640001107983 */ /* 0x000f280000100800 */
[----:B------:R-:W4:Y:S01]  /*15680*/  LDL R15, [R1+0x970] ;  /* 0x00097000010f7983 */ /* 0x000f220000100800 */
[----:B---3--:R-:W-:-:S03]  /*15690*/  IADD3 R2, P2, R11, UR5, RZ ;  /* 0x000000050b027c10 */ /* 0x008fc6000ff5e0ff */
[----:B------:R-:W3:Y:S04]  /*156a0*/  LDL R11, [R1+0x96c] ;  /* 0x00096c00010b7983 */ /* 0x000ee80000100800 */
[----:B------:R0:W-:Y:S04]  /*156b0*/  STL [R1+0xb8], R18 ;  /* 0x0000b81201007387 */ /* 0x0001e80000100800 */
[----:B------:R-:W3:Y:S01]  /*156c0*/  LDG.E.U8 R19, desc[UR12][R8.64] ;  /* 0x0000000c08137981 */ /* 0x000ee2000c1e1100 */
[----:B------:R-:W-:-:S03]  /*156d0*/  IADD3.X R5, R10, UR7, RZ, P1, !PT ;  /* 0x000000070a057c10 */ /* 0x000fc60008ffe4ff */
[----:B------:R-:W3:Y:S04]  /*156e0*/  LDL R10, [R1+0x960] ;  /* 0x00096000010a7983 */ /* 0x000ee80000100800 */
[----:B0-----:R2:W3:Y:S01]  /*156f0*/  LDG.E.U8 R18, desc[UR12][R4.64] ;  /* 0x0000000c04127981 */ /* 0x0014e2000c1e1100 */
[----:B-----5:R-:W-:-:S03]  /*15700*/  IADD3.X R3, R6, UR7, RZ, P2, !PT ;  /* 0x0000000706037c10 */ /* 0x020fc600097fe4ff */
[----:B------:R-:W5:Y:S04]  /*15710*/  LDL R6, [R1+0x974] ;  /* 0x0009740001067983 */ /* 0x000f680000100800 */
[----:B------:R0:W5:Y:S01]  /*15720*/  LDG.E.U8 R17, desc[UR12][R2.64] ;  /* 0x0000000c02117981 */ /* 0x000162000c1e1100 */
[----:B--2---:R-:W-:-:S03]  /*15730*/  IADD3 R4, P1, R0, UR5, RZ ;  /* 0x0000000500047c10 */ /* 0x004fc6000ff3e0ff */
[----:B------:R-:W2:Y:S04]  /*15740*/  LDL R0, [R1+0x950] ;  /* 0x0009500001007983 */ /* 0x000ea80000100800 */
[----:B------:R-:W-:Y:S04]  /*15750*/  STL [R1+0x58], R24 ;  /* 0x0000581801007387 */ /* 0x000fe80000100800 */
[----:B------:R-:W2:Y:S04]  /*15760*/  LDL R8, [R1+0x954] ;  /* 0x0009540001087983 */ /* 0x000ea80000100800 */
[----:B------:R1:W-:Y:S01]  /*15770*/  STL [R1+0xb0], R23 ;  /* 0x0000b01701007387 */ /* 0x0003e20000100800 */
[----:B0-----:R-:W-:-:S03]  /*15780*/  IADD3 R2, P2, R14, UR5, RZ ;  /* 0x000000050e027c10 */ /* 0x001fc6000ff5e0ff */
[----:B------:R-:W2:Y:S01]  /*15790*/  LDL R14, [R1+0x958] ;  /* 0x00095800010e7983 */ /* 0x000ea20000100800 */
[----:B----4-:R-:W-:-:S03]  /*157a0*/  IADD3.X R5, R12, UR7, RZ, P1, !PT ;  /* 0x000000070c057c10 */ /* 0x010fc60008ffe4ff */
[----:B------:R-:W4:Y:S04]  /*157b0*/  LDL R12, [R1+0x94c] ;  /* 0x00094c00010c7983 */ /* 0x000f280000100800 */
[----:B------:R0:W-:Y:S01]  /*157c0*/  STL [R1+0x50], R22 ;  /* 0x0000501601007387 */ /* 0x0001e20000100800 */
[----:B------:R-:W-:-:S03]  /*157d0*/  IADD3.X R3, R13, UR7, RZ, P2, !PT ;  /* 0x000000070d037c10 */ /* 0x000fc600097fe4ff */
[----:B------:R-:W4:Y:S04]  /*157e0*/  LDL R13, [R1+0x948] ;  /* 0x00094800010d7983 */ /* 0x000f280000100800 */
[----:B-1----:R-:W4:Y:S04]  /*157f0*/  LDG.E.U8 R23, desc[UR12][R4.64] ;  /* 0x0000000c04177981 */ /* 0x002f28000c1e1100 */
[----:B0-----:R3:W4:Y:S04]  /*15800*/  LDG.E.U8 R22, desc[UR12][R2.64] ;  /* 0x0000000c02167981 */ /* 0x001728000c1e1100 */
[----:B------:R-:W4:Y:S01]  /*15810*/  LDL R4, [R1+0x938] ;  /* 0x0009380001047983 */ /* 0x000f220000100800 */
[----:B---3--:R-:W-:-:S03]  /*15820*/  IADD3 R2, P1, R11, UR5, RZ ;  /* 0x000000050b027c10 */ /* 0x008fc6000ff3e0ff */
[----:B------:R-:W3:Y:S01]  /*15830*/  LDL R11, [R1+0x95c] ;  /* 0x00095c00010b7983 */ /* 0x000ee20000100800 */
[----:B------:R-:W-:-:S03]  /*15840*/  IADD3.X R3, R16, UR7, RZ, P1, !PT ;  /* 0x0000000710037c10 */ /* 0x000fc60008ffe4ff */
[----:B------:R0:W-:Y:S04]  /*15850*/  STL [R1+0xa8], R21 ;  /* 0x0000a81501007387 */ /* 0x0001e80000100800 */
[----:B------:R-:W3:Y:S04]  /*15860*/  LDL R9, [R1+0x93c] ;  /* 0x00093c0001097983 */ /* 0x000ee80000100800 */
[----:B0-----:R0:W3:Y:S04]  /*15870*/  LDG.E.U8 R21, desc[UR12][R2.64] ;  /* 0x0000000c02157981 */ /* 0x0010e8000c1e1100 */
[----:B------:R1:W-:Y:S01]  /*15880*/  STL [R1+0x4c], R20 ;  /* 0x00004c1401007387 */ /* 0x0003e20000100800 */
[----:B0-----:R-:W-:-:S04]  /*15890*/  IADD3 R2, P1, R15, UR5, RZ ;  /* 0x000000050f027c10 */ /* 0x001fc8000ff3e0ff */
[----:B------:R-:W-:Y:S02]  /*158a0*/  IADD3.X R3, R10, UR7, RZ, P1, !PT ;  /* 0x000000070a037c10 */ /* 0x000fe40008ffe4ff */
[----:B------:R-:W3:Y:S04]  /*158b0*/  LDL R10, [R1+0x934] ;  /* 0x00093400010a7983 */ /* 0x000ee80000100800 */
[----:B-1----:R5:W3:Y:S02]  /*158c0*/  LDG.E.U8 R20, desc[UR12][R2.64] ;  /* 0x0000000c02147981 */ /* 0x002ae4000c1e1100 */
[----:B-----5:R-:W-:Y:S02]  /*158d0*/  IADD3 R2, P1, R6, UR5, RZ ;  /* 0x0000000506027c10 */ /* 0x020fe4000ff3e0ff */
[----:B------:R-:W5:Y:S04]  /*158e0*/  LDL R6, [R1+0x940] ;  /* 0x0009400001067983 */ /* 0x000f680000100800 */
[----:B------:R0:W-:Y:S01]  /*158f0*/  STL [R1+0xa0], R19 ;  /* 0x0000a01301007387 */ /* 0x0001e20000100800 */
[----:B--2---:R-:W-:-:S03]  /*15900*/  IADD3.X R3, R0, UR7, RZ, P1, !PT ;  /* 0x0000000700037c10 */ /* 0x004fc60008ffe4ff */
[----:B------:R-:W2:Y:S04]  /*15910*/  LDL R0, [R1+0x930] ;  /* 0x0009300001007983 */ /* 0x000ea80000100800 */
[----:B0-----:R0:W2:Y:S02]  /*15920*/  LDG.E.U8 R19, desc[UR12][R2.64] ;  /* 0x0000000c02137981 */ /* 0x0010a4000c1e1100 */
[----:B0-----:R-:W-:Y:S02]  /*15930*/  IADD3 R2, P1, R8, UR5, RZ ;  /* 0x0000000508027c10 */ /* 0x001fe4000ff3e0ff */
[----:B------:R-:W2:Y:S04]  /*15940*/  LDL R8, [R1+0x944] ;  /* 0x0009440001087983 */ /* 0x000ea80000100800 */
[----:B------:R0:W-:Y:S01]  /*15950*/  STL [R1+0x48], R18 ;  /* 0x0000481201007387 */ /* 0x0001e20000100800 */
[----:B----4-:R-:W-:-:S03]  /*15960*/  IADD3.X R3, R12, UR7, RZ, P1, !PT ;  /* 0x000000070c037c10 */ /* 0x010fc60008ffe4ff */
[----:B------:R-:W4:Y:S04]  /*15970*/  LDL R12, [R1+0x920] ;  /* 0x00092000010c7983 */ /* 0x000f280000100800 */
[----:B------:R1:W-:Y:S04]  /*15980*/  STL [R1+0x9c], R17 ;  /* 0x00009c1101007387 */ /* 0x0003e80000100800 */
[----:B0-----:R0:W4:Y:S04]  /*15990*/  LDG.E.U8 R18, desc[UR12][R2.64] ;  /* 0x0000000c02127981 */ /* 0x001128000c1e1100 */
[----:B------:R-:W4:Y:S01]  /*159a0*/  LDL R5, [R1+0x924] ;  /* 0x0009240001057983 */ /* 0x000f220000100800 */
[----:B0-----:R-:W-:-:S03]  /*159b0*/  IADD3 R2, P1, R14, UR5, RZ ;  /* 0x000000050e027c10 */ /* 0x001fc6000ff3e0ff */
[----:B------:R-:W4:Y:S01]  /*159c0*/  LDL R14, [R1+0x91c] ;  /* 0x00091c00010e7983 */ /* 0x000f220000100800 */
[----:B------:R-:W-:-:S05]  /*159d0*/  IADD3.X R3, R13, UR7, RZ, P1, !PT ;  /* 0x000000070d037c10 */ /* 0x000fca0008ffe4ff */
[----:B-1----:R3:W4:Y:S02]  /*159e0*/  LDG.E.U8 R17, desc[UR12][R2.64] ;  /* 0x0000000c02117981 */ /* 0x002724000c1e1100 */
[----:B---3--:R-:W-:Y:S02]  /*159f0*/  IADD3 R2, P1, R11, UR5, RZ ;  /* 0x000000050b027c10 */ /* 0x008fe4000ff3e0ff */
[----:B------:R-:W3:Y:S02]  /*15a00*/  LDL R11, [R1+0x928] ;  /* 0x00092800010b7983 */ /* 0x000ee40000100800 */
[----:B------:R-:W-:Y:S02]  /*15a10*/  IADD3.X R3, R4, UR7, RZ, P1, !PT ;  /* 0x0000000704037c10 */ /* 0x000fe40008ffe4ff */
[----:B------:R-:W-:Y:S04]  /*15a20*/  STL [R1+0x44], R23 ;  /* 0x0000441701007387 */ /* 0x000fe80000100800 */
[----:B------:R-:W3:Y:S04]  /*15a30*/  LDL R4, [R1+0x918] ;  /* 0x0009180001047983 */ /* 0x000ee80000100800 */
[----:B------:R0:W3:Y:S04]  /*15a40*/  LDG.E.U8 R16, desc[UR12][R2.64] ;  /* 0x0000000c02107981 */ /* 0x0000e8000c1e1100 */
[----:B------:R-:W-:Y:S04]  /*15a50*/  STL [R1+0x98], R22 ;  /* 0x0000981601007387 */ /* 0x000fe80000100800 */
[----:B------:R-:W3:Y:S01]  /*15a60*/  LDL R13, [R1+0x908] ;  /* 0x00090800010d7983 */ /* 0x000ee20000100800 */
[----:B0-----:R-:W-:-:S03]  /*15a70*/  IADD3 R2, P1, R9, UR5, RZ ;  /* 0x0000000509027c10 */ /* 0x001fc6000ff3e0ff */
[----:B------:R-:W3:Y:S01]  /*15a80*/  LDL R9, [R1+0x92c] ;  /* 0x00092c0001097983 */ /* 0x000ee20000100800 */
[----:B------:R-:W-:-:S03]  /*15a90*/  IADD3.X R3, R10, UR7, RZ, P1, !PT ;  /* 0x000000070a037c10 */ /* 0x000fc60008ffe4ff */
[----:B------:R0:W-:Y:S04]  /*15aa0*/  STL [R1+0x40], R21 ;  /* 0x0000401501007387 */ /* 0x0001e80000100800 */
[----:B------:R5:W3:Y:S02]  /*15ab0*/  LDG.E.U8 R15, desc[UR12][R2.64] ;  /* 0x0000000c020f7981 */ /* 0x000ae4000c1e1100 */
[----:B-----5:R-:W-:Y:S02]  /*15ac0*/  IADD3 R2, P1, R6, UR5, RZ ;  /* 0x0000000506027c10 */ /* 0x020fe4000ff3e0ff */
[----:B------:R-:W5:Y:S02]  /*15ad0*/  LDL R6, [R1+0x90c] ;  /* 0x00090c0001067983 */ /* 0x000f640000100800 */
[----:B--2---:R-:W-:-:S02]  /*15ae0*/  IADD3.X R3, R0, UR7, RZ, P1, !PT ;  /* 0x0000000700037c10 */ /* 0x004fc40008ffe4ff */
[----:B------:R-:W2:Y:S04]  /*15af0*/  LDL R0, [R1+0x904] ;  /* 0x0009040001007983 */ /* 0x000ea80000100800 */
[----:B------:R1:W-:Y:S04]  /*15b00*/  STL [R1+0x90], R20 ;  /* 0x0000901401007387 */ /* 0x0003e80000100800 */
[----:B------:R-:W2:Y:S04]  /*15b10*/  LDL R10, [R1+0x910] ;  /* 0x00091000010a7983 */ /* 0x000ea80000100800 */
[----:B0-----:R0:W2:Y:S02]  /*15b20*/  LDG.E.U8 R21, desc[UR12][R2.64] ;  /* 0x0000000c02157981 */ /* 0x0010a4000c1e1100 */
[----:B0-----:R-:W-:-:S02]  /*15b30*/  IADD3 R2, P1, R8, UR5, RZ ;  /* 0x0000000508027c10 */ /* 0x001fc4000ff3e0ff */
[----:B------:R-:W2:Y:S02]  /*15b40*/  LDL R8, [R1+0x900] ;  /* 0x0009000001087983 */ /* 0x000ea40000100800 */
[----:B----4-:R-:W-:Y:S02]  /*15b50*/  IADD3.X R3, R12, UR7, RZ, P1, !PT ;  /* 0x000000070c037c10 */ /* 0x010fe40008ffe4ff */
[----:B------:R0:W-:Y:S04]  /*15b60*/  STL [R1+0x3c], R19 ;  /* 0x00003c1301007387 */ /* 0x0001e80000100800 */
[----:B------:R-:W4:Y:S04]  /*15b70*/  LDL R12, [R1+0x914] ;  /* 0x00091400010c7983 */ /* 0x000f280000100800 */
[----:B-1----:R1:W4:Y:S02]  /*15b80*/  LDG.E.U8 R20, desc[UR12][R2.64] ;  /* 0x0000000c02147981 */ /* 0x002324000c1e1100 */
[----:B-1----:R-:W-:-:S02]  /*15b90*/  IADD3 R2, P1, R5, UR5, RZ ;  /* 0x0000000505027c10 */ /* 0x002fc4000ff3e0ff */
[----:B------:R-:W4:Y:S02]  /*15ba0*/  LDL R5, [R1+0x8f0] ;  /* 0x0008f00001057983 */ /* 0x000f240000100800 */
[----:B------:R-:W-:Y:S02]  /*15bb0*/  IADD3.X R3, R14, UR7, RZ, P1, !PT ;  /* 0x000000070e037c10 */ /* 0x000fe40008ffe4ff */
[----:B------:R1:W-:Y:S04]  /*15bc0*/  STL [R1+0x88], R18 ;  /* 0x0000881201007387 */ /* 0x0003e80000100800 */
[----:B0-----:R3:W4:Y:S02]  /*15bd0*/  LDG.E.U8 R19, desc[UR12][R2.64] ;  /* 0x0000000c02137981 */ /* 0x001724000c1e1100 */
[----:B---3--:R-:W-:-:S02]  /*15be0*/  IADD3 R2, P1, R11, UR5, RZ ;  /* 0x000000050b027c10 */ /* 0x008fc4000ff3e0ff */
[----:B------:R-:W3:Y:S02]  /*15bf0*/  LDL R11, [R1+0x8f4] ;  /* 0x0008f400010b7983 */ /* 0x000ee40000100800 */
[----:B------:R-:W-:Y:S02]  /*15c00*/  IADD3.X R3, R4, UR7, RZ, P1, !PT ;  /* 0x0000000704037c10 */ /* 0x000fe40008ffe4ff */
[----:B------:R-:W3:Y:S04]  /*15c10*/  LDL R4, [R1+0x8ec] ;  /* 0x0008ec0001047983 */ /* 0x000ee80000100800 */
[----:B-1----:R0:W3:Y:S04]  /*15c20*/  LDG.E.U8 R18, desc[UR12][R2.64] ;  /* 0x0000000c02127981 */ /* 0x0020e8000c1e1100 */
[----:B------:R1:W-:Y:S01]  /*15c30*/  STL [R1+0x38], R17 ;  /* 0x0000381101007387 */ /* 0x0003e20000100800 */
[----:B0-----:R-:W-:-:S03]  /*15c40*/  IADD3 R2, P1, R9, UR5, RZ ;  /* 0x0000000509027c10 */ /* 0x001fc6000ff3e0ff */
[----:B------:R-:W3:Y:S01]  /*15c50*/  LDL R9, [R1+0x8f8] ;  /* 0x0008f80001097983 */ /* 0x000ee20000100800 */
[----:B------:R-:W-:-:S03]  /*15c60*/  IADD3.X R3, R13, UR7, RZ, P1, !PT ;  /* 0x000000070d037c10 */ /* 0x000fc60008ffe4ff */
[----:B------:R-:W3:Y:S04]  /*15c70*/  LDL R13, [R1+0x8e8] ;  /* 0x0008e800010d7983 */ /* 0x000ee80000100800 */
[----:B-1----:R5:W3:Y:S04]  /*15c80*/  LDG.E.U8 R17, desc[UR12][R2.64] ;  /* 0x0000000c02117981 */ /* 0x002ae8000c1e1100 */
[----:B------:R0:W-:Y:S01]  /*15c90*/  STL [R1+0x80], R16 ;  /* 0x0000801001007387 */ /* 0x0001e20000100800 */
[----:B-----5:R-:W-:-:S03]  /*15ca0*/  IADD3 R2, P1, R6, UR5, RZ ;  /* 0x0000000506027c10 */ /* 0x020fc6000ff3e0ff */
[----:B------:R-:W5:Y:S01]  /*15cb0*/  LDL R6, [R1+0x8fc] ;  /* 0x0008fc0001067983 */ /* 0x000f620000100800 */
[----:B--2---:R-:W-:-:S03]  /*15cc0*/  IADD3.X R3, R0, UR7, RZ, P1, !PT ;  /* 0x0000000700037c10 */ /* 0x004fc60008ffe4ff */
[----:B------:R-:W2:Y:S04]  /*15cd0*/  LDL R0, [R1+0x8d8] ;  /* 0x0008d80001007983 */ /* 0x000ea80000100800 */
[----:B0-----:R0:W2:Y:S04]  /*15ce0*/  LDG.E.U8 R16, desc[UR12][R2.64] ;  /* 0x0000000c02107981 */ /* 0x0010a8000c1e1100 */
[----:B------:R1:W-:Y:S01]  /*15cf0*/  STL [R1+0x34], R15 ;  /* 0x0000340f01007387 */ /* 0x0003e20000100800 */
[----:B0-----:R-:W-:-:S03]  /*15d00*/  IADD3 R2, P1, R10, UR5, RZ ;  /* 0x000000050a027c10 */ /* 0x001fc6000ff3e0ff */
[----:B------:R-:W2:Y:S01]  /*15d10*/  LDL R10, [R1+0x8d4] ;  /* 0x0008d400010a7983 */ /* 0x000ea20000100800 */
[----:B------:R-:W-:-:S03]  /*15d20*/  IADD3.X R3, R8, UR7, RZ, P1, !PT ;  /* 0x0000000708037c10 */ /* 0x000fc60008ffe4ff */
[----:B------:R-:W2:Y:S04]  /*15d30*/  LDL R8, [R1+0x8dc] ;  /* 0x0008dc0001087983 */ /* 0x000ea80000100800 */
[----:B-1----:R4:W2:Y:S04]  /*15d40*/  LDG.E.U8 R15, desc[UR12][R2.64] ;  /* 0x0000000c020f7981 */ /* 0x0028a8000c1e1100 */
[----:B------:R0:W-:Y:S04]  /*15d50*/  STL [R1+0x78], R21 ;  /* 0x0000781501007387 */ /* 0x0001e80000100800 */
[----:B------:R-:W2:Y:S01]  /*15d60*/  LDL R14, [R1+0x8d0] ;  /* 0x0008d000010e7983 */ /* 0x000ea20000100800 */
[----:B----4-:R-:W-:-:S04]  /*15d70*/  IADD3 R2, P1, R12, UR5, RZ ;  /* 0x000000050c027c10 */ /* 0x010fc8000ff3e0ff */
[----:B------:R-:W-:Y:S02]  /*15d80*/  IADD3.X R3, R5, UR7, RZ, P1, !PT ;  /* 0x0000000705037c10 */ /* 0x000fe40008ffe4ff */
[----:B------:R-:W4:Y:S04]  /*15d90*/  LDL R5, [R1+0x8e0] ;  /* 0x0008e00001057983 */ /* 0x000f280000100800 */
[----:B0-----:R3:W4:Y:S04]  /*15da0*/  LDG.E.U8 R21, desc[UR12][R2.64] ;  /* 0x0000000c02157981 */ /* 0x001728000c1e1100 */
[----:B------:R0:W-:Y:S04]  /*15db0*/  STL [R1+0x30], R20 ;  /* 0x0000301401007387 */ /* 0x0001e80000100800 */
[----:B------:R-:W4:Y:S01]  /*15dc0*/  LDL R12, [R1+0x8e4] ;  /* 0x0008e400010c7983 */ /* 0x000f220000100800 */
[----:B---3--:R-:W-:-:S04]  /*15dd0*/  IADD3 R2, P1, R11, UR5, RZ ;  /* 0x000000050b027c10 */ /* 0x008fc8000ff3e0ff */
[----:B------:R-:W-:Y:S02]  /*15de0*/  IADD3.X R3, R4, UR7, RZ, P1, !PT ;  /* 0x0000000704037c10 */ /* 0x000fe40008ffe4ff */
[----:B------:R-:W3:Y:S04]  /*15df0*/  LDL R4, [R1+0x8c0] ;  /* 0x0008c00001047983 */ /* 0x000ee80000100800 */
[----:B0-----:R0:W3:Y:S04]  /*15e00*/  LDG.E.U8 R20, desc[UR12][R2.64] ;  /* 0x0000000c02147981 */ /* 0x0010e8000c1e1100 */
[----:B------:R1:W-:Y:S04]  /*15e10*/  STL [R1+0x70], R19 ;  /* 0x0000701301007387 */ /* 0x0003e80000100800 */
[----:B------:R-:W3:Y:S01]  /*15e20*/  LDL R11, [R1+0x8c4] ;  /* 0x0008c400010b7983 */ /* 0x000ee20000100800 */
[----:B0-----:R-:W-:-:S03]  /*15e30*/  IADD3 R2, P1, R9, UR5, RZ ;  /* 0x0000000509027c10 */ /* 0x001fc6000ff3e0ff */
[----:B------:R-:W3:Y:S01]  /*15e40*/  LDL R9, [R1+0x8bc] ;  /* 0x0008bc0001097983 */ /* 0x000ee20000100800 */
[----:B------:R-:W-:-:S03]  /*15e50*/  IADD3.X R3, R13, UR7, RZ, P1, !PT ;  /* 0x000000070d037c10 */ /* 0x000fc60008ffe4ff */
[----:B------:R0:W-:Y:S04]  /*15e60*/  STL [R1+0x2c], R18 ;  /* 0x00002c1201007387 */ /* 0x0001e80000100800 */
[----:B-1----:R5:W3:Y:S04]  /*15e70*/  LDG.E.U8 R19, desc[UR12][R2.64] ;  /* 0x0000000c02137981 */ /* 0x002ae8000c1e1100 */
[----:B------:R-:W3:Y:S01]  /*15e80*/  LDL R13, [R1+0x8c8] ;  /* 0x0008c800010d7983 */ /* 0x000ee20000100800 */
[----:B-----5:R-:W-:-:S03]  /*15e90*/  IADD3 R2, P1, R6, UR5, RZ ;  /* 0x0000000506027c10 */ /* 0x020fc6000ff3e0ff */
[----:B------:R-:W5:Y:S04]  /*15ea0*/  LDL R6, [R1+0x818] ;  /* 0x0008180001067983 */ /* 0x000f680000100800 */
[----:B------:R-:W-:Y:S01]  /*15eb0*/  STL [R1+0x68], R17 ;  /* 0x0000681101007387 */ /* 0x000fe20000100800 */
[----:B--2---:R-:W-:-:S03]  /*15ec0*/  IADD3.X R3, R0, UR7, RZ, P1, !PT ;  /* 0x0000000700037c10 */ /* 0x004fc60008ffe4ff */
[----:B------:R-:W2:Y:S04]  /*15ed0*/  LDL R0, [R1+0x8cc] ;  /* 0x0008cc0001007983 */ /* 0x000ea80000100800 */
[----:B0-----:R0:W2:Y:S02]  /*15ee0*/  LDG.E.U8 R18, desc[UR12][R2.64] ;  /* 0x0000000c02127981 */ /* 0x0010a4000c1e1100 */
[----:B0-----:R-:W-:Y:S02]  /*15ef0*/  IADD3 R2, P1, R8, UR5, RZ ;  /* 0x0000000508027c10 */ /* 0x001fe4000ff3e0ff */
[----:B------:R-:W2:Y:S02]  /*15f00*/  LDL R8, [R1+0x81c] ;  /* 0x00081c0001087983 */ /* 0x000ea40000100800 */
[----:B------:R-:W-:-:S02]  /*15f10*/  IADD3.X R3, R10, UR7, RZ, P1, !PT ;  /* 0x000000070a037c10 */ /* 0x000fc40008ffe4ff */
[----:B------:R0:W-:Y:S04]  /*15f20*/  STL [R1+0x28], R16 ;  /* 0x0000281001007387 */ /* 0x0001e80000100800 */
[----:B------:R-:W2:Y:S04]  /*15f30*/  LDL R10, [R1+0x8b0] ;  /* 0x0008b000010a7983 */ /* 0x000ea80000100800 */
[----:B0-----:R4:W2:Y:S02]  /*15f40*/  LDG.E.U8 R16, desc[UR12][R2.64] ;  /* 0x0000000c02107981 */ /* 0x0018a4000c1e1100 */
[----:B----4-:R-:W-:-:S02]  /*15f50*/  IADD3 R2, P1, R5, UR5, RZ ;  /* 0x0000000505027c10 */ /* 0x010fc4000ff3e0ff */
[----:B------:R-:W4:Y:S02]  /*15f60*/  LDL R5, [R1+0x820] ;  /* 0x0008200001057983 */ /* 0x000f240000100800 */
[----:B------:R-:W-:Y:S02]  /*15f70*/  IADD3.X R3, R14, UR7, RZ, P1, !PT ;  /* 0x000000070e037c10 */ /* 0x000fe40008ffe4ff */
[----:B------:R0:W-:Y:S04]  /*15f80*/  STL [R1+0x5c], R15 ;  /* 0x00005c0f01007387 */ /* 0x0001e80000100800 */
[----:B------:R1:W4:Y:S02]  /*15f90*/  LDG.E.U8 R17, desc[UR12][R2.64] ;  /* 0x0000000c02117981 */ /* 0x000324000c1e1100 */
[----:B-1----:R-:W-:-:S02]  /*15fa0*/  IADD3 R2, P1, R12, UR5, RZ ;  /* 0x000000050c027c10 */ /* 0x002fc4000ff3e0ff */
[----:B------:R-:W4:Y:S02]  /*15fb0*/  LDL R12, [R1+0x8b4] ;  /* 0x0008b400010c7983 */ /* 0x000f240000100800 */
[----:B---3--:R-:W-:Y:S02]  /*15fc0*/  IADD3.X R3, R4, UR7, RZ, P1, !PT ;  /* 0x0000000704037c10 */ /* 0x008fe40008ffe4ff */
[----:B------:R1:W-:Y:S04]  /*15fd0*/  STL [R1+0x24], R21 ;  /* 0x0000241501007387 */ /* 0x0003e80000100800 */
[----:B------:R-:W3:Y:S04]  /*15fe0*/  LDL R4, [R1+0x824] ;  /* 0x0008240001047983 */ /* 0x000ee80000100800 */
[----:B0-----:R0:W3:Y:S02]  /*15ff0*/  LDG.E.U8 R15, desc[UR12][R2.64] ;  /* 0x0000000c020f7981 */ /* 0x0010e4000c1e1100 */
[----:B0-----:R-:W-:-:S02]  /*16000*/  IADD3 R2, P1, R11, UR5, RZ ;  /* 0x000000050b027c10 */ /* 0x001fc4000ff3e0ff */
[----:B------:R-:W3:Y:S02]  /*16010*/  LDL R11, [R1+0x8b8] ;  /* 0x0008b800010b7983 */ /* 0x000ee40000100800 */
[----:B------:R-:W-:Y:S02]  /*16020*/  IADD3.X R3, R9, UR7, RZ, P1, !PT ;  /* 0x0000000709037c10 */ /* 0x000fe40008ffe4ff */
[----:B------:R-:W3:Y:S04]  /*16030*/  LDL R9, [R1+0x828] ;  /* 0x0008280001097983 */ /* 0x000ee80000100800 */
[----:B------:R0:W3:Y:S02]  /*16040*/  LDG.E.U8 R14, desc[UR12][R2.64] ;  /* 0x0000000c020e7981 */ /* 0x0000e4000c1e1100 */
[----:B0-----:R-:W-:-:S04]  /*16050*/  IADD3 R2, P1, R13, UR5, RZ ;  /* 0x000000050d027c10 */ /* 0x001fc8000ff3e0ff */
[----:B-----5:R-:W-:-:S05]  /*16060*/  IADD3.X R3, R6, UR7, RZ, P1, !PT ;  /* 0x0000000706037c10 */ /* 0x020fca0008ffe4ff */
[----:B-1----:R2:W5:Y:S04]  /*16070*/  LDG.E.U8 R21, desc[UR12][R2.64] ;  /* 0x0000000c02157981 */ /* 0x002568000c1e1100 */
[----:B------:R0:W-:Y:S04]  /*16080*/  STL [R1+0x54], R20 ;  /* 0x0000541401007387 */ /* 0x0001e80000100800 */
[----:B------:R-:W5:Y:S04]  /*16090*/  LDL R6, [R1+0x830] ;  /* 0x0008300001067983 */ /* 0x000f680000100800 */
[----:B------:R1:W-:Y:S01]  /*160a0*/  STL [R1+0x20], R19 ;  /* 0x0000201301007387 */ /* 0x0003e20000100800 */
[----:B--2---:R-:W-:-:S03]  /*160b0*/  IADD3 R2, P1, R0, UR5, RZ ;  /* 0x0000000500027c10 */ /* 0x004fc6000ff3e0ff */
[----:B------:R-:W2:Y:S01]  /*160c0*/  LDL R0, [R1+0x82c] ;  /* 0x00082c0001007983 */ /* 0x000ea20000100800 */
[----:B------:R-:W-:-:S03]  /*160d0*/  IADD3.X R3, R8, UR7, RZ, P1, !PT ;  /* 0x0000000708037c10 */ /* 0x000fc60008ffe4ff */
[----:B------:R-:W2:Y:S04]  /*160e0*/  LDL R8, [R1+0x838] ;  /* 0x0008380001087983 */ /* 0x000ea80000100800 */
[----:B------:R0:W2:Y:S02]  /*160f0*/  LDG.E.U8 R13, desc[UR12][R2.64] ;  /* 0x0000000c020d7981 */ /* 0x0000a4000c1e1100 */
[----:B0-----:R-:W-:-:S04]  /*16100*/  IADD3 R2, P1, R10, UR5, RZ ;  /* 0x000000050a027c10 */ /* 0x001fc8000ff3e0ff */
[----:B----4-:R-:W-:-:S05]  /*16110*/  IADD3.X R3, R5, UR7, RZ, P1, !PT ;  /* 0x0000000705037c10 */ /* 0x010fca0008ffe4ff */
[----:B------:R0:W4:Y:S04]  /*16120*/  LDG.E.U8 R20, desc[UR12][R2.64] ;  /* 0x0000000c02147981 */ /* 0x000128000c1e1100 */
[----:B------:R3:W-:Y:S04]  /*16130*/  STL [R1+0x18], R18 ;  /* 0x0000181201007387 */ /* 0x0007e80000100800 */
[----:B------:R-:W2:Y:S04]  /*16140*/  LDL R10, [R1+0x834] ;  /* 0x00083400010a7983 */ /* 0x000ea80000100800 */
[----:B-1----:R-:W2:Y:S01]  /*16150*/  LDL R19, [R1+0x840] ;  /* 0x0008400001137983 */ /* 0x002ea20000100800 */
[----:B0-----:R-:W-:-:S03]  /*16160*/  IADD3 R2, P1, R12, UR5, RZ ;  /* 0x000000050c027c10 */ /* 0x001fc6000ff3e0ff */
[----:B------:R-:W2:Y:S01]  /*16170*/  LDL R5, [R1+0x83c] ;  /* 0x00083c0001057983 */ /* 0x000ea20000100800 */
[----:B---3--:R-:W-:-:S05]  /*16180*/  IADD3.X R3, R4, UR7, RZ, P1, !PT ;  /* 0x0000000704037c10 */ /* 0x008fca0008ffe4ff */
[----:B------:R0:W3:Y:S04]  /*16190*/  LDG.E.U8 R18, desc[UR12][R2.64] ;  /* 0x0000000c02127981 */ /* 0x0000e8000c1e1100 */
[----:B------:R1:W-:Y:S01]  /*161a0*/  STL [R1+0x14], R16 ;  /* 0x0000141001007387 */ /* 0x0003e20000100800 */
[----:B0-----:R-:W-:-:S04]  /*161b0*/  IADD3 R2, P1, R11, UR5, RZ ;  /* 0x000000050b027c10 */ /* 0x001fc8000ff3e0ff */
[----:B------:R-:W-:Y:S01]  /*161c0*/  IADD3.X R3, R9, UR7, RZ, P1, !PT ;  /* 0x0000000709037c10 */ /* 0x000fe20008ffe4ff */
[----:B----4-:R-:W-:Y:S04]  /*161d0*/  STL [R1+0xeb0], R20 ;  /* 0x000eb01401007387 */ /* 0x010fe80000100800 */
[----:B-1----:R-:W4:Y:S04]  /*161e0*/  LDL R16, [R1+0x848] ;  /* 0x0008480001107983 */ /* 0x002f280000100800 */
[----:B------:R-:W4:Y:S04]  /*161f0*/  LDL R12, [R1+0x844] ;  /* 0x00084400010c7983 */ /* 0x000f280000100800 */
[----:B------:R0:W-:Y:S04]  /*16200*/  STL [R1+0x10], R17 ;  /* 0x0000101101007387 */ /* 0x0001e80000100800 */
[----:B------:R-:W4:Y:S04]  /*16210*/  LDL R4, [R1+0x84c] ;  /* 0x00084c0001047983 */ /* 0x000f280000100800 */
[----:B0-----:R-:W4:Y:S04]  /*16220*/  LDL R17, [R1+0x850] ;  /* 0x0008500001117983 */ /* 0x001f280000100800 */
[----:B---3--:R-:W-:Y:S04]  /*16230*/  STL [R1+0xe64], R18 ;  /* 0x000e641201007387 */ /* 0x008fe80000100800 */
[----:B------:R0:W-:Y:S04]  /*16240*/  STL [R1+0xc], R15 ;  /* 0x00000c0f01007387 */ /* 0x0001e80000100800 */
[----:B------:R-:W3:Y:S04]  /*16250*/  LDL R11, [R1+0x854] ;  /* 0x00085400010b7983 */ /* 0x000ee80000100800 */
[----:B0-----:R-:W3:Y:S04]  /*16260*/  LDL R15, [R1+0x858] ;  /* 0x00085800010f7983 */ /* 0x001ee80000100800 */
[----:B------:R0:W-:Y:S04]  /*16270*/  STL [R1+0x8], R14 ;  /* 0x0000080e01007387 */ /* 0x0001e80000100800 */
[----:B0-----:R5:W4:Y:S02]  /*16280*/  LDG.E.U8 R14, desc[UR12][R2.64] ;  /* 0x0000000c020e7981 */ /* 0x001b24000c1e1100 */
[----:B-----5:R-:W-:-:S04]  /*16290*/  IADD3 R2, P1, R6, UR5, RZ ;  /* 0x0000000506027c10 */ /* 0x020fc8000ff3e0ff */
[----:B--2---:R-:W-:-:S05]  /*162a0*/  IADD3.X R3, R0, UR7, RZ, P1, !PT ;  /* 0x0000000700037c10 */ /* 0x004fca0008ffe4ff */
[----:B------:R0:W2:Y:S02]  /*162b0*/  LDG.E.U8 R6, desc[UR12][R2.64] ;  /* 0x0000000c02067981 */ /* 0x0000a4000c1e1100 */
[----:B0-----:R-:W-:-:S04]  /*162c0*/  IADD3 R2, P1, R8, UR5, RZ ;  /* 0x0000000508027c10 */ /* 0x001fc8000ff3e0ff */
[----:B------:R-:W-:Y:S01]  /*162d0*/  IADD3.X R3, R10, UR7, RZ, P1, !PT ;  /* 0x000000070a037c10 */ /* 0x000fe20008ffe4ff */
[----:B----4-:R-:W-:Y:S04]  /*162e0*/  STL [R1+0xeb4], R14 ;  /* 0x000eb40e01007387 */ /* 0x010fe80000100800 */
[----:B------:R-:W4:Y:S04]  /*162f0*/  LDL R9, [R1+0x8a4] ;  /* 0x0008a40001097983 */ /* 0x000f280000100800 */
[----:B------:R-:W-:Y:S04]  /*16300*/  STL [R1+0x4], R21 ;  /* 0x0000041501007387 */ /* 0x000fe80000100800 */
[----:B------:R-:W5:Y:S04]  /*16310*/  LDL R0, [R1+0x85c] ;  /* 0x00085c0001007983 */ /* 0x000f680000100800 */
[----:B--2---:R-:W-:Y:S04]  /*16320*/  STL [R1+0xe68], R6 ;  /* 0x000e680601007387 */ /* 0x004fe80000100800 */
[----:B------:R-:W2:Y:S04]  /*16330*/  LDL R8, [R1+0x8a8] ;  /* 0x0008a80001087983 */ /* 0x000ea80000100800 */
[----:B------:R0:W-:Y:S04]  /*16340*/  STL [R1], R13 ;  /* 0x0000000d01007387 */ /* 0x0001e80000100800 */
[----:B------:R-:W2:Y:S04]  /*16350*/  LDL R10, [R1+0x890] ;  /* 0x00089000010a7983 */ /* 0x000ea80000100800 */
[----:B0-----:R0:W4:Y:S02]  /*16360*/  LDG.E.U8 R13, desc[UR12][R2.64] ;  /* 0x0000000c020d7981 */ /* 0x001124000c1e1100 */
[----:B0-----:R-:W-:-:S04]  /*16370*/  IADD3 R2, P1, R19, UR5, RZ ;  /* 0x0000000513027c10 */ /* 0x001fc8000ff3e0ff */
[----:B------:R-:W-:-:S05]  /*16380*/  IADD3.X R3, R5, UR7, RZ, P1, !PT ;  /* 0x0000000705037c10 */ /* 0x000fca0008ffe4ff */
[----:B------:R0:W5:Y:S02]  /*16390*/  LDG.E.U8 R5, desc[UR12][R2.64] ;  /* 0x0000000c02057981 */ /* 0x000164000c1e1100 */
[----:B0-----:R-:W-:-:S04]  /*163a0*/  IADD3 R2, P1, R16, UR5, RZ ;  /* 0x0000000510027c10 */ /* 0x001fc8000ff3e0ff */
[----:B------:R-:W-:-:S05]  /*163b0*/  IADD3.X R3, R12, UR7, RZ, P1, !PT ;  /* 0x000000070c037c10 */ /* 0x000fca0008ffe4ff */
[----:B------:R0:W2:Y:S02]  /*163c0*/  LDG.E.U8 R12, desc[UR12][R2.64] ;  /* 0x0000000c020c7981 */ /* 0x0000a4000c1e1100 */
[----:B0-----:R-:W-:-:S04]  /*163d0*/  IADD3 R2, P1, R17, UR5, RZ ;  /* 0x0000000511027c10 */ /* 0x001fc8000ff3e0ff */
[----:B------:R-:W-:-:S05]  /*163e0*/  IADD3.X R3, R4, UR7, RZ, P1, !PT ;  /* 0x0000000704037c10 */ /* 0x000fca0008ffe4ff */
[----:B------:R3:W2:Y:S02]  /*163f0*/  LDG.E.U8 R4, desc[UR12][R2.64] ;  /* 0x0000000c02047981 */ /* 0x0006a4000c1e1100 */
[----:B---3--:R-:W-:-:S04]  /*16400*/  IADD3 R2, P1, R15, UR5, RZ ;  /* 0x000000050f027c10 */ /* 0x008fc8000ff3e0ff */
[----:B------:R-:W-:-:S05]  /*16410*/  IADD3.X R3, R11, UR7, RZ, P1, !PT ;  /* 0x000000070b037c10 */ /* 0x000fca0008ffe4ff */
[----:B------:R0:W3:Y:S04]  /*16420*/  LDG.E.U8 R11, desc[UR12][R2.64] ;  /* 0x0000000c020b7981 */ /* 0x0000e8000c1e1100 */
[----:B----4-:R1:W-:Y:S04]  /*16430*/  STL [R1+0xeb8], R13 ;  /* 0x000eb80d01007387 */ /* 0x0103e80000100800 */
[----:B-----5:R4:W-:Y:S04]  /*16440*/  STL [R1+0xe6c], R5 ;  /* 0x000e6c0501007387 */ /* 0x0209e80000100800 */
[----:B-1----:R-:W5:Y:S04]  /*16450*/  LDL R13, [R1+0x898] ;  /* 0x00089800010d7983 */ /* 0x002f680000100800 */
[----:B------:R-:W5:Y:S04]  /*16460*/  LDL R16, [R1+0x860] ;  /* 0x0008600001107983 */ /* 0x000f680000100800 */
[----:B--2---:R-:W-:Y:S04]  /*16470*/  STL [R1+0xebc], R12 ;  /* 0x000ebc0c01007387 */ /* 0x004fe80000100800 */
[----:B------:R-:W2:Y:S04]  /*16480*/  LDL R6, [R1+0x8a0] ;  /* 0x0008a00001067983 */ /* 0x000ea80000100800 */
[----:B------:R1:W-:Y:S04]  /*16490*/  STL [R1+0xe70], R4 ;  /* 0x000e700401007387 */ /* 0x0003e80000100800 */
[----:B----4-:R-:W4:Y:S01]  /*164a0*/  LDL R5, [R1+0x880] ;  /* 0x0008800001057983 */ /* 0x010f220000100800 */
[----:B0-----:R-:W-:-:S04]  /*164b0*/  IADD3 R2, P1, R9, UR5, RZ ;  /* 0x0000000509027c10 */ /* 0x001fc8000ff3e0ff */
[----:B------:R-:W-:-:S06]  /*164c0*/  IADD3.X R3, R0, UR7, RZ, P1, !PT ;  /* 0x0000000700037c10 */ /* 0x000fcc0008ffe4ff */
[----:B------:R-:W4:Y:S01]  /*164d0*/  LDG.E.U8 R3, desc[UR12][R2.64] ;  /* 0x0000000c02037981 */ /* 0x000f22000c1e1100 */
[----:B------:R-:W-:-:S04]  /*164e0*/  IADD3 R8, P1, R8, UR5, RZ ;  /* 0x0000000508087c10 */ /* 0x000fc8000ff3e0ff */
[----:B------:R-:W-:-:S05]  /*164f0*/  IADD3.X R9, R10, UR7, RZ, P1, !PT ;  /* 0x000000070a097c10 */ /* 0x000fca0008ffe4ff */
[----:B------:R5:W4:Y:S04]  /*16500*/  LDG.E.U8 R10, desc[UR12][R8.64] ;  /* 0x0000000c080a7981 */ /* 0x000b28000c1e1100 */
[----:B---3--:R0:W-:Y:S04]  /*16510*/  STL [R1+0xec0], R11 ;  /* 0x000ec00b01007387 */ /* 0x0081e80000100800 */
[----:B-1----:R-:W3:Y:S04]  /*16520*/  LDL R4, [R1+0x888] ;  /* 0x0008880001047983 */ /* 0x002ee80000100800 */
[----:B------:R-:W3:Y:S01]  /*16530*/  LDL R0, [R1+0x868] ;  /* 0x0008680001007983 */ /* 0x000ee20000100800 */
[----:B-----5:R-:W-:-:S04]  /*16540*/  IADD3 R8, P1, R13, UR5, RZ ;  /* 0x000000050d087c10 */ /* 0x020fc8000ff3e0ff */
[----:B------:R-:W-:-:S06]  /*16550*/  IADD3.X R9, R16, UR7, RZ, P1, !PT ;  /* 0x0000000710097c10 */ /* 0x000fcc0008ffe4ff */
[----:B------:R-:W5:Y:S01]  /*16560*/  LDG.E.U8 R9, desc[UR12][R8.64] ;  /* 0x0000000c08097981 */ /* 0x000f62000c1e1100 */
[----:B--2---:R-:W-:-:S04]  /*16570*/  IADD3 R16, P1, R6, UR5, RZ ;  /* 0x0000000506107c10 */ /* 0x004fc8000ff3e0ff */
[----:B----4-:R-:W-:-:S05]  /*16580*/  IADD3.X R17, R5, UR7, RZ, P1, !PT ;  /* 0x0000000705117c10 */ /* 0x010fca0008ffe4ff */
[----:B------:R3:W2:Y:S04]  /*16590*/  LDG.E.U8 R2, desc[UR12][R16.64] ;  /* 0x0000000c10027981 */ /* 0x0006a8000c1e1100 */
[----:B------:R-:W-:Y:S04]  /*165a0*/  STL [R1+0xe74], R3 ;  /* 0x000e740301007387 */ /* 0x000fe80000100800 */
[----:B------:R-:W4:Y:S04]  /*165b0*/  LDL R20, [R1+0x870] ;  /* 0x0008700001147983 */ /* 0x000f280000100800 */
[----:B------:R-:W4:Y:S04]  /*165c0*/  LDL R15, [R1+0x808] ;  /* 0x00080800010f7983 */ /* 0x000f280000100800 */
[----:B------:R-:W4:Y:S04]  /*165d0*/  LDL R19, [R1+0x878] ;  /* 0x0008780001137983 */ /* 0x000f280000100800 */
[----:B------:R-:W4:Y:S04]  /*165e0*/  LDL R18, [R1+0x810] ;  /* 0x0008100001127983 */ /* 0x000f280000100800 */
[----:B------:R1:W-:Y:S04]  /*165f0*/  STL [R1+0xec4], R10 ;  /* 0x000ec40a01007387 */ /* 0x0003e80000100800 */
[----:B------:R-:W4:Y:S04]  /*16600*/  LDL R14, [R1+0x8ac] ;  /* 0x0008ac00010e7983 */ /* 0x000f280000100800 */
[----:B------:R-:W4:Y:S04]  /*16610*/  LDL R13, [R1+0x894] ;  /* 0x00089400010d7983 */ /* 0x000f280000100800 */
[----:B------:R-:W4:Y:S04]  /*16620*/  LDL R12, [R1+0x89c] ;  /* 0x00089c00010c7983 */ /* 0x000f280000100800 */
[----:B0-----:R-:W4:Y:S01]  /*16630*/  LDL R11, [R1+0x87c] ;  /* 0x00087c00010b7983 */ /* 0x001f220000100800 */
[----:B---3--:R-:W-:-:S03]  /*16640*/  IADD3 R16, P1, R4, UR5, RZ ;  /* 0x0000000504107c10 */ /* 0x008fc6000ff3e0ff */
[----:B-----5:R0:W-:Y:S04]  /*16650*/  STL [R1+0xec8], R9 ;  /* 0x000ec80901007387 */ /* 0x0201e80000100800 */
[----:B-1----:R-:W3:Y:S04]  /*16660*/  LDL R10, [R1+0x884] ;  /* 0x00088400010a7983 */ /* 0x002ee80000100800 */
[----:B------:R-:W5:Y:S04]  /*16670*/  LDL R6, [R1+0x88c] ;  /* 0x00088c0001067983 */ /* 0x000f680000100800 */
[----:B0-----:R-:W5:Y:S04]  /*16680*/  LDL R9, [R1+0x864] ;  /* 0x0008640001097983 */ /* 0x001f680000100800 */
[----:B------:R-:W5:Y:S04]  /*16690*/  LDL R5, [R1+0x86c] ;  /* 0x00086c0001057983 */ /* 0x000f680000100800 */
[----:B--2---:R0:W-:Y:S04]  /*166a0*/  STL [R1+0xecc], R2 ;  /* 0x000ecc0201007387 */ /* 0x0041e80000100800 */
[----:B------:R-:W2:Y:S04]  /*166b0*/  LDL R4, [R1+0x874] ;  /* 0x0008740001047983 */ /* 0x000ea80000100800 */
[----:B------:R-:W2:Y:S01]  /*166c0*/  LDL R3, [R1+0x80c] ;  /* 0x00080c0001037983 */ /* 0x000ea20000100800 */
[----:B------:R-:W-:-:S03]  /*166d0*/  IADD3.X R17, R0, UR7, RZ, P1, !PT ;  /* 0x0000000700117c10 */ /* 0x000fc60008ffe4ff */
[----:B0-----:R-:W2:Y:S04]  /*166e0*/  LDL R2, [R1+0x814] ;  /* 0x0008140001027983 */ /* 0x001ea80000100800 */
[----:B------:R4:W2:Y:S04]  /*166f0*/  LDG.E.U8 R8, desc[UR12][R16.64] ;  /* 0x0000000c10087981 */ /* 0x0008a8000c1e1100 */
[----:B------:R-:W2:Y:S01]  /*16700*/  LDL R0, [R1+0x804] ;  /* 0x0008040001007983 */ /* 0x000ea20000100800 */
[----:B----4-:R-:W-:-:S04]  /*16710*/  IADD3 R16, P1, R20, UR5, RZ ;  /* 0x0000000514107c10 */ /* 0x010fc8000ff3e0ff */
[----:B------:R-:W-:-:S05]  /*16720*/  IADD3.X R17, R15, UR7, RZ, P1, !PT ;  /* 0x000000070f117c10 */ /* 0x000fca0008ffe4ff */
[----:B------:R0:W4:Y:S02]  /*16730*/  LDG.E.U8 R15, desc[UR12][R16.64] ;  /* 0x0000000c100f7981 */ /* 0x000124000c1e1100 */
[----:B0-----:R-:W-:-:S04]  /*16740*/  IADD3 R16, P1, R19, UR5, RZ ;  /* 0x0000000513107c10 */ /* 0x001fc8000ff3e0ff */
        /* <DEDUP_REMOVED lines=8> */
[----:B---3--:R-:W-:-:S04]  /*167d0*/  IADD3 R16, P1, R10, UR5, RZ ;  /* 0x000000050a107c10 */ /* 0x008fc8000ff3e0ff */
[----:B-----5:R-:W-:-:S05]  /*167e0*/  IADD3.X R17, R9, UR7, RZ, P1, !PT ;  /* 0x0000000709117c10 */ /* 0x020fca0008ffe4ff */
[----:B------:R0:W3:Y:S02]  /*167f0*/  LDG.E.U8 R23, desc[UR12][R16.64] ;  /* 0x0000000c10177981 */ /* 0x0000e4000c1e1100 */
[----:B0-----:R-:W-:-:S04]  /*16800*/  IADD3 R16, P1, R6, UR5, RZ ;  /* 0x0000000506107c10 */ /* 0x001fc8000ff3e0ff */
[----:B------:R-:W-:-:S05]  /*16810*/  IADD3.X R17, R5, UR7, RZ, P1, !PT ;  /* 0x0000000705117c10 */ /* 0x000fca0008ffe4ff */
[----:B------:R2:W5:Y:S02]  /*16820*/  LDG.E.U8 R24, desc[UR12][R16.64] ;  /* 0x0000000c10187981 */ /* 0x000564000c1e1100 */
[----:B--2---:R-:W-:-:S04]  /*16830*/  IADD3 R16, P1, R4, UR5, RZ ;  /* 0x0000000504107c10 */ /* 0x004fc8000ff3e0ff */
[----:B------:R-:W-:-:S05]  /*16840*/  IADD3.X R17, R3, UR7, RZ, P1, !PT ;  /* 0x0000000703117c10 */ /* 0x000fca0008ffe4ff */
[----:B------:R0:W2:Y:S02]  /*16850*/  LDG.E.U8 R25, desc[UR12][R16.64] ;  /* 0x0000000c10197981 */ /* 0x0000a4000c1e1100 */
[----:B0-----:R-:W-:-:S04]  /*16860*/  IADD3 R16, P1, R2, UR5, RZ ;  /* 0x0000000502107c10 */ /* 0x001fc8000ff3e0ff */
[----:B------:R-:W-:-:S05]  /*16870*/  IADD3.X R17, R0, UR7, RZ, P1, !PT ;  /* 0x0000000700117c10 */ /* 0x000fca0008ffe4ff */
[----:B------:R-:W2:Y:S04]  /*16880*/  LDG.E.U8 R27, desc[UR12][R16.64] ;  /* 0x0000000c101b7981 */ /* 0x000ea8000c1e1100 */
[----:B------:R-:W-:Y:S04]  /*16890*/  STL [R1+0xed0], R8 ;  /* 0x000ed00801007387 */ /* 0x000fe80000100800 */
[----:B----4-:R-:W-:Y:S04]  /*168a0*/  STL [R1+0xed4], R15 ;  /* 0x000ed40f01007387 */ /* 0x010fe80000100800 */
[----:B------:R-:W-:Y:S04]  /*168b0*/  STL [R1+0xed8], R19 ;  /* 0x000ed81301007387 */ /* 0x000fe80000100800 */
[----:B------:R-:W-:Y:S04]  /*168c0*/  STL [R1+0xe78], R21 ;  /* 0x000e781501007387 */ /* 0x000fe80000100800 */
[----:B------:R-:W-:Y:S04]  /*168d0*/  STL [R1+0xe7c], R22 ;  /* 0x000e7c1601007387 */ /* 0x000fe80000100800 */
[----:B---3--:R-:W-:Y:S04]  /*168e0*/  STL [R1+0xe80], R23 ;  /* 0x000e801701007387 */ /* 0x008fe80000100800 */
[----:B-----5:R-:W-:Y:S04]  /*168f0*/  STL [R1+0xe84], R24 ;  /* 0x000e841801007387 */ /* 0x020fe80000100800 */
[----:B--2---:R-:W-:Y:S04]  /*16900*/  STL [R1+0xe88], R25 ;  /* 0x000e881901007387 */ /* 0x004fe80000100800 */
[----:B------:R-:W2:Y:S01]  /*16910*/  LDL.LU R14, [R1+0x1cc] ;  /* 0x0001cc00010e7983 */ /* 0x000ea20000300800 */
[----:B------:R-:W0:Y:S01]  /*16920*/  S2R R3, SR_TID.X ;  /* 0x0000000000037919 */ /* 0x000e220000002100 */
[----:B------:R-:W-:-:S02]  /*16930*/  F2FP.SATFINITE.E4M3.F32.PACK_AB_MERGE_C R28, R28, R26, RZ ;  /* 0x0000001a1c1c723e */ /* 0x000fc400048070ff */
[----:B------:R-:W3:Y:S04]  /*16940*/  LDL.LU R18, [R1+0x1c8] ;  /* 0x0001c80001127983 */ /* 0x000ee80000300800 */
[----:B------:R-:W3:Y:S04]  /*16950*/  LDL.LU R20, [R1+0x1c4] ;  /* 0x0001c40001147983 */ /* 0x000ee80000300800 */
[----:B------:R-:W-:Y:S04]  /*16960*/  STL [R1+0xe8c], R27 ;  /* 0x000e8c1b01007387 */ /* 0x000fe80000100800 */
[----:B------:R1:W-:Y:S01]  /*16970*/  STL [R1+0xe90], R28 ;  /* 0x000e901c01007387 */ /* 0x0003e20000100800 */
[----:B0-----:R-:W-:-:S02]  /*16980*/  SHF.R.S32.HI R0, RZ, 0x1, R3 ;  /* 0x00000001ff007819 */ /* 0x001fc40000011403 */
[C---:B------:R-:W-:Y:S02]  /*16990*/  LOP3.LUT R2, R3.reuse, 0x60, RZ, 0xc0, !PT ;  /* 0x0000006003027812 */ /* 0x040fe400078ec0ff */
[----:B------:R-:W-:Y:S02]  /*169a0*/  SGXT R0, R0, 0x1 ;  /* 0x000000010000781a */ /* 0x000fe40000000200 */
[----:B------:R-:W-:Y:S01]  /*169b0*/  SHF.R.U32.HI R16, RZ, 0x1, R2 ;  /* 0x00000001ff107819 */ /* 0x000fe20000011602 */
[----:B------:R-:W-:Y:S01]  /*169c0*/  IMAD.SHL.U32 R17, R3, 0x10, RZ ;  /* 0x0000001003117824 */ /* 0x000fe200078e00ff */
[----:B-1----:R-:W0:Y:S02]  /*169d0*/  S2R R28, SR_TID.X ;  /* 0x00000000001c7919 */ /* 0x002e240000002100 */
[----:B------:R-:W-:Y:S02]  /*169e0*/  LOP3.LUT R16, R16, 0xa0, R0, 0x78, !PT ;  /* 0x000000a010107812 */ /* 0x000fe400078e7800 */
[----:B------:R-:W-:-:S02]  /*169f0*/  SHF.R.S32.HI R0, RZ, 0x3, R3 ;  /* 0x00000003ff007819 */ /* 0x000fc40000011403 */
[----:B------:R-:W-:Y:S02]  /*16a00*/  LOP3.LUT R17, R17, 0x140, RZ, 0xc0, !PT ;  /* 0x0000014011117812 */ /* 0x000fe400078ec0ff */
[----:B------:R-:W-:Y:S02]  /*16a10*/  SGXT R0, R0, 0x1 ;  /* 0x000000010000781a */ /* 0x000fe40000000200 */
[----:B------:R-:W-:Y:S02]  /*16a20*/  LOP3.LUT R26, R3, 0x3, RZ, 0xc0, !PT ;  /* 0x00000003031a7812 */ /* 0x000fe400078ec0ff */
[----:B------:R-:W-:-:S03]  /*16a30*/  LOP3.LUT R0, R0, 0xa0, RZ, 0xc0, !PT ;  /* 0x000000a000007812 */ /* 0x000fc600078ec0ff */
[----:B------:R-:W-:-:S04]  /*16a40*/  IMAD R17, R26, 0x8, R17 ;  /* 0x000000081a117824 */ /* 0x000fc800078e0211 */
[----:B------:R-:W-:Y:S01]  /*16a50*/  IMAD.IADD R4, R0, 0x1, R17 ;  /* 0x0000000100047824 */ /* 0x000fe200078e0211 */
[----:B------:R-:W-:Y:S02]  /*16a60*/  LOP3.LUT R0, R3, 0x8, RZ, 0xc0, !PT ;  /* 0x0000000803007812 */ /* 0x000fe400078ec0ff */
[----:B------:R-:W-:-:S03]  /*16a70*/  SHF.R.S32.HI R17, RZ, 0x2, R3 ;  /* 0x00000002ff117819 */ /* 0x000fc60000011403 */
[----:B------:R-:W-:Y:S01]  /*16a80*/  IMAD.SHL.U32 R0, R0, 0x2, RZ ;  /* 0x0000000200007824 */ /* 0x000fe200078e00ff */
[----:B------:R-:W-:-:S04]  /*16a90*/  SGXT R17, R17, 0x1 ;  /* 0x000000011111781a */ /* 0x000fc80000000200 */
[----:B------:R-:W-:Y:S01]  /*16aa0*/  LOP3.LUT R0, R0, 0x90, R17, 0x78, !PT ;  /* 0x0000009000007812 */ /* 0x000fe200078e7811 */
[----:B------:R-:W-:Y:S01]  /*16ab0*/  IMAD.SHL.U32 R17, R3, 0x40, RZ ;  /* 0x0000004003117824 */ /* 0x000fe200078e00ff */
[----:B------:R1:W-:Y:S01]  /*16ac0*/  STL [R1+0x208], R4 ;  /* 0x0002080401007387 */ /* 0x0003e20000100800 */
[----:B0-----:R-:W-:-:S03]  /*16ad0*/  LOP3.LUT R28, R28, 0x1c, RZ, 0xc0, !PT ;  /* 0x0000001c1c1c7812 */ /* 0x001fc600078ec0ff */
[----:B------:R-:W-:Y:S02]  /*16ae0*/  LOP3.LUT R17, R17, 0x740, RZ, 0xc0, !PT ;  /* 0x0000074011117812 */ /* 0x000fe400078ec0ff */
[----:B------:R-:W-:Y:S02]  /*16af0*/  LEA R28, R28, UR9, 0x2 ;  /* 0x000000091c1c7c11 */ /* 0x000fe4000f8e10ff */
[----:B-1----:R-:W-:-:S03]  /*16b00*/  IADD3 R4, R16, UR9, R17 ;  /* 0x0000000910047c10 */ /* 0x002fc6000fffe011 */
[----:B------:R-:W-:Y:S01]  /*16b10*/  STL [R1+0xee8], R28 ;  /* 0x000ee81c01007387 */ /* 0x000fe20000100800 */
[----:B------:R-:W-:-:S03]  /*16b20*/  LOP3.LUT R17, R3, 0x10, RZ, 0xc0, !PT ;  /* 0x0000001003117812 */ /* 0x000fc600078ec0ff */
[----:B------:R0:W1:Y:S04]  /*16b30*/  LDS R29, [R28+0x8000] ;  /* 0x008000001c1d7984 */ /* 0x0000680000000800 */
[----:B------:R-:W-:Y:S04]  /*16b40*/  STL [R1+0x1c], R4 ;  /* 0x00001c0401007387 */ /* 0x000fe80000100800 */
[----:B0-----:R-:W4:Y:S01]  /*16b50*/  LDL.LU R28, [R1+0x1c0] ;  /* 0x0001c000011c7983 */ /* 0x001f220000300800 */
[----:B--2---:R-:W-:-:S04]  /*16b60*/  FADD R16, -R7, R14 ;  /* 0x0000000e07107221 */ /* 0x004fc80000000100 */
[----:B------:R-:W-:-:S04]  /*16b70*/  FMUL R16, R16, 1.4426950216293334961 ;  /* 0x3fb8aa3b10107820 */ /* 0x000fc80000400000 */
[----:B------:R0:W2:Y:S02]  /*16b80*/  MUFU.EX2 R7, R16 ;  /* 0x0000001000077308 */ /* 0x0000a40000000800 */
[----:B0-----:R-:W-:Y:S02]  /*16b90*/  LEA R16, R17, UR9, 0x6 ;  /* 0x0000000911107c11 */ /* 0x001fe4000f8e30ff */
[----:B------:R-:W4:Y:S03]  /*16ba0*/  LDL.LU R17, [R1+0x1bc] ;  /* 0x0001bc0001117983 */ /* 0x000f260000300800 */
[----:B------:R-:W-:-:S04]  /*16bb0*/  IMAD R16, R26, 0x20, R16 ;  /* 0x000000201a107824 */ /* 0x000fc800078e0210 */
[----:B------:R-:W-:Y:S01]  /*16bc0*/  IMAD R16, R2, 0x8, R16 ;  /* 0x0000000802107824 */ /* 0x000fe200078e0210 */
[----:B--2---:R-:W-:Y:S03]  /*16bd0*/  STL [R1+0x60], R7 ;  /* 0x0000600701007387 */ /* 0x004fe60000100800 */
[----:B------:R-:W-:Y:S02]  /*16be0*/  IMAD.IADD R0, R0, 0x1, R16 ;  /* 0x0000000100007824 */ /* 0x000fe400078e0210 */
[----:B------:R-:W2:Y:S04]  /*16bf0*/  LDL.LU R16, [R1+0x1b4] ;  /* 0x0001b40001107983 */ /* 0x000ea80000300800 */
[----:B------:R0:W-:Y:S04]  /*16c00*/  STL [R1+0xe94], R0 ;  /* 0x000e940001007387 */ /* 0x0001e80000100800 */
[----:B0-----:R-:W1:Y:S04]  /*16c10*/  LDL.LU R0, [R1+0x458] ;  /* 0x0004580001007983 */ /* 0x001e680000300800 */
        /* <DEDUP_REMOVED lines=13> */
[----:B------:R-:W5:Y:S01]  /*16cf0*/  LDL.LU R11, [R1+0x11c] ;  /* 0x00011c00010b7983 */ /* 0x000f620000300800 */
[----:B---3--:R-:W-:-:S03]  /*16d00*/  F2FP.SATFINITE.E4M3.F32.PACK_AB_MERGE_C R26, R20, R18, RZ ;  /* 0x00000012141a723e */ /* 0x008fc600048070ff */
[----:B------:R-:W3:Y:S04]  /*16d10*/  LDL.LU R4, [R1+0x114] ;  /* 0x0001140001047983 */ /* 0x000ee80000300800 */
[----:B------:R-:W3:Y:S04]  /*16d20*/  LDL.LU R12, [R1+0x10c] ;  /* 0x00010c00010c7983 */ /* 0x000ee80000300800 */
[----:B------:R-:W3:Y:S04]  /*16d30*/  LDL.LU R5, [R1+0x104] ;  /* 0x0001040001057983 */ /* 0x000ee80000300800 */
[----:B------:R-:W3:Y:S04]  /*16d40*/  LDL.LU R13, [R1+0xfc] ;  /* 0x0000fc00010d7983 */ /* 0x000ee80000300800 */
[----:B------:R-:W3:Y:S04]  /*16d50*/  LDL.LU R6, [R1+0xf4] ;  /* 0x0000f40001067983 */ /* 0x000ee80000300800 */
[----:B------:R-:W3:Y:S04]  /*16d60*/  LDL.LU R14, [R1+0xec] ;  /* 0x0000ec00010e7983 */ /* 0x000ee80000300800 */
[----:B------:R-:W3:Y:S04]  /*16d70*/  LDL.LU R18, [R1+0xe4] ;  /* 0x0000e40001127983 */ /* 0x000ee80000300800 */
[----:B------:R-:W3:Y:S04]  /*16d80*/  LDL.LU R20, [R1+0xdc] ;  /* 0x0000dc0001147983 */ /* 0x000ee80000300800 */
[----:B------:R0:W-:Y:S04]  /*16d90*/  STL [R1+0xe98], R26 ;  /* 0x000e981a01007387 */ /* 0x0001e80000100800 */
[----:B0-----:R-:W2:Y:S01]  /*16da0*/  LDL.LU R26, [R1+0x1b8] ;  /* 0x0001b800011a7983 */ /* 0x001ea20000300800 */
[----:B----4-:R-:W-:-:S03]  /*16db0*/  F2FP.SATFINITE.E4M3.F32.PACK_AB_MERGE_C R17, R17, R28, RZ ;  /* 0x0000001c1111723e */ /* 0x010fc600048070ff */
[----:B------:R-:W4:Y:S04]  /*16dc0*/  LDL.LU R28, [R1+0xee8] ;  /* 0x000ee800011c7983 */ /* 0x000f280000300800 */
[----:B------:R-:W-:Y:S01]  /*16dd0*/  STL [R1+0xe9c], R17 ;  /* 0x000e9c1101007387 */ /* 0x000fe20000100800 */
[----:B-1----:R-:W-:Y:S02]  /*16de0*/  FFMA R0, R7, R0, R29 ;  /* 0x0000000007007223 */ /* 0x002fe4000000001d */
[----:B------:R-:W0:Y:S02]  /*16df0*/  S2R R7, SR_TID.X ;  /* 0x0000000000077919 */ /* 0x000e240000002100 */
[----:B0-----:R-:W-:Y:S02]  /*16e00*/  LOP3.LUT R7, R7, 0x7f, RZ, 0xc0, !PT ;  /* 0x0000007f07077812 */ /* 0x001fe400078ec0ff */
[----:B--2---:R-:W-:-:S05]  /*16e10*/  F2FP.SATFINITE.E4M3.F32.PACK_AB_MERGE_C R16, R16, R26, RZ ;  /* 0x0000001a1010723e */ /* 0x004fca00048070ff */
[----:B------:R-:W-:Y:S04]  /*16e20*/  STL [R1+0xea0], R16 ;  /* 0x000ea01001007387 */ /* 0x000fe80000100800 */
[----:B------:R-:W-:Y:S04]  /*16e30*/  STL [R1+0x458], R0 ;  /* 0x0004580001007387 */ /* 0x000fe80000100800 */
[----:B----4-:R-:W0:Y:S04]  /*16e40*/  LDS R17, [R28+0x8080] ;  /* 0x008080001c117984 */ /* 0x010e280000000800 */
[----:B------:R-:W1:Y:S04]  /*16e50*/  LDS R16, [R28+0x8100] ;  /* 0x008100001c107984 */ /* 0x000e680000000800 */
[----:B------:R-:W2:Y:S01]  /*16e60*/  LDS R0, [R28+0x8180] ;  /* 0x008180001c007984 */ /* 0x000ea20000000800 */
[----:B------:R-:W-:Y:S06]  /*16e70*/  BAR.SYNC.DEFER_BLOCKING 0x0 ;  /* 0x0000000000007b1d */ /* 0x000fec0000010000 */
[----:B-----5:R4:W-:Y:S04]  /*16e80*/  STS.U8 [R7+UR9+0x8600], R19 ;  /* 0x0086001307007988 */ /* 0x0209e80008000009 */
[----:B0-----:R-:W-:Y:S04]  /*16e90*/  STL [R1+0x43c], R17 ;  /* 0x00043c1101007387 */ /* 0x001fe80000100800 */
[----:B-1----:R-:W-:Y:S04]  /*16ea0*/  STL [R1+0x438], R16 ;  /* 0x0004381001007387 */ /* 0x002fe80000100800 */
[----:B--2---:R-:W-:Y:S04]  /*16eb0*/  STL [R1+0x434], R0 ;  /* 0x0004340001007387 */ /* 0x004fe80000100800 */
[----:B----4-:R-:W2:Y:S04]  /*16ec0*/  LDL.LU R19, [R1+0xbc] ;  /* 0x0000bc0001137983 */ /* 0x010ea80000300800 */
[----:B--2---:R0:W-:Y:S04]  /*16ed0*/  STL [R1+0xedc], R19 ;  /* 0x000edc1301007387 */ /* 0x0041e80000100800 */
[----:B0-----:R-:W2:Y:S04]  /*16ee0*/  LDL.LU R19, [R1+0xc4] ;  /* 0x0000c40001137983 */ /* 0x001ea80000300800 */
[----:B--2---:R0:W-:Y:S04]  /*16ef0*/  STL [R1+0xee0], R19 ;  /* 0x000ee01301007387 */ /* 0x0041e80000100800 */
[----:B0-----:R-:W2:Y:S04]  /*16f00*/  LDL.LU R19, [R1+0xcc] ;  /* 0x0000cc0001137983 */ /* 0x001ea80000300800 */
        /* <DEDUP_REMOVED lines=9> */
[----:B------:R-:W5:Y:S04]  /*16fa0*/  LDL.LU R2, [R1+0xa4] ;  /* 0x0000a40001027983 */ /* 0x000f680000300800 */
[----:B------:R-:W5:Y:S04]  /*16fb0*/  LDL.LU R9, [R1+0x94] ;  /* 0x0000940001097983 */ /* 0x000f680000300800 */
[----:B------:R0:W-:Y:S04]  /*16fc0*/  STS.U8 [R7+UR9+0x8d00], R11 ;  /* 0x008d000b07007988 */ /* 0x0001e80008000009 */
[----:B------:R-:W5:Y:S04]  /*16fd0*/  LDL.LU R10, [R1+0x8c] ;  /* 0x00008c00010a7983 */ /* 0x000f680000300800 */
[----:B---3--:R1:W-:Y:S04]  /*16fe0*/  STS.U8 [R7+UR9+0x8f00], R12 ;  /* 0x008f000c07007988 */ /* 0x0083e80008000009 */
[----:B0-----:R-:W3:Y:S04]  /*16ff0*/  LDL.LU R11, [R1+0x84] ;  /* 0x00008400010b7983 */ /* 0x001ee80000300800 */
[----:B------:R0:W-:Y:S04]  /*17000*/  STS.U8 [R7+UR9+0x9100], R13 ;  /* 0x0091000d07007988 */ /* 0x0001e80008000009 */
[----:B-1----:R-:W3:Y:S04]  /*17010*/  LDL.LU R12, [R1+0x7c] ;  /* 0x00007c00010c7983 */ /* 0x002ee80000300800 */
[----:B------:R1:W-:Y:S04]  /*17020*/  STS.U8 [R7+UR9+0x9300], R14 ;  /* 0x0093000e07007988 */ /* 0x0003e80008000009 */
[----:B0-----:R-:W3:Y:S04]  /*17030*/  LDL.LU R13, [R1+0x74] ;  /* 0x00007400010d7983 */ /* 0x001ee80000300800 */
[----:B------:R0:W-:Y:S04]  /*17040*/  STS.U8 [R7+UR9+0x9500], R20 ;  /* 0x0095001407007988 */ /* 0x0001e80008000009 */
[----:B-1----:R-:W3:Y:S04]  /*17050*/  LDL.LU R14, [R1+0x6c] ;  /* 0x00006c00010e7983 */ /* 0x002ee80000300800 */
[----:B0-----:R-:W3:Y:S04]  /*17060*/  LDL.LU R20, [R1+0x64] ;  /* 0x0000640001147983 */ /* 0x001ee80000300800 */
[----:B------:R-:W3:Y:S04]  /*17070*/  LDL.LU R29, [R1+0x58] ;  /* 0x00005800011d7983 */ /* 0x000ee80000300800 */
[----:B------:R-:W3:Y:S04]  /*17080*/  LDL.LU R16, [R1+0x50] ;  /* 0x0000500001107983 */ /* 0x000ee80000300800 */
[----:B------:R-:W3:Y:S04]  /*17090*/  LDL.LU R17, [R1+0x4c] ;  /* 0x00004c0001117983 */ /* 0x000ee80000300800 */
[----:B------:R-:W3:Y:S04]  /*170a0*/  LDL.LU R26, [R1+0x48] ;  /* 0x00004800011a7983 */ /* 0x000ee80000300800 */
[----:B------:R-:W3:Y:S04]  /*170b0*/  LDL.LU R0, [R1+0x44] ;  /* 0x0000440001007983 */ /* 0x000ee80000300800 */
[----:B------:R0:W-:Y:S04]  /*170c0*/  STS.U8 [R7+UR9+0x8000], R27 ;  /* 0x0080001b07007988 */ /* 0x0001e80008000009 */
[----:B------:R-:W3:Y:S04]  /*170d0*/  LDL.LU R28, [R1+0x40] ;  /* 0x00004000011c7983 */ /* 0x000ee80000300800 */
[----:B------:R1:W-:Y:S04]  /*170e0*/  STS.U8 [R7+UR9+0x8100], R25 ;  /* 0x0081001907007988 */ /* 0x0003e80008000009 */
[----:B0-----:R-:W3:Y:S04]  /*170f0*/  LDL.LU R27, [R1+0x3c] ;  /* 0x00003c00011b7983 */ /* 0x001ee80000300800 */
[----:B------:R0:W-:Y:S04]  /*17100*/  STS.U8 [R7+UR9+0x8200], R24 ;  /* 0x0082001807007988 */ /* 0x0001e80008000009 */
[----:B-1----:R-:W3:Y:S04]  /*17110*/  LDL.LU R25, [R1+0x38] ;  /* 0x0000380001197983 */ /* 0x002ee80000300800 */
        /* <DEDUP_REMOVED lines=17> */
[----:B--2---:R0:W-:Y:S04]  /*17230*/  STS.U8 [R7+UR9+0x9600], R19 ;  /* 0x0096001307007988 */ /* 0x0041e80008000009 */
[----:B0-----:R-:W2:Y:S04]  /*17240*/  LDL.LU R19, [R1+0xee4] ;  /* 0x000ee40001137983 */ /* 0x001ea80000300800 */
[----:B--2---:R0:W-:Y:S04]  /*17250*/  STS.U8 [R7+UR9+0x9700], R19 ;  /* 0x0097001307007988 */ /* 0x0041e80008000009 */
[----:B0-----:R-:W2:Y:S04]  /*17260*/  LDL.LU R19, [R1+0xee0] ;  /* 0x000ee00001137983 */ /* 0x001ea80000300800 */
[----:B--2---:R0:W-:Y:S04]  /*17270*/  STS.U8 [R7+UR9+0x9800], R19 ;  /* 0x0098001307007988 */ /* 0x0041e80008000009 */
[----:B0-----:R-:W2:Y:S04]  /*17280*/  LDL.LU R19, [R1+0xedc] ;  /* 0x000edc0001137983 */ /* 0x001ea80000300800 */
[----:B----4-:R-:W-:Y:S04]  /*17290*/  STS.U8 [R7+UR9+0x9a00], R15 ;  /* 0x009a000f07007988 */ /* 0x010fe80008000009 */
[----:B-----5:R-:W-:Y:S04]  /*172a0*/  STS.U8 [R7+UR9+0x9b00], R8 ;  /* 0x009b000807007988 */ /* 0x020fe80008000009 */
[----:B------:R-:W-:Y:S04]  /*172b0*/  STS.U8 [R7+UR9+0x9c00], R2 ;  /* 0x009c000207007988 */ /* 0x000fe80008000009 */
[----:B------:R-:W-:Y:S04]  /*172c0*/  STS.U8 [R7+UR9+0x9d00], R9 ;  /* 0x009d000907007988 */ /* 0x000fe80008000009 */
[----:B------:R-:W-:Y:S04]  /*172d0*/  STS.U8 [R7+UR9+0x9e00], R10 ;  /* 0x009e000a07007988 */ /* 0x000fe80008000009 */
[----:B---3--:R-:W-:Y:S04]  /*172e0*/  STS.U8 [R7+UR9+0x9f00], R11 ;  /* 0x009f000b07007988 */ /* 0x008fe80008000009 */
[----:B------:R-:W-:Y:S04]  /*172f0*/  STS.U8 [R7+UR9+0xa000], R12 ;  /* 0x00a0000c07007988 */ /* 0x000fe80008000009 */
[----:B------:R-:W-:Y:S04]  /*17300*/  STS.U8 [R7+UR9+0xa100], R13 ;  /* 0x00a1000d07007988 */ /* 0x000fe80008000009 */
[----:B------:R-:W-:Y:S04]  /*17310*/  STS.U8 [R7+UR9+0xa200], R14 ;  /* 0x00a2000e07007988 */ /* 0x000fe80008000009 */
[----:B------:R-:W-:Y:S04]  /*17320*/  STS.U8 [R7+UR9+0xa300], R20 ;  /* 0x00a3001407007988 */ /* 0x000fe80008000009 */
[----:B------:R-:W-:Y:S04]  /*17330*/  STS.U8 [R7+UR9+0xa400], R29 ;  /* 0x00a4001d07007988 */ /* 0x000fe80008000009 */
[----:B------:R-:W-:Y:S04]  /*17340*/  STS.U8 [R7+UR9+0xa500], R16 ;  /* 0x00a5001007007988 */ /* 0x000fe80008000009 */
[----:B--2---:R0:W-:Y:S04]  /*17350*/  STS.U8 [R7+UR9+0x9900], R19 ;  /* 0x0099001307007988 */ /* 0x0041e80008000009 */
        /* <DEDUP_REMOVED lines=15> */
[----:B------:R1:W-:Y:S04]  /*17450*/  STS.U8 [R7+UR9+0xa800], R0 ;  /* 0x00a8000007007988 */ /* 0x0003e80008000009 */
[----:B0-----:R-:W5:Y:S04]  /*17460*/  LDL.LU R17, [R1+0x17c] ;  /* 0x00017c0001117983 */ /* 0x001f680000300800 */
[----:B-1----:R-:W5:Y:S04]  /*17470*/  LDL.LU R26, [R1+0x178] ;  /* 0x00017800011a7983 */ /* 0x002f680000300800 */
[----:B------:R0:W-:Y:S04]  /*17480*/  STS.U8 [R7+UR9+0xa900], R28 ;  /* 0x00a9001c07007988 */ /* 0x0001e80008000009 */
[----:B------:R-:W5:Y:S04]  /*17490*/  LDL.LU R0, [R1+0x174] ;  /* 0x0001740001007983 */ /* 0x000f680000300800 */
[----:B------:R1:W-:Y:S04]  /*174a0*/  STS.U8 [R7+UR9+0xaa00], R27 ;  /* 0x00aa001b07007988 */ /* 0x0003e80008000009 */
[----:B0-----:R-:W5:Y:S04]  /*174b0*/  LDL.LU R28, [R1+0x170] ;  /* 0x00017000011c7983 */ /* 0x001f680000300800 */
[----:B------:R0:W-:Y:S04]  /*174c0*/  STS.U8 [R7+UR9+0xab00], R25 ;  /* 0x00ab001907007988 */ /* 0x0001e80008000009 */
[----:B-1----:R-:W5:Y:S04]  /*174d0*/  LDL.LU R27, [R1+0x16c] ;  /* 0x00016c00011b7983 */ /* 0x002f680000300800 */
        /* <DEDUP_REMOVED lines=18> */
[----:B-1----:R-:W5:Y:S04]  /*17600*/  LDL.LU R18, [R1+0x128] ;  /* 0x0001280001127983 */ /* 0x002f680000300800 */
[----:B--2---:R-:W-:Y:S04]  /*17610*/  STS.U8 [R7+UR9+0xbf00], R19 ;  /* 0x00bf001307007988 */ /* 0x004fe80008000009 */
[----:B---3--:R-:W-:Y:S04]  /*17620*/  STS.U8 [R7+UR9+0xbe00], R15 ;  /* 0x00be000f07007988 */ /* 0x008fe80008000009 */
[----:B----4-:R-:W-:Y:S04]  /*17630*/  STS.U8 [R7+UR9+0xbd00], R8 ;  /* 0x00bd000807007988 */ /* 0x010fe80008000009 */
[----:B-----5:R0:W-:Y:S04]  /*17640*/  STS.U8 [R7+UR9+0xbb00], R9 ;  /* 0x00bb000907007988 */ /* 0x0201e80008000009 */
[----:B------:R-:W-:Y:S01]  /*17650*/  STS.U8 [R7+UR9+0xba00], R10 ;  /* 0x00ba000a07007988 */ /* 0x000fe20008000009 */
[----:B0-----:R-:W-:-:S03]  /*17660*/  LOP3.LUT R9, R7, 0x10, RZ, 0x3c, !PT ;  /* 0x0000001007097812 */ /* 0x001fc600078e3cff */
[----:B------:R-:W-:Y:S04]  /*17670*/  STS.U8 [R7+UR9+0xb900], R11 ;  /* 0x00b9000b07007988 */ /* 0x000fe80008000009 */
[----:B------:R-:W-:Y:S04]  /*17680*/  STS.U8 [R7+UR9+0xb800], R12 ;  /* 0x00b8000c07007988 */ /* 0x000fe80008000009 */
[----:B------:R-:W-:Y:S04]  /*17690*/  STS.U8 [R7+UR9+0xb700], R13 ;  /* 0x00b7000d07007988 */ /* 0x000fe80008000009 */
[----:B------:R-:W-:Y:S04]  /*176a0*/  STS.U8 [R7+UR9+0xb600], R14 ;  /* 0x00b6000e07007988 */ /* 0x000fe80008000009 */
[----:B------:R0:W-:Y:S04]  /*176b0*/  STS.U8 [R7+UR9+0xb500], R20 ;  /* 0x00b5001407007988 */ /* 0x0001e80008000009 */
[----:B------:R-:W-:Y:S04]  /*176c0*/  STS.U8 [R7+UR9+0xbc00], R2 ;  /* 0x00bc000207007988 */ /* 0x000fe80008000009 */
[----:B0-----:R-:W2:Y:S04]  /*176d0*/  LDL.LU R20, [R1+0x188] ;  /* 0x0001880001147983 */ /* 0x001ea80000300800 */
[----:B------:R-:W3:Y:S04]  /*176e0*/  LDL.LU R14, [R1+0x190] ;  /* 0x00019000010e7983 */ /* 0x000ee80000300800 */
[----:B------:R-:W4:Y:S04]  /*176f0*/  LDL.LU R13, [R1+0x198] ;  /* 0x00019800010d7983 */ /* 0x000f280000300800 */
[----:B------:R-:W5:Y:S04]  /*17700*/  LDL.LU R12, [R1+0x1a0] ;  /* 0x0001a000010c7983 */ /* 0x000f680000300800 */
[----:B------:R-:W2:Y:S04]  /*17710*/  LDL.LU R11, [R1+0x1a8] ;  /* 0x0001a800010b7983 */ /* 0x000ea80000300800 */
[----:B------:R0:W-:Y:S04]  /*17720*/  STS.U8 [R9+UR9+0x8680], R16 ;  /* 0x0086801009007988 */ /* 0x0001e80008000009 */
[----:B0-----:R-:W3:Y:S04]  /*17730*/  LDL.LU R16, [R1+0x108] ;  /* 0x0001080001107983 */ /* 0x001ee80000300800 */
[----:B---3--:R0:W-:Y:S04]  /*17740*/  STL [R1+0xea4], R16 ;  /* 0x000ea41001007387 */ /* 0x0081e80000100800 */
[----:B0-----:R-:W3:Y:S04]  /*17750*/  LDL.LU R16, [R1+0x110] ;  /* 0x0001100001107983 */ /* 0x001ee80000300800 */
[----:B---3--:R0:W-:Y:S04]  /*17760*/  STL [R1+0xea8], R16 ;  /* 0x000ea81001007387 */ /* 0x0081e80000100800 */
[----:B0-----:R-:W3:Y:S04]  /*17770*/  LDL.LU R16, [R1+0x118] ;  /* 0x0001180001107983 */ /* 0x001ee80000300800 */
[----:B------:R-:W-:Y:S04]  /*17780*/  STS.U8 [R9+UR9+0x8780], R17 ;  /* 0x0087801109007988 */ /* 0x000fe80008000009 */
[----:B------:R-:W-:Y:S04]  /*17790*/  STS.U8 [R9+UR9+0x8880], R26 ;  /* 0x0088801a09007988 */ /* 0x000fe80008000009 */
[----:B------:R-:W-:Y:S04]  /*177a0*/  STS.U8 [R9+UR9+0x8980], R0 ;  /* 0x0089800009007988 */ /* 0x000fe80008000009 */
[----:B------:R-:W-:Y:S04]  /*177b0*/  STS.U8 [R9+UR9+0x8a80], R28 ;  /* 0x008a801c09007988 */ /* 0x000fe80008000009 */
[----:B------:R-:W-:Y:S04]  /*177c0*/  STS.U8 [R9+UR9+0x8b80], R27 ;  /* 0x008b801b09007988 */ /* 0x000fe80008000009 */
[----:B---3--:R0:W-:Y:S04]  /*177d0*/  STL [R1+0xeac], R16 ;  /* 0x000eac1001007387 */ /* 0x0081e80000100800 */
[----:B0-----:R-:W3:Y:S04]  /*177e0*/  LDL.LU R16, [R1+0x120] ;  /* 0x0001200001107983 */ /* 0x001ee80000300800 */
        /* <DEDUP_REMOVED lines=24> */
[----:B-1----:R-:W3:Y:S04]  /*17970*/  LDL.LU R18, [R1+0x98] ;  /* 0x0000980001127983 */ /* 0x002ee80000300800 */
[----:B------:R-:W3:Y:S04]  /*17980*/  LDL.LU R19, [R1+0x90] ;  /* 0x0000900001137983 */ /* 0x000ee80000300800 */
[----:B------:R-:W3:Y:S04]  /*17990*/  LDL.LU R7, [R1+0x88] ;  /* 0x0000880001077983 */ /* 0x000ee80000300800 */
[----:B------:R-:W3:Y:S04]  /*179a0*/  LDL.LU R15, [R1+0x80] ;  /* 0x00008000010f7983 */ /* 0x000ee80000300800 */
[----:B------:R-:W3:Y:S04]  /*179b0*/  LDL.LU R8, [R1+0x78] ;  /* 0x0000780001087983 */ /* 0x000ee80000300800 */
[----:B------:R-:W3:Y:S04]  /*179c0*/  LDL.LU R2, [R1+0x70] ;  /* 0x0000700001027983 */ /* 0x000ee80000300800 */
[----:B--2---:R0:W-:Y:S04]  /*179d0*/  STS.U8 [R9+UR9+0x8080], R11 ;  /* 0x0080800b09007988 */ /* 0x0041e80008000009 */
[----:B------:R-:W2:Y:S04]  /*179e0*/  LDL.LU R10, [R1+0x68] ;  /* 0x00006800010a7983 */ /* 0x000ea80000300800 */
[----:B-----5:R1:W-:Y:S04]  /*179f0*/  STS.U8 [R9+UR9+0x8180], R12 ;  /* 0x0081800c09007988 */ /* 0x0203e80008000009 */
[----:B0-----:R-:W5:Y:S04]  /*17a00*/  LDL.LU R11, [R1+0x5c] ;  /* 0x00005c00010b7983 */ /* 0x001f680000300800 */
[----:B----4-:R0:W-:Y:S04]  /*17a10*/  STS.U8 [R9+UR9+0x8280], R13 ;  /* 0x0082800d09007988 */ /* 0x0101e80008000009 */
[----:B-1----:R-:W4:Y:S04]  /*17a20*/  LDL.LU R12, [R1+0x54] ;  /* 0x00005400010c7983 */ /* 0x002f280000300800 */
[----:B------:R1:W-:Y:S04]  /*17a30*/  STS.U8 [R9+UR9+0x8380], R14 ;  /* 0x0083800e09007988 */ /* 0x0003e80008000009 */
[----:B0-----:R-:W4:Y:S04]  /*17a40*/  LDL.LU R13, [R1+0x18] ;  /* 0x00001800010d7983 */ /* 0x001f280000300800 */
[----:B------:R0:W-:Y:S04]  /*17a50*/  STS.U8 [R9+UR9+0x8480], R20 ;  /* 0x0084801409007988 */ /* 0x0001e80008000009 */
[----:B-1----:R-:W4:Y:S04]  /*17a60*/  LDL.LU R14, [R1+0x10] ;  /* 0x00001000010e7983 */ /* 0x002f280000300800 */
[----:B------:R1:W-:Y:S04]  /*17a70*/  STS.U8 [R9+UR9+0x8580], R29 ;  /* 0x0085801d09007988 */ /* 0x0003e80008000009 */
[----:B0-----:R-:W4:Y:S04]  /*17a80*/  LDL.LU R20, [R1+0x8] ;  /* 0x0000080001147983 */ /* 0x001f280000300800 */
[----:B-1----:R-:W4:Y:S04]  /*17a90*/  LDL.LU R29, [R1] ;  /* 0x00000000011d7983 */ /* 0x002f280000300800 */
[----:B---3--:R0:W-:Y:S04]  /*17aa0*/  STS.U8 [R9+UR9+0x9680], R16 ;  /* 0x0096801009007988 */ /* 0x0081e80008000009 */
[----:B0-----:R-:W3:Y:S04]  /*17ab0*/  LDL.LU R16, [R1+0xeac] ;  /* 0x000eac0001107983 */ /* 0x001ee80000300800 */
[----:B---3--:R0:W-:Y:S04]  /*17ac0*/  STS.U8 [R9+UR9+0x9780], R16 ;  /* 0x0097801009007988 */ /* 0x0081e80008000009 */
[----:B0-----:R-:W3:Y:S04]  /*17ad0*/  LDL.LU R16, [R1+0xea8] ;  /* 0x000ea80001107983 */ /* 0x001ee80000300800 */
[----:B---3--:R0:W-:Y:S04]  /*17ae0*/  STS.U8 [R9+UR9+0x9880], R16 ;  /* 0x0098801009007988 */ /* 0x0081e80008000009 */
[----:B0-----:R-:W3:Y:S04]  /*17af0*/  LDL.LU R16, [R1+0xea4] ;  /* 0x000ea40001107983 */ /* 0x001ee80000300800 */
        /* <DEDUP_REMOVED lines=13> */
[----:B---3--:R0:W-:Y:S04]  /*17bd0*/  STS.U8 [R9+UR9+0x9980], R16 ;  /* 0x0099801009007988 */ /* 0x0081e80008000009 */
[----:B0-----:R-:W3:Y:S04]  /*17be0*/  LDL.LU R16, [R1+0xea0] ;  /* 0x000ea00001107983 */ /* 0x001ee80000300800 */
[----:B------:R-:W3:Y:S04]  /*17bf0*/  LDL.LU R17, [R1+0xe9c] ;  /* 0x000e9c0001117983 */ /* 0x000ee80000300800 */
[----:B------:R-:W3:Y:S04]  /*17c00*/  LDL.LU R26, [R1+0xe98] ;  /* 0x000e9800011a7983 */ /* 0x000ee80000300800 */
[----:B------:R-:W3:Y:S04]  /*17c10*/  LDL.LU R0, [R1+0xe94] ;  /* 0x000e940001007983 */ /* 0x000ee80000300800 */
[----:B------:R-:W3:Y:S04]  /*17c20*/  LDL.LU R28, [R1+0xe90] ;  /* 0x000e9000011c7983 */ /* 0x000ee80000300800 */
[----:B------:R-:W2:Y:S04]  /*17c30*/  LDL.LU R27, [R1+0xe8c] ;  /* 0x000e8c00011b7983 */ /* 0x000ea80000300800 */
        /* <DEDUP_REMOVED lines=8> */
[----:B------:R0:W-:Y:S04]  /*17cc0*/  STS.U8 [R9+UR9+0xa780], R6 ;  /* 0x00a7800609007988 */ /* 0x0001e80008000009 */
[----:B------:R1:W-:Y:S04]  /*17cd0*/  STS.U8 [R9+UR9+0xa880], R18 ;  /* 0x00a8801209007988 */ /* 0x0003e80008000009 */
[----:B0-----:R-:W3:Y:S04]  /*17ce0*/  LDL.LU R6, [R1+0xe68] ;  /* 0x000e680001067983 */ /* 0x001ee80000300800 */
[----:B-1----:R-:W3:Y:S04]  /*17cf0*/  LDL.LU R18, [R1+0xe64] ;  /* 0x000e640001127983 */ /* 0x002ee80000300800 */
[----:B------:R0:W-:Y:S04]  /*17d00*/  STS.U8 [R9+UR9+0xad80], R2 ;  /* 0x00ad800209007988 */ /* 0x0001e80008000009 */
[----:B0-----:R-:W3:Y:S04]  /*17d10*/  LDL.LU R2, [R1+0x1c] ;  /* 0x00001c0001027983 */ /* 0x001ee80000300800 */
[----:B--2---:R0:W-:Y:S04]  /*17d20*/  STS.U8 [R9+UR9+0xbf80], R27 ;  /* 0x00bf801b09007988 */ /* 0x0041e80008000009 */
[----:B0-----:R-:W2:Y:S04]  /*17d30*/  LDL.LU R27, [R1+0x208] ;  /* 0x00020800011b7983 */ /* 0x001ea80000300800 */
[----:B------:R-:W-:Y:S04]  /*17d40*/  STS.U8 [R9+UR9+0xa980], R19 ;  /* 0x00a9801309007988 */ /* 0x000fe80008000009 */
[----:B------:R-:W-:Y:S04]  /*17d50*/  STS.U8 [R9+UR9+0xaa80], R7 ;  /* 0x00aa800709007988 */ /* 0x000fe80008000009 */
[----:B------:R-:W-:Y:S04]  /*17d60*/  STS.U8 [R9+UR9+0xab80], R15 ;  /* 0x00ab800f09007988 */ /* 0x000fe80008000009 */
[----:B------:R-:W-:Y:S04]  /*17d70*/  STS.U8 [R9+UR9+0xac80], R8 ;  /* 0x00ac800809007988 */ /* 0x000fe80008000009 */
[----:B------:R-:W-:Y:S04]  /*17d80*/  STS.U8 [R9+UR9+0xae80], R10 ;  /* 0x00ae800a09007988 */ /* 0x000fe80008000009 */
[----:B-----5:R-:W-:Y:S04]  /*17d90*/  STS.U8 [R9+UR9+0xaf80], R11 ;  /* 0x00af800b09007988 */ /* 0x020fe80008000009 */
[----:B----4-:R-:W-:Y:S04]  /*17da0*/  STS.U8 [R9+UR9+0xb080], R12 ;  /* 0x00b0800c09007988 */ /* 0x010fe80008000009 */
[----:B------:R-:W-:Y:S04]  /*17db0*/  STS.U8 [R9+UR9+0xb180], R13 ;  /* 0x00b1800d09007988 */ /* 0x000fe80008000009 */
[----:B------:R-:W-:Y:S04]  /*17dc0*/  STS.U8 [R9+UR9+0xb280], R14 ;  /* 0x00b2800e09007988 */ /* 0x000fe80008000009 */
[----:B------:R-:W-:Y:S04]  /*17dd0*/  STS.U8 [R9+UR9+0xb380], R20 ;  /* 0x00b3801409007988 */ /* 0x000fe80008000009 */
[----:B------:R-:W-:Y:S04]  /*17de0*/  STS.U8 [R9+UR9+0xb480], R29 ;  /* 0x00b4801d09007988 */ /* 0x000fe80008000009 */
[----:B---3--:R-:W-:Y:S04]  /*17df0*/  STS.U8 [R9+UR9+0xb580], R18 ;  /* 0x00b5801209007988 */ /* 0x008fe80008000009 */
        /* <DEDUP_REMOVED lines=8> */
[----:B------:R-:W-:Y:S01]  /*17e80*/  STS.U8 [R9+UR9+0xbe80], R25 ;  /* 0x00be801909007988 */ /* 0x000fe20008000009 */
[----:B------:R-:W-:Y:S06]  /*17e90*/  BAR.SYNC.DEFER_BLOCKING 0x0 ;  /* 0x0000000000007b1d */ /* 0x000fec0000010000 */
[----:B------:R-:W1:Y:S01]  /*17ea0*/  LDSM.16.M88.4 R12, [R0+0x8000] ;  /* 0x00800000000c783b */ /* 0x000e620000000200 */
[----:B0-----:R-:W-:-:S02]  /*17eb0*/  F2FP.F16.E4M3.UNPACK_B R6, R17 ;  /* 0x00000011ff06723e */ /* 0x001fc400020006ff */
[----:B------:R-:W-:Y:S01]  /*17ec0*/  F2FP.F16.E4M3.UNPACK_B R7, R16 ;  /* 0x00000010ff07723e */ /* 0x000fe200020006ff */
[----:B-1----:R-:W-:Y:S02]  /*17ed0*/  IMAD.MOV.U32 R10, RZ, RZ, R14 ;  /* 0x000000ffff0a7224 */ /* 0x002fe400078e000e */
[----:B------:R-:W-:Y:S01]  /*17ee0*/  IMAD.MOV.U32 R8, RZ, RZ, R15 ;  /* 0x000000ffff087224 */ /* 0x000fe200078e000f */
[----:B--2---:R-:W-:-:S05]  /*17ef0*/  LOP3.LUT R19, R27, 0x20, RZ, 0x3c, !PT ;  /* 0x000000201b137812 */ /* 0x004fca00078e3cff */
[----:B------:R-:W-:Y:S04]  /*17f00*/  STL [R1+0x210], R19 ;  /* 0x0002101301007387 */ /* 0x000fe80000100800 */
[----:B------:R-:W-:Y:S04]  /*17f10*/  STL [R1+0xe60], R19 ;  /* 0x000e601301007387 */ /* 0x000fe80000100800 */
[----:B------:R-:W-:Y:S04]  /*17f20*/  STL.64 [R1+0x40], R12 ;  /* 0x0000400c01007387 */ /* 0x000fe80000100a00 */
[----:B------:R-:W-:Y:S04]  /*17f30*/  STL.64 [R1+0x48], R14 ;  /* 0x0000480e01007387 */ /* 0x000fe80000100a00 */
[----:B------:R-:W0:Y:S04]  /*17f40*/  LDSM.16.M88.4 R12, [R0+0x8800] ;  /* 0x00880000000c783b */ /* 0x000e280000000200 */
[----:B------:R-:W1:Y:S01]  /*17f50*/  LDSM.16.M88.4 R16, [R0+0x9000] ;  /* 0x009000000010783b */ /* 0x000e620000000200 */
[----:B0-----:R-:W-:-:S03]  /*17f60*/  IMAD.MOV.U32 R23, RZ, RZ, R12 ;  /* 0x000000ffff177224 */ /* 0x001fc600078e000c */
[----:B------:R-:W-:Y:S01]  /*17f70*/  STL.64 [R1+0x50], R12 ;  /* 0x0000500c01007387 */ /* 0x000fe20000100a00 */
[----:B------:R-:W-:-:S03]  /*17f80*/  IMAD.MOV.U32 R22, RZ, RZ, R13 ;  /* 0x000000ffff167224 */ /* 0x000fc600078e000d */
[----:B------:R0:W-:Y:S01]  /*17f90*/  STL.64 [R1+0x58], R14 ;  /* 0x0000580e01007387 */ /* 0x0001e20000100a00 */
[----:B-1----:R-:W-:Y:S02]  /*17fa0*/  IMAD.MOV.U32 R21, RZ, RZ, R16 ;  /* 0x000000ffff157224 */ /* 0x002fe400078e0010 */
[----:B------:R-:W-:Y:S02]  /*17fb0*/  IMAD.MOV.U32 R20, RZ, RZ, R17 ;  /* 0x000000ffff147224 */ /* 0x000fe400078e0011 */
[----:B------:R-:W-:Y:S01]  /*17fc0*/  IMAD.MOV.U32 R29, RZ, RZ, R19 ;  /* 0x000000ffff1d7224 */ /* 0x000fe200078e0013 */
[----:B0-----:R-:W2:Y:S04]  /*17fd0*/  LDL.LU R15, [R1+0x1d0] ;  /* 0x0001d000010f7983 */ /* 0x001ea80000300800 */
[----:B------:R-:W2:Y:S04]  /*17fe0*/  LDL R14, [R1+0x420] ;  /* 0x00042000010e7983 */ /* 0x000ea80000100800 */
[----:B------:R-:W-:Y:S04]  /*17ff0*/  STL.64 [R1+0xe58], R22 ;  /* 0x000e581601007387 */ /* 0x000fe80000100a00 */
[----:B------:R-:W-:Y:S04]  /*18000*/  STL.64 [R1+0x70], R16 ;  /* 0x0000701001007387 */ /* 0x000fe80000100a00 */
[----:B------:R-:W-:Y:S04]  /*18010*/  STL.64 [R1+0x78], R18 ;  /* 0x0000781201007387 */ /* 0x000fe80000100a00 */
[----:B------:R-:W0:Y:S04]  /*18020*/  LDSM.16.M88.4 R16, [R0+0x9800] ;  /* 0x009800000010783b */ /* 0x000e280000000200 */
[----:B------:R-:W-:Y:S04]  /*18030*/  STL [R1+0xe44], R29 ;  /* 0x000e441d01007387 */ /* 0x000fe80000100800 */
[----:B0-----:R-:W-:Y:S04]  /*18040*/  STL.64 [R1+0x80], R16 ;  /* 0x0000801001007387 */ /* 0x001fe80000100a00 */
[----:B------:R-:W-:Y:S04]  /*18050*/  STL.64 [R1+0x88], R18 ;  /* 0x0000881201007387 */ /* 0x000fe80000100a00 */
[----:B------:R-:W0:Y:S04]  /*18060*/  LDSM.16.M88.4 R16, [R0+0xa000] ;  /* 0x00a000000010783b */ /* 0x000e280000000200 */
[----:B0-----:R-:W-:Y:S04]  /*18070*/  STL.64 [R1+0x90], R16 ;  /* 0x0000901001007387 */ /* 0x001fe80000100a00 */
[----:B------:R-:W-:Y:S04]  /*18080*/  STL.64 [R1+0x98], R18 ;  /* 0x0000981201007387 */ /* 0x000fe80000100a00 */
[----:B------:R-:W0:Y:S04]  /*18090*/  LDSM.16.M88.4 R16, [R0+0xa800] ;  /* 0x00a800000010783b */ /* 0x000e280000000200 */
[----:B0-----:R-:W-:Y:S04]  /*180a0*/  STL.64 [R1+0xa0], R16 ;  /* 0x0000a01001007387 */ /* 0x001fe80000100a00 */
[----:B------:R-:W-:Y:S04]  /*180b0*/  STL.64 [R1+0xa8], R18 ;  /* 0x0000a81201007387 */ /* 0x000fe80000100a00 */
[----:B------:R-:W0:Y:S01]  /*180c0*/  LDSM.16.M88.4 R16, [R0+0xb000] ;  /* 0x00b000000010783b */ /* 0x000e220000000200 */
[----:B------:R-:W-:-:S02]  /*180d0*/  F2FP.F16.E4M3.UNPACK_B R4, R28 ;  /* 0x0000001cff04723e */ /* 0x000fc400020006ff */
[----:B------:R-:W-:Y:S01]  /*180e0*/  F2FP.F16.E4M3.UNPACK_B R5, R26 ;  /* 0x0000001aff05723e */ /* 0x000fe200020006ff */
[----:B0-----:R-:W-:Y:S01]  /*180f0*/  IMAD.MOV.U32 R28, RZ, RZ, R16 ;  /* 0x000000ffff1c7224 */ /* 0x001fe200078e0010 */
[----:B------:R-:W-:Y:S01]  /*18100*/  STL.64 [R1+0xb8], R18 ;  /* 0x0000b81201007387 */ /* 0x000fe20000100a00 */
[----:B------:R-:W-:-:S03]  /*18110*/  IMAD.MOV.U32 R26, RZ, RZ, R17 ;  /* 0x000000ffff1a7224 */ /* 0x000fc600078e0011 */
[----:B------:R-:W0:Y:S04]  /*18120*/  LDSM.16.M88.4 R16, [R0+0xb800] ;  /* 0x00b800000010783b */ /* 0x000e280000000200 */
[----:B------:R-:W3:Y:S04]  /*18130*/  LDL.LU R12, [R1+0x2b0] ;  /* 0x0002b000010c7983 */ /* 0x000ee80000300800 */
[----:B------:R-:W4:Y:S04]  /*18140*/  LDL.LU R13, [R1+0x2b4] ;  /* 0x0002b400010d7983 */ /* 0x000f280000300800 */
[----:B------:R-:W5:Y:S04]  /*18150*/  LDL.LU R11, [R1+0x2b8] ;  /* 0x0002b800010b7983 */ /* 0x000f680000300800 */
[----:B------:R-:W3:Y:S04]  /*18160*/  LDL.LU R9, [R1+0x2bc] ;  /* 0x0002bc0001097983 */ /* 0x000ee80000300800 */
[----:B------:R-:W-:Y:S04]  /*18170*/  STL [R1+0xe48], R26 ;  /* 0x000e481a01007387 */ /* 0x000fe80000100800 */
[----:B------:R-:W-:Y:S01]  /*18180*/  STL [R1+0xe40], R28 ;  /* 0x000e401c01007387 */ /* 0x000fe20000100800 */
[----:B------:R-:W-:Y:S06]  /*18190*/  BAR.SYNC.DEFER_BLOCKING 0x0 ;  /* 0x0000000000007b1d */ /* 0x000fec0000010000 */
[----:B0-----:R-:W-:Y:S04]  /*181a0*/  STL.64 [R1+0xd0], R16 ;  /* 0x0000d01001007387 */ /* 0x001fe80000100a00 */
[----:B------:R0:W-:Y:S04]  /*181b0*/  STL.64 [R1+0xd8], R18 ;  /* 0x0000d81201007387 */ /* 0x0001e80000100a00 */
[----:B0-----:R-:W2:Y:S04]  /*181c0*/  LDL.LU R19, [R1+0xe60] ;  /* 0x000e600001137983 */ /* 0x001ea80000300800 */
[----:B------:R-:W-:Y:S01]  /*181d0*/  STSM.16.M88.4 [R2+0x8000], R4 ;  /* 0x0080000402007844 */ /* 0x000fe20000000200 */
[----:B------:R-:W-:Y:S06]  /*181e0*/  BAR.SYNC.DEFER_BLOCKING 0x0 ;  /* 0x0000000000007b1d */ /* 0x000fec0000010000 */
[----:B------:R-:W0:Y:S04]  /*181f0*/  LDS.64 R24, [R27+UR9+0x8000] ;  /* 0x008000091b187984 */ /* 0x000e280008000a00 */
[----:B------:R-:W1:Y:S04]  /*18200*/  LDS.64 R6, [R27+UR9+0x8200] ;  /* 0x008200091b067984 */ /* 0x000e680008000a00 */
[----:B0-----:R-:W-:Y:S04]  /*18210*/  STL [R1+0xde8], R25 ;  /* 0x000de81901007387 */ /* 0x001fe80000100800 */
[----:B-1----:R-:W-:Y:S04]  /*18220*/  STL [R1+0xde0], R7 ;  /* 0x000de00701007387 */ /* 0x002fe80000100800 */
[----:B--2---:R-:W0:Y:S04]  /*18230*/  LDS.64 R2, [R19+UR9+0x8000] ;  /* 0x0080000913027984 */ /* 0x004e280008000a00 */
[----:B------:R-:W1:Y:S04]  /*18240*/  LDS.64 R4, [R19+UR9+0x8200] ;  /* 0x0082000913047984 */ /* 0x000e680008000a00 */
[----:B0-----:R-:W-:Y:S04]  /*18250*/  STL [R1+0xde4], R3 ;  /* 0x000de40301007387 */ /* 0x001fe80000100800 */
[----:B-1----:R0:W-:Y:S04]  /*18260*/  STL [R1+0xdec], R5 ;  /* 0x000dec0501007387 */ /* 0x0021e80000100800 */
[----:B0-----:R-:W2:Y:S01]  /*18270*/  LDL.LU R5, [R1+0x60] ;  /* 0x0000600001057983 */ /* 0x001ea20000300800 */
[----:B------:R-:W-:-:S04]  /*18280*/  FADD R0, -R14, R15 ;  /* 0x0000000f0e007221 */ /* 0x000fc80000000100 */
[----:B------:R-:W-:-:S04]  /*18290*/  FMUL R0, R0, 1.4426950216293334961 ;  /* 0x3fb8aa3b00007820 */ /* 0x000fc80000400000 */
[----:B------:R-:W0:Y:S01]  /*182a0*/  MUFU.EX2 R25, R0 ;  /* 0x0000000000197308 */ /* 0x000e220000000800 */
[----:B------:R1:W-:Y:S01]  /*182b0*/  STL [R1+0xd70], R27 ;  /* 0x000d701b01007387 */ /* 0x0003e20000100800 */
[----:B------:R-:W-:-:S03]  /*182c0*/  F2FP.F16.E4M3.UNPACK_B R22, R10 ;  /* 0x0000000aff16723e */ /* 0x000fc600020006ff */
[----:B------:R-:W4:Y:S01]  /*182d0*/  LDL.LU R3, [R1+0x2e0] ;  /* 0x0002e00001037983 */ /* 0x000f220000300800 */
[----:B------:R-:W-:Y:S01]  /*182e0*/  F2FP.F16.E4M3.UNPACK_B R23, R8 ;  /* 0x00000008ff17723e */ /* 0x000fe200020006ff */
[----:B------:R-:W-:Y:S02]  /*182f0*/  IMAD.MOV.U32 R16, RZ, RZ, R24 ;  /* 0x000000ffff107224 */ /* 0x000fe400078e0018 */
[----:B------:R-:W-:Y:S02]  /*18300*/  IMAD.MOV.U32 R17, RZ, RZ, R6 ;  /* 0x000000ffff117224 */ /* 0x000fe400078e0006 */
[----:B------:R-:W-:Y:S02]  /*18310*/  IMAD.MOV.U32 R18, RZ, RZ, R2 ;  /* 0x000000ffff127224 */ /* 0x000fe400078e0002 */
[----:B------:R-:W-:Y:S01]  /*18320*/  IMAD.MOV.U32 R19, RZ, RZ, R4 ;  /* 0x000000ffff137224 */ /* 0x000fe200078e0004 */
[----:B0-----:R-:W-:Y:S01]  /*18330*/  STL [R1+0x20c], R25 ;  /* 0x00020c1901007387 */ /* 0x001fe20000100800 */
[C---:B---3--:R-:W-:Y:S01]  /*18340*/  FMUL R15, R25.reuse, R9 ;  /* 0x00000009190f7220 */ /* 0x048fe20000400000 */
[----:B-----5:R-:W-:-:S02]  /*18350*/  FMUL R14, R25, R11 ;  /* 0x0000000b190e7220 */ /* 0x020fc40000400000 */
[----:B------:R-:W3:Y:S04]  /*18360*/  LDL.LU R9, [R1+0x2e4] ;  /* 0x0002e40001097983 */ /* 0x000ee80000300800 */
[----:B------:R-:W5:Y:S04]  /*18370*/  LDL.LU R29, [R1+0x260] ;  /* 0x00026000011d7983 */ /* 0x000f680000300800 */
[----:B-1----:R-:W5:Y:S04]  /*18380*/  LDL.LU R27, [R1+0x264] ;  /* 0x00026400011b7983 */ /* 0x002f680000300800 */
[----:B------:R-:W5:Y:S04]  /*18390*/  LDL.LU R10, [R1+0x2e8] ;  /* 0x0002e800010a7983 */ /* 0x000f680000300800 */
[----:B------:R-:W5:Y:S04]  /*183a0*/  LDL.LU R11, [R1+0x2ec] ;  /* 0x0002ec00010b7983 */ /* 0x000f680000300800 */
[----:B------:R-:W-:Y:S04]  /*183b0*/  STL [R1+0x178], R22 ;  /* 0x0001781601007387 */ /* 0x000fe80000100800 */
[----:B------:R-:W5:Y:S04]  /*183c0*/  LDL.LU R26, [R1+0x268] ;  /* 0x00026800011a7983 */ /* 0x000f680000300800 */
[----:B------:R0:W-:Y:S04]  /*183d0*/  STL [R1+0x17c], R23 ;  /* 0x00017c1701007387 */ /* 0x0001e80000100800 */
[----:B------:R-:W5:Y:S01]  /*183e0*/  LDL.LU R0, [R1+0x26c] ;  /* 0x00026c0001007983 */ /* 0x000f620000300800 */
[C---:B--2---:R-:W-:Y:S01]  /*183f0*/  FMUL R12, R5.reuse, R12 ;  /* 0x0000000c050c7220 */ /* 0x044fe20000400000 */
[----:B----4-:R-:W-:-:S07]  /*18400*/  FMUL R13, R5, R13 ;  /* 0x0000000d050d7220 */ /* 0x010fce0000400000 */
[----:B------:R-:W-:Y:S01]  /*18410*/  HMMA.16816.F32 R12, R16, R22, R12 ;  /* 0x00000016100c723c */ /* 0x000fe2000000180c */
[----:B0-----:R-:W2:Y:S04]  /*18420*/  LDL.LU.64 R22, [R1+0xe58] ;  /* 0x000e580001167983 */ /* 0x001ea80000300a00 */
[----:B------:R-:W4:Y:S01]  /*18430*/  LDL R28, [R1+0x78] ;  /* 0x00007800011c7983 */ /* 0x000f220000100800 */
[----:B------:R-:W-:-:S03]  /*18440*/  FMUL R8, R5, R3 ;  /* 0x0000000305087220 */ /* 0x000fc60000400000 */
[----:B------:R-:W4:-:S14]  /*18450*/  LDL R3, [R1+0x88] ;  /* 0x0000880001037983 */ /* 0x000f1c0000100800 */
[----:B------:R5:W-:Y:S01]  /*18460*/  STL.64 [R1+0x160], R12 ;  /* 0x0001600c01007387 */ /* 0x000be20000100a00 */
[----:B---3--:R-:W-:-:S03]  /*18470*/  FMUL R9, R5, R9 ;  /* 0x0000000905097220 */ /* 0x008fc60000400000 */
[----:B------:R0:W-:Y:S04]  /*18480*/  STL.64 [R1+0x168], R14 ;  /* 0x0001680e01007387 */ /* 0x0001e80000100a00 */
[----:B------:R-:W3:Y:S01]  /*18490*/  LDL R7, [R1+0x8c] ;  /* 0x00008c0001077983 */ /* 0x000ee20000100800 */
[C---:B-----5:R-:W-:Y:S01]  /*184a0*/  FMUL R12, R5.reuse, R29 ;  /* 0x0000001d050c7220 */ /* 0x060fe20000400000 */
[----:B------:R-:W-:Y:S01]  /*184b0*/  FMUL R13, R5, R27 ;  /* 0x0000001b050d7220 */ /* 0x000fe20000400000 */
[C---:B------:R-:W-:Y:S01]  /*184c0*/  FMUL R10, R25.reuse, R10 ;  /* 0x0000000a190a7220 */ /* 0x040fe20000400000 */
[----:B------:R-:W-:-:S03]  /*184d0*/  FMUL R11, R25, R11 ;  /* 0x0000000b190b7220 */ /* 0x000fc60000400000 */
[----:B------:R2:W-:Y:S01]  /*184e0*/  STL.64 [R1+0xe50], R12 ;  /* 0x000e500c01007387 */ /* 0x0005e20000100a00 */
[----:B------:R-:W-:Y:S01]  /*184f0*/  F2FP.F16.E4M3.UNPACK_B R29, R20 ;  /* 0x00000014ff1d723e */ /* 0x000fe200020006ff */
[C---:B0-----:R-:W-:Y:S01]  /*18500*/  FMUL R14, R25.reuse, R26 ;  /* 0x0000001a190e7220 */ /* 0x041fe20000400000 */
[----:B------:R-:W-:Y:S01]  /*18510*/  F2FP.F16.E4M3.UNPACK_B R26, R21 ;  /* 0x00000015ff1a723e */ /* 0x000fe200020006ff */
[----:B------:R-:W-:Y:S01]  /*18520*/  FMUL R15, R25, R0 ;  /* 0x00000000190f7220 */ /* 0x000fe20000400000 */
[----:B--2---:R-:W-:Y:S02]  /*18530*/  F2FP.F16.E4M3.UNPACK_B R12, R23 ;  /* 0x00000017ff0c723e */ /* 0x004fe400020006ff */
[----:B------:R-:W-:-:S03]  /*18540*/  F2FP.F16.E4M3.UNPACK_B R13, R22 ;  /* 0x00000016ff0d723e */ /* 0x000fc600020006ff */
[----:B------:R-:W-:Y:S04]  /*18550*/  STL [R1+0x170], R12 ;  /* 0x0001700c01007387 */ /* 0x000fe80000100800 */
[----:B------:R-:W-:Y:S01]  /*18560*/  HMMA.16816.F32 R8, R16, R12, R8 ;  /* 0x0000000c1008723c */ /* 0x000fe20000001808 */
[----:B------:R-:W2:Y:S05]  /*18570*/  LDL.LU R27, [R1+0x258] ;  /* 0x00025800011b7983 */ /* 0x000eaa0000300800 */
[----:B------:R0:W-:Y:S04]  /*18580*/  STL [R1+0x174], R13 ;  /* 0x0001740d01007387 */ /* 0x0001e80000100800 */
[----:B------:R-:W5:Y:S04]  /*18590*/  LDL.LU R0, [R1+0x25c] ;  /* 0x00025c0001007983 */ /* 0x000f680000300800 */
[----:B------:R1:W-:Y:S04]  /*185a0*/  STL [R1+0x190], R26 ;  /* 0x0001901a01007387 */ /* 0x0003e80000100800 */
[----:B------:R4:W-:Y:S04]  /*185b0*/  STL [R1+0x194], R29 ;  /* 0x0001941d01007387 */ /* 0x0009e80000100800 */
[----:B0-----:R-:W3:Y:S01]  /*185c0*/  LDL.LU.64 R12, [R1+0xe50] ;  /* 0x000e5000010c7983 */ /* 0x001ee20000300a00 */
[----:B------:R-:W-:-:S03]  /*185d0*/  IMAD.MOV.U32 R16, RZ, RZ, R26 ;  /* 0x000000ffff107224 */ /* 0x000fc600078e001a */
[----:B-1----:R-:W5:Y:S01]  /*185e0*/  LDL.LU R26, [R1+0xe48] ;  /* 0x000e4800011a7983 */ /* 0x002f620000300800 */
[----:B------:R-:W-:-:S03]  /*185f0*/  IMAD.MOV.U32 R17, RZ, RZ, R29 ;  /* 0x000000ffff117224 */ /* 0x000fc600078e001d */
[----:B------:R0:W-:Y:S04]  /*18600*/  STL.64 [R1+0x130], R8 ;  /* 0x0001300801007387 */ /* 0x0001e80000100a00 */
[----:B------:R1:W-:Y:S04]  /*18610*/  STL.64 [R1+0x138], R10 ;  /* 0x0001380a01007387 */ /* 0x0003e80000100a00 */
[----:B----4-:R-:W4:Y:S04]  /*18620*/  LDL.LU R29, [R1+0xe44] ;  /* 0x000e4400011d7983 */ /* 0x010f280000300800 */
[----:B0-----:R-:W2:Y:S04]  /*18630*/  LDL.LU R8, [R1+0x2d0] ;  /* 0x0002d00001087983 */ /* 0x001ea80000300800 */
[----:B------:R-:W5:Y:S04]  /*18640*/  LDL.LU R9, [R1+0x2d4] ;  /* 0x0002d40001097983 */ /* 0x000f680000300800 */
[----:B------:R-:W5:Y:S04]  /*18650*/  LDL.LU R18, [R1+0x250] ;  /* 0x0002500001127983 */ /* 0x000f680000300800 */
[----:B------:R-:W5:Y:S04]  /*18660*/  LDL.LU R19, [R1+0x254] ;  /* 0x0002540001137983 */ /* 0x000f680000300800 */
[----:B-1----:R-:W5:Y:S04]  /*18670*/  LDL.LU R10, [R1+0x2d8] ;  /* 0x0002d800010a7983 */ /* 0x002f680000300800 */
[----:B------:R-:W5:Y:S01]  /*18680*/  LDL.LU R11, [R1+0x2dc] ;  /* 0x0002dc00010b7983 */ /* 0x000f620000300800 */
[----:B------:R-:W-:-:S02]  /*18690*/  IMAD.MOV.U32 R20, RZ, RZ, R24 ;  /* 0x000000ffff147224 */ /* 0x000fc400078e0018 */
[----:B------:R-:W-:Y:S02]  /*186a0*/  IMAD.MOV.U32 R21, RZ, RZ, R6 ;  /* 0x000000ffff157224 */ /* 0x000fe400078e0006 */
[----:B------:R-:W-:Y:S02]  /*186b0*/  IMAD.MOV.U32 R22, RZ, RZ, R2 ;  /* 0x000000ffff167224 */ /* 0x000fe400078e0002 */
[----:B------:R-:W-:Y:S01]  /*186c0*/  IMAD.MOV.U32 R23, RZ, RZ, R4 ;  /* 0x000000ffff177224 */ /* 0x000fe200078e0004 */
[----:B------:R-:W-:-:S06]  /*186d0*/  F2FP.F16.E4M3.UNPACK_B R28, R28 ;  /* 0x0000001cff1c723e */ /* 0x000fcc00020006ff */
[----:B---3--:R-:W-:Y:S07]  /*186e0*/  HMMA.16816.F32 R12, R20, R16, R12 ;  /* 0x00000010140c723c */ /* 0x008fee000000180c */
[----:B------:R-:W-:Y:S02]  /*186f0*/  IMAD.MOV.U32 R16, RZ, RZ, R24 ;  /* 0x000000ffff107224 */ /* 0x000fe400078e0018 */
[----:B------:R-:W-:Y:S01]  /*18700*/  IMAD.MOV.U32 R17, RZ, RZ, R6 ;  /* 0x000000ffff117224 */ /* 0x000fe200078e0006 */
[----:B----4-:R-:W-:Y:S01]  /*18710*/  F2FP.F16.E4M3.UNPACK_B R29, R29 ;  /* 0x0000001dff1d723e */ /* 0x010fe200020006ff */
[----:B--2---:R-:W-:-:S12]  /*18720*/  FMUL R8, R5, R8 ;  /* 0x0000000805087220 */ /* 0x004fd80000400000 */
[----:B------:R0:W-:Y:S01]  /*18730*/  STL.64 [R1+0x120], R12 ;  /* 0x0001200c01007387 */ /* 0x0001e20000100a00 */
[----:B-----5:R-:W-:-:S03]  /*18740*/  FMUL R9, R5, R9 ;  /* 0x0000000905097220 */ /* 0x020fc60000400000 */
[----:B------:R1:W-:Y:S04]  /*18750*/  STL.64 [R1+0x128], R14 ;  /* 0x0001280e01007387 */ /* 0x0003e80000100a00 */
[----:B------:R2:W-:Y:S01]  /*18760*/  STL [R1+0x180], R28 ;  /* 0x0001801c01007387 */ /* 0x0005e20000100800 */
[C---:B0-----:R-:W-:Y:S01]  /*18770*/  FMUL R12, R5.reuse, R18 ;  /* 0x00000012050c7220 */ /* 0x041fe20000400000 */
[----:B------:R-:W-:Y:S01]  /*18780*/  FMUL R13, R5, R19 ;  /* 0x00000013050d7220 */ /* 0x000fe20000400000 */
[C---:B------:R-:W-:Y:S01]  /*18790*/  FMUL R10, R25.reuse, R10 ;  /* 0x0000000a190a7220 */ /* 0x040fe20000400000 */
[----:B------:R-:W-:Y:S02]  /*187a0*/  IMAD.MOV.U32 R18, RZ, RZ, R2 ;  /* 0x000000ffff127224 */ /* 0x000fe400078e0002 */
[C---:B-1----:R-:W-:Y:S01]  /*187b0*/  FMUL R14, R25.reuse, R27 ;  /* 0x0000001b190e7220 */ /* 0x042fe20000400000 */
[----:B------:R-:W-:Y:S01]  /*187c0*/  FMUL R11, R25, R11 ;  /* 0x0000000b190b7220 */ /* 0x000fe20000400000 */
[----:B------:R-:W-:-:S02]  /*187d0*/  IMAD.MOV.U32 R19, RZ, RZ, R4 ;  /* 0x000000ffff137224 */ /* 0x000fc400078e0004 */
[----:B------:R-:W-:Y:S01]  /*187e0*/  FMUL R15, R25, R0 ;  /* 0x00000000190f7220 */ /* 0x000fe20000400000 */
[----:B------:R-:W-:Y:S02]  /*187f0*/  F2FP.F16.E4M3.UNPACK_B R27, R3 ;  /* 0x00000003ff1b723e */ /* 0x000fe400020006ff */
[----:B------:R-:W-:Y:S01]  /*18800*/  F2FP.F16.E4M3.UNPACK_B R0, R7 ;  /* 0x00000007ff00723e */ /* 0x000fe200020006ff */
[----:B------:R-:W3:Y:S04]  /*18810*/  LDL R3, [R1+0xa0] ;  /* 0x0000a00001037983 */ /* 0x000ee80000100800 */
[----:B------:R-:W-:Y:S01]  /*18820*/  STL [R1+0x184], R29 ;  /* 0x0001841d01007387 */ /* 0x000fe20000100800 */
[----:B------:R-:W-:Y:S03]  /*18830*/  HMMA.16816.F32 R8, R16, R28, R8 ;  /* 0x0000001c1008723c */ /* 0x000fe60000001808 */
[----:B------:R-:W4:Y:S04]  /*18840*/  LDL R7, [R1+0xa4] ;  /* 0x0000a40001077983 */ /* 0x000f280000100800 */
[----:B------:R-:W-:Y:S04]  /*18850*/  STL [R1+0x1a0], R27 ;  /* 0x0001a01b01007387 */ /* 0x000fe80000100800 */
[----:B------:R-:W-:Y:S04]  /*18860*/  STL [R1+0x1a4], R0 ;  /* 0x0001a40001007387 */ /* 0x000fe80000100800 */
[----:B--2---:R-:W2:Y:S01]  /*18870*/  LDL.LU R28, [R1+0xe40] ;  /* 0x000e4000011c7983 */ /* 0x004ea20000300800 */
[----:B------:R-:W-:-:S02]  /*18880*/  IMAD.MOV.U32 R16, RZ, RZ, R27 ;  /* 0x000000ffff107224 */ /* 0x000fc400078e001b */
[----:B------:R-:W-:-:S07]  /*18890*/  IMAD.MOV.U32 R17, RZ, RZ, R0 ;  /* 0x000000ffff117224 */ /* 0x000fce00078e0000 */
[----:B------:R-:W-:Y:S01]  /*188a0*/  HMMA.16816.F32 R12, R20, R16, R12 ;  /* 0x00000010140c723c */ /* 0x000fe2000000180c */
[----:B------:R0:W-:Y:S04]  /*188b0*/  STL.64 [R1+0x110], R8 ;  /* 0x0001100801007387 */ /* 0x0001e80000100a00 */
[----:B------:R1:W-:Y:S04]  /*188c0*/  STL.64 [R1+0x118], R10 ;  /* 0x0001180a01007387 */ /* 0x0003e80000100a00 */
[----:B0-----:R-:W5:Y:S04]  /*188d0*/  LDL.LU R8, [R1+0x2c0] ;  /* 0x0002c00001087983 */ /* 0x001f680000300800 */
[----:B------:R-:W3:Y:S04]  /*188e0*/  LDL.LU R9, [R1+0x2c4] ;  /* 0x0002c40001097983 */ /* 0x000ee80000300800 */
[----:B-1----:R-:W4:Y:S04]  /*188f0*/  LDL.LU R10, [R1+0x2c8] ;  /* 0x0002c800010a7983 */ /* 0x002f280000300800 */
[----:B------:R-:W4:Y:S03]  /*18900*/  LDL.LU R11, [R1+0x2cc] ;  /* 0x0002cc00010b7983 */ /* 0x000f260000300800 */
[----:B------:R-:W-:-:S02]  /*18910*/  IMAD.MOV.U32 R29, RZ, RZ, R14 ;  /* 0x000000ffff1d7224 */ /* 0x000fc400078e000e */
[----:B------:R-:W-:Y:S01]  /*18920*/  IMAD.MOV.U32 R0, RZ, RZ, R15 ;  /* 0x000000ffff007224 */ /* 0x000fe200078e000f */
[----:B------:R-:W4:Y:S04]  /*18930*/  LDL R18, [R1+0x90] ;  /* 0x0000900001127983 */ /* 0x000f280000100800 */
[----:B------:R-:W4:Y:S04]  /*18940*/  LDL R19, [R1+0x94] ;  /* 0x0000940001137983 */ /* 0x000f280000100800 */
[----:B------:R0:W-:Y:S04]  /*18950*/  STL.64 [R1+0x100], R12 ;  /* 0x0001000c01007387 */ /* 0x0001e80000100a00 */
[----:B------:R-:W0:Y:S04]  /*18960*/  LDL.LU R14, [R1+0x240] ;  /* 0x00024000010e7983 */ /* 0x000e280000300800 */
[----:B------:R-:W4:Y:S04]  /*18970*/  LDL.LU R15, [R1+0x244] ;  /* 0x00024400010f7983 */ /* 0x000f280000300800 */
[----:B------:R-:W4:Y:S04]  /*18980*/  LDL.LU R17, [R1+0x248] ;  /* 0x0002480001117983 */ /* 0x000f280000300800 */
[----:B------:R-:W4:Y:S04]  /*18990*/  LDL.LU R16, [R1+0x24c] ;  /* 0x00024c0001107983 */ /* 0x000f280000300800 */
[----:B------:R-:W-:Y:S04]  /*189a0*/  STL [R1+0xdac], R0 ;  /* 0x000dac0001007387 */ /* 0x000fe80000100800 */
[----:B------:R-:W-:Y:S04]  /*189b0*/  STL [R1+0xda8], R29 ;  /* 0x000da81d01007387 */ /* 0x000fe80000100800 */
[----:B--2---:R1:W-:Y:S04]  /*189c0*/  STL [R1+0xe00], R28 ;  /* 0x000e001c01007387 */ /* 0x0043e80000100800 */
[----:B------:R-:W2:Y:S01]  /*189d0*/  LDL.LU R27, [R1+0xbc] ;  /* 0x0000bc00011b7983 */ /* 0x000ea20000300800 */
[C---:B-----5:R-:W-:Y:S01]  /*189e0*/  FMUL R8, R5.reuse, R8 ;  /* 0x0000000805087220 */ /* 0x060fe20000400000 */
[----:B---3--:R-:W-:Y:S01]  /*189f0*/  FMUL R9, R5, R9 ;  /* 0x0000000905097220 */ /* 0x008fe20000400000 */
[C---:B----4-:R-:W-:Y:S01]  /*18a00*/  FMUL R10, R25.reuse, R10 ;  /* 0x0000000a190a7220 */ /* 0x050fe20000400000 */
[----:B------:R-:W-:Y:S01]  /*18a10*/  FMUL R11, R25, R11 ;  /* 0x0000000b190b7220 */ /* 0x000fe20000400000 */
[C---:B0-----:R-:W-:Y:S01]  /*18a20*/  FMUL R12, R5.reuse, R14 ;  /* 0x0000000e050c7220 */ /* 0x041fe20000400000 */
[----:B------:R-:W-:Y:S01]  /*18a30*/  FMUL R13, R5, R15 ;  /* 0x0000000f050d7220 */ /* 0x000fe20000400000 */
[----:B------:R-:W-:Y:S01]  /*18a40*/  FMUL R14, R25, R17 ;  /* 0x00000011190e7220 */ /* 0x000fe20000400000 */
[----:B------:R-:W-:-:S02]  /*18a50*/  IMAD.MOV.U32 R17, RZ, RZ, R6 ;  /* 0x000000ffff117224 */ /* 0x000fc400078e0006 */
[----:B------:R-:W-:Y:S01]  /*18a60*/  FMUL R15, R25, R16 ;  /* 0x00000010190f7220 */ /* 0x000fe20000400000 */
[----:B------:R-:W-:Y:S01]  /*18a70*/  IMAD.MOV.U32 R16, RZ, RZ, R24 ;  /* 0x000000ffff107224 */ /* 0x000fe200078e0018 */
[----:B--2---:R0:W-:Y:S04]  /*18a80*/  STL.64 [R1+0xe30], R26 ;  /* 0x000e301a01007387 */ /* 0x0041e80000100a00 */
[----:B------:R2:W-:Y:S04]  /*18a90*/  STL.64 [R1+0xe38], R12 ;  /* 0x000e380c01007387 */ /* 0x0005e80000100a00 */
[----:B-1----:R-:W3:Y:S01]  /*18aa0*/  LDL R28, [R1+0xa8] ;  /* 0x0000a800011c7983 */ /* 0x002ee20000100800 */
[----:B0-----:R-:W-:-:S03]  /*18ab0*/  F2FP.F16.E4M3.UNPACK_B R26, R3 ;  /* 0x00000003ff1a723e */ /* 0x001fc600020006ff */
[----:B------:R-:W4:Y:S01]  /*18ac0*/  LDL R29, [R1+0xac] ;  /* 0x0000ac00011d7983 */ /* 0x000f220000100800 */
[----:B--2---:R-:W-:Y:S01]  /*18ad0*/  F2FP.F16.E4M3.UNPACK_B R12, R18 ;  /* 0x00000012ff0c723e */ /* 0x004fe200020006ff */
[----:B------:R-:W-:Y:S01]  /*18ae0*/  IMAD.MOV.U32 R18, RZ, RZ, R2 ;  /* 0x000000ffff127224 */ /* 0x000fe200078e0002 */
[----:B------:R-:W-:Y:S01]  /*18af0*/  F2FP.F16.E4M3.UNPACK_B R13, R19 ;  /* 0x00000013ff0d723e */ /* 0x000fe200020006ff */
[----:B------:R-:W-:Y:S01]  /*18b00*/  IMAD.MOV.U32 R19, RZ, RZ, R4 ;  /* 0x000000ffff137224 */ /* 0x000fe200078e0004 */
[----:B------:R-:W-:Y:S01]  /*18b10*/  F2FP.F16.E4M3.UNPACK_B R27, R7 ;  /* 0x00000007ff1b723e */ /* 0x000fe200020006ff */
[----:B------:R-:W2:Y:S04]  /*18b20*/  LDL R0, [R1+0xb8] ;  /* 0x0000b80001007983 */ /* 0x000ea80000100800 */
[----:B------:R-:W-:Y:S01]  /*18b30*/  STL [R1+0x188], R12 ;  /* 0x0001880c01007387 */ /* 0x000fe20000100800 */
[----:B------:R-:W-:Y:S06]  /*18b40*/  HMMA.16816.F32 R16, R16, R12, R8 ;  /* 0x0000000c1010723c */ /* 0x000fec0000001808 */
[----:B------:R0:W-:Y:S04]  /*18b50*/  STL [R1+0x18c], R13 ;  /* 0x00018c0d01007387 */ /* 0x0001e80000100800 */
[----:B------:R-:W-:Y:S04]  /*18b60*/  STL [R1+0x1b0], R26 ;  /* 0x0001b01a01007387 */ /* 0x000fe80000100800 */
[----:B------:R-:W-:Y:S04]  /*18b70*/  STL [R1+0x1b4], R27 ;  /* 0x0001b41b01007387 */ /* 0x000fe80000100800 */
[----:B0-----:R-:W5:Y:S04]  /*18b80*/  LDL.LU.64 R12, [R1+0xe38] ;  /* 0x000e3800010c7983 */ /* 0x001f680000300a00 */
[----:B------:R-:W3:Y:S04]  /*18b90*/  LDL.LU R8, [R1+0x2a0] ;  /* 0x0002a00001087983 */ /* 0x000ee80000300800 */
[----:B------:R-:W4:Y:S04]  /*18ba0*/  LDL.LU R9, [R1+0x2a4] ;  /* 0x0002a40001097983 */ /* 0x000f280000300800 */
[----:B------:R0:W-:Y:S04]  /*18bb0*/  STL.64 [R1+0xe0], R16 ;  /* 0x0000e01001007387 */ /* 0x0001e80000100a00 */
[----:B------:R1:W-:Y:S04]  /*18bc0*/  STL.64 [R1+0xe8], R18 ;  /* 0x0000e81201007387 */ /* 0x0003e80000100a00 */
[----:B0-----:R-:W2:Y:S04]  /*18bd0*/  LDL.LU R16, [R1+0x220] ;  /* 0x0002200001107983 */ /* 0x001ea80000300800 */
[----:B------:R-:W3:Y:S04]  /*18be0*/  LDL.LU R17, [R1+0x224] ;  /* 0x0002240001117983 */ /* 0x000ee80000300800 */
[----:B------:R-:W4:Y:S04]  /*18bf0*/  LDL.LU R10, [R1+0x2a8] ;  /* 0x0002a800010a7983 */ /* 0x000f280000300800 */
[----:B------:R-:W4:Y:S04]  /*18c00*/  LDL.LU R11, [R1+0x2ac] ;  /* 0x0002ac00010b7983 */ /* 0x000f280000300800 */
[----:B-1----:R-:W4:Y:S04]  /*18c10*/  LDL.LU R18, [R1+0x228] ;  /* 0x0002280001127983 */ /* 0x002f280000300800 */
[----:B------:R-:W4:Y:S01]  /*18c20*/  LDL.LU R19, [R1+0x22c] ;  /* 0x00022c0001137983 */ /* 0x000f220000300800 */
[----:B-----5:R-:W-:Y:S03]  /*18c30*/  HMMA.16816.F32 R12, R20, R26, R12 ;  /* 0x0000001a140c723c */ /* 0x020fe6000000180c */
[----:B------:R-:W5:Y:S04]  /*18c40*/  LDL.LU.64 R26, [R1+0xe30] ;  /* 0x000e3000011a7983 */ /* 0x000f680000300a00 */
[----:B------:R-:W2:Y:S04]  /*18c50*/  LDL.LU R3, [R1+0x40] ;  /* 0x0000400001037983 */ /* 0x000ea80000300800 */
[----:B--2---:R-:W-:-:S12]  /*18c60*/  STL [R1+0xe20], R3 ;  /* 0x000e200301007387 */ /* 0x004fd80000100800 */
[----:B------:R0:W-:Y:S04]  /*18c70*/  STL.64 [R1+0xf0], R12 ;  /* 0x0000f00c01007387 */ /* 0x0001e80000100a00 */
[----:B------:R1:W-:Y:S04]  /*18c80*/  STL.64 [R1+0xf8], R14 ;  /* 0x0000f80e01007387 */ /* 0x0003e80000100a00 */
[----:B------:R-:W2:Y:S01]  /*18c90*/  LDL.LU R7, [R1+0x44] ;  /* 0x0000440001077983 */ /* 0x000ea20000300800 */
[C---:B0-----:R-:W-:Y:S01]  /*18ca0*/  FMUL R12, R5.reuse, R16 ;  /* 0x00000010050c7220 */ /* 0x041fe20000400000 */
[C---:B---3--:R-:W-:Y:S01]  /*18cb0*/  FMUL R13, R5.reuse, R17 ;  /* 0x00000011050d7220 */ /* 0x048fe20000400000 */
[C---:B------:R-:W-:Y:S01]  /*18cc0*/  FMUL R8, R5.reuse, R8 ;  /* 0x0000000805087220 */ /* 0x040fe20000400000 */
[----:B----4-:R-:W-:Y:S01]  /*18cd0*/  FMUL R9, R5, R9 ;  /* 0x0000000905097220 */ /* 0x010fe20000400000 */
[C---:B-1----:R-:W-:Y:S01]  /*18ce0*/  FMUL R14, R25.reuse, R18 ;  /* 0x00000012190e7220 */ /* 0x042fe20000400000 */
[C---:B------:R-:W-:Y:S01]  /*18cf0*/  FMUL R15, R25.reuse, R19 ;  /* 0x00000013190f7220 */ /* 0x040fe20000400000 */
[C---:B------:R-:W-:Y:S01]  /*18d00*/  FMUL R10, R25.reuse, R10 ;  /* 0x0000000a190a7220 */ /* 0x040fe20000400000 */
[----:B------:R-:W-:Y:S01]  /*18d10*/  FMUL R11, R25, R11 ;  /* 0x0000000b190b7220 */ /* 0x000fe20000400000 */
[----:B------:R-:W-:-:S02]  /*18d20*/  IMAD.MOV.U32 R16, RZ, RZ, R24 ;  /* 0x000000ffff107224 */ /* 0x000fc400078e0018 */
[----:B------:R-:W-:Y:S02]  /*18d30*/  IMAD.MOV.U32 R17, RZ, RZ, R6 ;  /* 0x000000ffff117224 */ /* 0x000fe400078e0006 */
[----:B------:R-:W-:Y:S02]  /*18d40*/  IMAD.MOV.U32 R18, RZ, RZ, R2 ;  /* 0x000000ffff127224 */ /* 0x000fe400078e0002 */
[----:B------:R-:W-:Y:S01]  /*18d50*/  IMAD.MOV.U32 R19, RZ, RZ, R4 ;  /* 0x000000ffff137224 */ /* 0x000fe200078e0004 */
[----:B-----5:R-:W-:Y:S01]  /*18d60*/  F2FP.F16.E4M3.UNPACK_B R3, R27 ;  /* 0x0000001bff03723e */ /* 0x020fe200020006ff */
[----:B--2---:R0:W-:Y:S04]  /*18d70*/  STL [R1+0xe24], R7 ;  /* 0x000e240701007387 */ /* 0x0041e80000100800 */
[----:B------:R1:W-:Y:S01]  /*18d80*/  STL.64 [R1+0xe28], R12 ;  /* 0x000e280c01007387 */ /* 0x0003e20000100a00 */
[----:B0-----:R-:W-:-:S02]  /*18d90*/  F2FP.F16.E4M3.UNPACK_B R7, R0 ;  /* 0x00000000ff07723e */ /* 0x001fc400020006ff */
[----:B-1----:R-:W-:Y:S02]  /*18da0*/  F2FP.F16.E4M3.UNPACK_B R12, R28 ;  /* 0x0000001cff0c723e */ /* 0x002fe400020006ff */
[----:B------:R-:W-:Y:S02]  /*18db0*/  F2FP.F16.E4M3.UNPACK_B R13, R29 ;  /* 0x0000001dff0d723e */ /* 0x000fe400020006ff */
[----:B------:R-:W2:Y:S04]  /*18dc0*/  LDL.LU R29, [R1+0x37c] ;  /* 0x00037c00011d7983 */ /* 0x000ea80000300800 */
[----:B------:R-:W-:Y:S01]  /*18dd0*/  STL [R1+0x198], R12 ;  /* 0x0001980c01007387 */ /* 0x000fe20000100800 */
[----:B------:R-:W-:Y:S03]  /*18de0*/  HMMA.16816.F32 R8, R16, R12, R8 ;  /* 0x0000000c1008723c */ /* 0x000fe60000001808 */
[----:B------:R-:W3:Y:S04]  /*18df0*/  LDL.LU R28, [R1+0x238] ;  /* 0x00023800011c7983 */ /* 0x000ee80000300800 */
[----:B------:R-:W-:Y:S04]  /*18e00*/  STL [R1+0x19c], R13 ;  /* 0x00019c0d01007387 */ /* 0x000fe80000100800 */
[----:B------:R-:W4:Y:S04]  /*18e10*/  LDL.LU R0, [R1+0x23c] ;  /* 0x00023c0001007983 */ /* 0x000f280000300800 */
[----:B------:R-:W-:Y:S04]  /*18e20*/  STL [R1+0x1c0], R7 ;  /* 0x0001c00701007387 */ /* 0x000fe80000100800 */
[----:B------:R0:W-:Y:S04]  /*18e30*/  STL [R1+0xd8c], R27 ;  /* 0x000d8c1b01007387 */ /* 0x0001e80000100800 */
[----:B0-----:R-:W5:Y:S04]  /*18e40*/  LDL R27, [R1+0xd4] ;  /* 0x0000d400011b7983 */ /* 0x001f680000100800 */
[----:B------:R0:W-:Y:S04]  /*18e50*/  STL [R1+0xe10], R26 ;  /* 0x000e101a01007387 */ /* 0x0001e80000100800 */
[----:B------:R1:W-:Y:S04]  /*18e60*/  STL [R1+0x1c4], R3 ;  /* 0x0001c40301007387 */ /* 0x0003e80000100800 */
[----:B0-----:R-:W5:Y:S04]  /*18e70*/  LDL R26, [R1+0xd0] ;  /* 0x0000d000011a7983 */ /* 0x001f680000100800 */
[----:B------:R-:W2:Y:S01]  /*18e80*/  LDL.LU.64 R12, [R1+0xe28] ;  /* 0x000e2800010c7983 */ /* 0x000ea20000300a00 */
[----:B------:R-:W-:-:S03]  /*18e90*/  IMAD.MOV.U32 R16, RZ, RZ, R7 ;  /* 0x000000ffff107224 */ /* 0x000fc600078e0007 */
[----:B------:R-:W5:Y:S01]  /*18ea0*/  LDL.LU R7, [R1+0xe24] ;  /* 0x000e240001077983 */ /* 0x000f620000300800 */
[----:B------:R-:W-:-:S03]  /*18eb0*/  IMAD.MOV.U32 R17, RZ, RZ, R3 ;  /* 0x000000ffff117224 */ /* 0x000fc600078e0003 */
[----:B------:R0:W-:Y:S04]  /*18ec0*/  STL.64 [R1+0xc0], R8 ;  /* 0x0000c00801007387 */ /* 0x0001e80000100a00 */
[----:B------:R0:W-:Y:S04]  /*18ed0*/  STL.64 [R1+0xc8], R10 ;  /* 0x0000c80a01007387 */ /* 0x0001e80000100a00 */
[----:B-1----:R-:W5:Y:S04]  /*18ee0*/  LDL.LU R3, [R1+0xe20] ;  /* 0x000e200001037983 */ /* 0x002f680000300800 */
[----:B0-----:R-:W3:Y:S04]  /*18ef0*/  LDL.LU R8, [R1+0x370] ;  /* 0x0003700001087983 */ /* 0x001ee80000300800 */
[----:B------:R-:W4:Y:S04]  /*18f00*/  LDL.LU R9, [R1+0x374] ;  /* 0x0003740001097983 */ /* 0x000f280000300800 */
[----:B------:R-:W5:Y:S04]  /*18f10*/  LDL.LU R19, [R1+0x230] ;  /* 0x0002300001137983 */ /* 0x000f680000300800 */
[----:B------:R-:W5:Y:S04]  /*18f20*/  LDL.LU R10, [R1+0x234] ;  /* 0x00023400010a7983 */ /* 0x000f680000300800 */
[----:B------:R-:W5:Y:S01]  /*18f30*/  LDL.LU R11, [R1+0x378] ;  /* 0x00037800010b7983 */ /* 0x000f620000300800 */
[----:B--2---:R-:W-:Y:S07]  /*18f40*/  HMMA.16816.F32 R12, R20, R16, R12 ;  /* 0x00000010140c723c */ /* 0x004fee000000180c */
[----:B------:R-:W-:-:S02]  /*18f50*/  IMAD.MOV.U32 R16, RZ, RZ, R24 ;  /* 0x000000ffff107224 */ /* 0x000fc400078e0018 */
[----:B------:R-:W-:Y:S02]  /*18f60*/  IMAD.MOV.U32 R17, RZ, RZ, R6 ;  /* 0x000000ffff117224 */ /* 0x000fe400078e0006 */
[C---:B---3--:R-:W-:Y:S01]  /*18f70*/  FMUL R8, R5.reuse, R8 ;  /* 0x0000000805087220 */ /* 0x048fe20000400000 */
[----:B----4-:R-:W-:-:S11]  /*18f80*/  FMUL R9, R5, R9 ;  /* 0x0000000905097220 */ /* 0x010fd60000400000 */
[----:B------:R5:W-:Y:S04]  /*18f90*/  STL.64 [R1+0x150], R12 ;  /* 0x0001500c01007387 */ /* 0x000be80000100a00 */
[----:B------:R0:W-:Y:S04]  /*18fa0*/  STL.64 [R1+0x158], R14 ;  /* 0x0001580e01007387 */ /* 0x0001e80000100a00 */
[----:B------:R1:W-:Y:S01]  /*18fb0*/  STL.64 [R1+0xe18], R8 ;  /* 0x000e180801007387 */ /* 0x0003e20000100a00 */
[----:B-----5:R-:W-:Y:S01]  /*18fc0*/  FMUL R13, R5, R10 ;  /* 0x0000000a050d7220 */ /* 0x020fe20000400000 */
[----:B------:R-:W-:Y:S01]  /*18fd0*/  FMUL R10, R25, R11 ;  /* 0x0000000b190a7220 */ /* 0x000fe20000400000 */
[----:B------:R-:W-:Y:S01]  /*18fe0*/  FMUL R12, R5, R19 ;  /* 0x00000013050c7220 */ /* 0x000fe20000400000 */
[C---:B------:R-:W-:Y:S01]  /*18ff0*/  FMUL R11, R25.reuse, R29 ;  /* 0x0000001d190b7220 */ /* 0x040fe20000400000 */
[C---:B0-----:R-:W-:Y:S01]  /*19000*/  FMUL R14, R25.reuse, R28 ;  /* 0x0000001c190e7220 */ /* 0x041fe20000400000 */
[----:B------:R-:W-:Y:S01]  /*19010*/  FMUL R15, R25, R0 ;  /* 0x00000000190f7220 */ /* 0x000fe20000400000 */
[----:B------:R-:W2:Y:S01]  /*19020*/  LDL R28, [R1+0x5c] ;  /* 0x00005c00011c7983 */ /* 0x000ea20000100800 */
[----:B-1----:R-:W-:-:S02]  /*19030*/  F2FP.F16.E4M3.UNPACK_B R8, R26 ;  /* 0x0000001aff08723e */ /* 0x002fc400020006ff */
[----:B------:R-:W-:Y:S01]  /*19040*/  F2FP.F16.E4M3.UNPACK_B R9, R27 ;  /* 0x0000001bff09723e */ /* 0x000fe200020006ff */
[----:B------:R-:W3:Y:S01]  /*19050*/  LDL R29, [R1+0x80] ;  /* 0x00008000011d7983 */ /* 0x000ee20000100800 */
[----:B------:R-:W-:Y:S01]  /*19060*/  F2FP.F16.E4M3.UNPACK_B R26, R3 ;  /* 0x00000003ff1a723e */ /* 0x000fe200020006ff */
[----:B------:R-:W-:Y:S02]  /*19070*/  IMAD.MOV.U32 R19, RZ, RZ, R4 ;  /* 0x000000ffff137224 */ /* 0x000fe400078e0004 */
[----:B------:R-:W4:Y:S01]  /*19080*/  LDL R0, [R1+0x84] ;  /* 0x0000840001007983 */ /* 0x000f220000100800 */
[----:B------:R-:W-:-:S03]  /*19090*/  F2FP.F16.E4M3.UNPACK_B R27, R7 ;  /* 0x00000007ff1b723e */ /* 0x000fc600020006ff */
[----:B------:R-:W-:Y:S04]  /*190a0*/  STL [R1+0xdf0], R3 ;  /* 0x000df00301007387 */ /* 0x000fe80000100800 */
[----:B------:R-:W-:Y:S04]  /*190b0*/  STL [R1+0x1a8], R8 ;  /* 0x0001a80801007387 */ /* 0x000fe80000100800 */
[----:B------:R-:W-:Y:S01]  /*190c0*/  STL [R1+0x1ac], R9 ;  /* 0x0001ac0901007387 */ /* 0x000fe20000100800 */
[----:B------:R-:W-:Y:S03]  /*190d0*/  HMMA.16816.F32 R12, R16, R8, R12 ;  /* 0x00000008100c723c */ /* 0x000fe6000000180c */
[----:B------:R0:W-:Y:S04]  /*190e0*/  STL [R1+0xdf4], R7 ;  /* 0x000df40701007387 */ /* 0x0001e80000100800 */
[----:B------:R-:W-:Y:S04]  /*190f0*/  STL [R1+0x1d0], R26 ;  /* 0x0001d01a01007387 */ /* 0x000fe80000100800 */
[----:B0-----:R-:W5:Y:S04]  /*19100*/  LDL R7, [R1+0x58] ;  /* 0x0000580001077983 */ /* 0x001f680000100800 */
[----:B------:R-:W-:Y:S04]  /*19110*/  STL [R1+0x1d4], R27 ;  /* 0x0001d41b01007387 */ /* 0x000fe80000100800 */
[----:B------:R-:W2:Y:S04]  /*19120*/  LDL.LU.64 R8, [R1+0xe18] ;  /* 0x000e180001087983 */ /* 0x000ea80000300a00 */
[----:B------:R-:W3:Y:S04]  /*19130*/  LDL.LU R16, [R1+0x380] ;  /* 0x0003800001107983 */ /* 0x000ee80000300800 */
[----:B------:R-:W4:Y:S04]  /*19140*/  LDL.LU R17, [R1+0x384] ;  /* 0x0003840001117983 */ /* 0x000f280000300800 */
[----:B------:R0:W-:Y:S04]  /*19150*/  STL.64 [R1+0x140], R12 ;  /* 0x0001400c01007387 */ /* 0x0001e80000100a00 */
[----:B------:R1:W-:Y:S04]  /*19160*/  STL.64 [R1+0x148], R14 ;  /* 0x0001480e01007387 */ /* 0x0003e80000100a00 */
[----:B0-----:R-:W5:Y:S04]  /*19170*/  LDL.LU R12, [R1+0x340] ;  /* 0x00034000010c7983 */ /* 0x001f680000300800 */
[----:B------:R-:W5:Y:S04]  /*19180*/  LDL.LU R13, [R1+0x344] ;  /* 0x00034400010d7983 */ /* 0x000f680000300800 */
[----:B------:R-:W5:Y:S04]  /*19190*/  LDL.LU R18, [R1+0x388] ;  /* 0x0003880001127983 */ /* 0x000f680000300800 */
[----:B------:R-:W5:Y:S04]  /*191a0*/  LDL.LU R19, [R1+0x38c] ;  /* 0x00038c0001137983 */ /* 0x000f680000300800 */
[----:B-1----:R-:W5:Y:S04]  /*191b0*/  LDL.LU R14, [R1+0x348] ;  /* 0x00034800010e7983 */ /* 0x002f680000300800 */
[----:B------:R-:W5:Y:S01]  /*191c0*/  LDL.LU R15, [R1+0x34c] ;  /* 0x00034c00010f7983 */ /* 0x000f620000300800 */
[----:B--2---:R-:W-:Y:S03]  /*191d0*/  HMMA.16816.F32 R8, R20, R26, R8 ;  /* 0x0000001a1408723c */ /* 0x004fe60000001808 */
[----:B------:R-:W2:Y:S04]  /*191e0*/  LDL.LU R26, [R1+0xe10] ;  /* 0x000e1000011a7983 */ /* 0x000ea80000300800 */
[----:B------:R-:W2:Y:S04]  /*191f0*/  LDL R3, [R1+0x98] ;  /* 0x0000980001037983 */ /* 0x000ea80000100800 */
[----:B------:R-:W2:-:S12]  /*19200*/  LDL.LU R27, [R1+0x9c] ;  /* 0x00009c00011b7983 */ /* 0x000e980000300800 */
[----:B------:R3:W-:Y:S04]  /*19210*/  STL.64 [R1], R8 ;  /* 0x0000000801007387 */ /* 0x0007e80000100a00 */
[----:B------:R5:W-:Y:S01]  /*19220*/  STL.64 [R1+0x8], R10 ;  /* 0x0000080a01007387 */ /* 0x000be20000100a00 */
[C---:B---3--:R-:W-:Y:S01]  /*19230*/  FMUL R8, R5.reuse, R16 ;  /* 0x0000001005087220 */ /* 0x048fe20000400000 */
[----:B----4-:R-:W-:Y:S01]  /*19240*/  FMUL R9, R5, R17 ;  /* 0x0000001105097220 */ /* 0x010fe20000400000 */
[----:B------:R-:W-:Y:S02]  /*19250*/  IMAD.MOV.U32 R16, RZ, RZ, R24 ;  /* 0x000000ffff107224 */ /* 0x000fe400078e0018 */
[C---:B-----5:R-:W-:Y:S01]  /*19260*/  FMUL R10, R25.reuse, R18 ;  /* 0x00000012190a7220 */ /* 0x060fe20000400000 */
[----:B------:R-:W-:Y:S01]  /*19270*/  FMUL R11, R25, R19 ;  /* 0x00000013190b7220 */ /* 0x000fe20000400000 */
[----:B------:R-:W-:-:S02]  /*19280*/  IMAD.MOV.U32 R17, RZ, RZ, R6 ;  /* 0x000000ffff117224 */ /* 0x000fc400078e0006 */
[----:B------:R-:W-:Y:S02]  /*19290*/  IMAD.MOV.U32 R18, RZ, RZ, R2 ;  /* 0x000000ffff127224 */ /* 0x000fe400078e0002 */
[----:B------:R-:W-:Y:S02]  /*192a0*/  IMAD.MOV.U32 R19, RZ, RZ, R4 ;  /* 0x000000ffff137224 */ /* 0x000fe400078e0004 */
[C---:B------:R-:W-:Y:S01]  /*192b0*/  FMUL R12, R5.reuse, R12 ;  /* 0x0000000c050c7220 */ /* 0x040fe20000400000 */
[----:B------:R-:W-:Y:S01]  /*192c0*/  FMUL R13, R5, R13 ;  /* 0x0000000d050d7220 */ /* 0x000fe20000400000 */
[C---:B------:R-:W-:Y:S01]  /*192d0*/  FMUL R14, R25.reuse, R14 ;  /* 0x0000000e190e7220 */ /* 0x040fe20000400000 */
[----:B------:R-:W-:Y:S01]  /*192e0*/  FMUL R15, R25, R15 ;  /* 0x0000000f190f7220 */ /* 0x000fe20000400000 */
[----:B--2---:R0:W-:Y:S02]  /*192f0*/  STL.64 [R1+0xe08], R26 ;  /* 0x000e081a01007387 */ /* 0x0041e40000100a00 */
[----:B0-----:R-:W-:-:S02]  /*19300*/  F2FP.F16.E4M3.UNPACK_B R26, R7 ;  /* 0x00000007ff1a723e */ /* 0x001fc400020006ff */
[----:B------:R-:W-:-:S07]  /*19310*/  F2FP.F16.E4M3.UNPACK_B R27, R28 ;  /* 0x0000001cff1b723e */ /* 0x000fce00020006ff */
[----:B------:R-:W-:Y:S01]  /*19320*/  HMMA.16816.F32 R16, R16, R26, R8 ;  /* 0x0000001a1010723c */ /* 0x000fe20000001808 */
[----:B------:R-:W-:-:S05]  /*19330*/  F2FP.F16.E4M3.UNPACK_B R28, R29 ;  /* 0x0000001dff1c723e */ /* 0x000fca00020006ff */
[----:B------:R-:W-:Y:S01]  /*19340*/  STL [R1+0x1b8], R26 ;  /* 0x0001b81a01007387 */ /* 0x000fe20000100800 */
[----:B------:R-:W-:-:S03]  /*19350*/  F2FP.F16.E4M3.UNPACK_B R29, R0 ;  /* 0x00000000ff1d723e */ /* 0x000fc600020006ff */
[----:B------:R-:W2:Y:S04]  /*19360*/  LDL.LU R7, [R1+0x33c] ;  /* 0x00033c0001077983 */ /* 0x000ea80000300800 */
[----:B------:R0:W-:Y:S04]  /*19370*/  STL [R1+0x1bc], R27 ;  /* 0x0001bc1b01007387 */ /* 0x0001e80000100800 */
[----:B------:R-:W-:Y:S04]  /*19380*/  STL [R1+0x1f0], R28 ;  /* 0x0001f01c01007387 */ /* 0x000fe80000100800 */
[----:B------:R-:W-:Y:S04]  /*19390*/  STL [R1+0x1f4], R29 ;  /* 0x0001f41d01007387 */ /* 0x000fe80000100800 */
[----:B0-----:R-:W3:Y:S04]  /*193a0*/  LDL.LU.64 R26, [R1+0xe08] ;  /* 0x000e0800011a7983 */ /* 0x001ee80000300a00 */
[----:B------:R-:W4:Y:S04]  /*193b0*/  LDL.LU R8, [R1+0x360] ;  /* 0x0003600001087983 */ /* 0x000f280000300800 */
[----:B------:R-:W5:Y:S04]  /*193c0*/  LDL.LU R9, [R1+0x364] ;  /* 0x0003640001097983 */ /* 0x000f680000300800 */
[----:B------:R0:W-:Y:S04]  /*193d0*/  STL.64 [R1+0x20], R16 ;  /* 0x0000201001007387 */ /* 0x0001e80000100a00 */
[----:B------:R1:W-:Y:S04]  /*193e0*/  STL.64 [R1+0x28], R18 ;  /* 0x0000281201007387 */ /* 0x0003e80000100a00 */
[----:B0-----:R-:W3:Y:S04]  /*193f0*/  LDL.LU R17, [R1+0x330] ;  /* 0x0003300001117983 */ /* 0x001ee80000300800 */
[----:B-1----:R-:W3:Y:S04]  /*19400*/  LDL.LU R18, [R1+0x334] ;  /* 0x0003340001127983 */ /* 0x002ee80000300800 */
[----:B------:R-:W3:Y:S04]  /*19410*/  LDL.LU R10, [R1+0x368] ;  /* 0x00036800010a7983 */ /* 0x000ee80000300800 */
[----:B------:R-:W3:Y:S01]  /*19420*/  LDL.LU R11, [R1+0x36c] ;  /* 0x00036c00010b7983 */ /* 0x000ee20000300800 */
[----:B------:R-:W-:Y:S03]  /*19430*/  HMMA.16816.F32 R12, R20, R28, R12 ;  /* 0x0000001c140c723c */ /* 0x000fe6000000180c */
[----:B------:R-:W3:Y:S04]  /*19440*/  LDL.LU R19, [R1+0x338] ;  /* 0x0003380001137983 */ /* 0x000ee80000300800 */
[----:B------:R-:W3:Y:S01]  /*19450*/  LDL.LU R28, [R1+0xe00] ;  /* 0x000e0000011c7983 */ /* 0x000ee20000300800 */
[----:B------:R-:W-:-:S15]  /*19460*/  IMAD.MOV.U32 R16, RZ, RZ, R24 ;  /* 0x000000ffff107224 */ /* 0x000fde00078e0018 */
[----:B------:R3:W-:Y:S01]  /*19470*/  STL.64 [R1+0x10], R12 ;  /* 0x0000100c01007387 */ /* 0x0007e20000100a00 */
[----:B------:R-:W-:Y:S02]  /*19480*/  IMAD.MOV.U32 R0, RZ, RZ, R14 ;  /* 0x000000ffff007224 */ /* 0x000fe400078e000e */
[----:B------:R-:W-:Y:S02]  /*19490*/  IMAD.MOV.U32 R29, RZ, RZ, R15 ;  /* 0x000000ffff1d7224 */ /* 0x000fe400078e000f */
[----:B--2---:R-:W-:Y:S01]  /*194a0*/  FMUL R15, R25, R7 ;  /* 0x00000007190f7220 */ /* 0x004fe20000400000 */
[C---:B----4-:R-:W-:Y:S01]  /*194b0*/  FMUL R8, R5.reuse, R8 ;  /* 0x0000000805087220 */ /* 0x050fe20000400000 */
[C---:B-----5:R-:W-:Y:S01]  /*194c0*/  FMUL R9, R5.reuse, R9 ;  /* 0x0000000905097220 */ /* 0x060fe20000400000 */
[C---:B---3--:R-:W-:Y:S01]  /*194d0*/  FMUL R12, R5.reuse, R17 ;  /* 0x00000011050c7220 */ /* 0x048fe20000400000 */
[----:B------:R-:W-:Y:S01]  /*194e0*/  FMUL R13, R5, R18 ;  /* 0x00000012050d7220 */ /* 0x000fe20000400000 */
[----:B------:R-:W-:-:S02]  /*194f0*/  IMAD.MOV.U32 R17, RZ, RZ, R6 ;  /* 0x000000ffff117224 */ /* 0x000fc400078e0006 */
[----:B------:R-:W-:Y:S02]  /*19500*/  IMAD.MOV.U32 R18, RZ, RZ, R2 ;  /* 0x000000ffff127224 */ /* 0x000fe400078e0002 */
[C---:B------:R-:W-:Y:S01]  /*19510*/  FMUL R10, R25.reuse, R10 ;  /* 0x0000000a190a7220 */ /* 0x040fe20000400000 */
[----:B------:R0:W-:Y:S01]  /*19520*/  STL.64 [R1+0xdf8], R12 ;  /* 0x000df80c01007387 */ /* 0x0001e20000100a00 */
[C---:B------:R-:W-:Y:S01]  /*19530*/  FMUL R11, R25.reuse, R11 ;  /* 0x0000000b190b7220 */ /* 0x040fe20000400000 */
[----:B------:R-:W-:Y:S01]  /*19540*/  FMUL R14, R25, R19 ;  /* 0x00000013190e7220 */ /* 0x000fe20000400000 */
[----:B------:R-:W-:Y:S01]  /*19550*/  IMAD.MOV.U32 R19, RZ, RZ, R4 ;  /* 0x000000ffff137224 */ /* 0x000fe200078e0004 */
[----:B0-----:R-:W-:Y:S02]  /*19560*/  F2FP.F16.E4M3.UNPACK_B R12, R3 ;  /* 0x00000003ff0c723e */ /* 0x001fe400020006ff */
[----:B------:R-:W-:Y:S01]  /*19570*/  F2FP.F16.E4M3.UNPACK_B R13, R27 ;  /* 0x0000001bff0d723e */ /* 0x000fe200020006ff */
[----:B------:R-:W-:Y:S01]  /*19580*/  STL [R1+0xd88], R28 ;  /* 0x000d881c01007387 */ /* 0x000fe20000100800 */
[----:B------:R-:W-:-:S02]  /*19590*/  F2FP.F16.E4M3.UNPACK_B R7, R28 ;  /* 0x0000001cff07723e */ /* 0x000fc400020006ff */
[----:B------:R-:W-:Y:S01]  /*195a0*/  F2FP.F16.E4M3.UNPACK_B R3, R26 ;  /* 0x0000001aff03723e */ /* 0x000fe200020006ff */
[----:B------:R-:W-:Y:S02]  /*195b0*/  STL [R1+0x1c8], R12 ;  /* 0x0001c80c01007387 */ /* 0x000fe40000100800 */
[----:B------:R-:W-:Y:S06]  /*195c0*/  HMMA.16816.F32 R8, R16, R12, R8 ;  /* 0x0000000c1008723c */ /* 0x000fec0000001808 */
[----:B------:R-:W-:Y:S04]  /*195d0*/  STL [R1+0x1cc], R13 ;  /* 0x0001cc0d01007387 */ /* 0x000fe80000100800 */
[----:B------:R0:W-:Y:S04]  /*195e0*/  STL.64 [R1+0xd90], R26 ;  /* 0x000d901a01007387 */ /* 0x0001e80000100a00 */
[----:B------:R-:W-:Y:S04]  /*195f0*/  STL [R1+0x200], R7 ;  /* 0x0002000701007387 */ /* 0x000fe80000100800 */
[----:B0-----:R-:W2:Y:S04]  /*19600*/  LDL.LU R26, [R1+0x318] ;  /* 0x00031800011a7983 */ /* 0x001ea80000300800 */
[----:B------:R-:W3:Y:S04]  /*19610*/  LDL.LU R27, [R1+0x31c] ;  /* 0x00031c00011b7983 */ /* 0x000ee80000300800 */
[----:B------:R-:W-:Y:S04]  /*19620*/  STL [R1+0x204], R3 ;  /* 0x0002040301007387 */ /* 0x000fe80000100800 */
[----:B------:R-:W4:Y:S01]  /*19630*/  LDL.LU.64 R12, [R1+0xdf8] ;  /* 0x000df800010c7983 */ /* 0x000f220000300a00 */
[----:B------:R-:W-:-:S03]  /*19640*/  IMAD.MOV.U32 R28, RZ, RZ, R11 ;  /* 0x000000ffff1c7224 */ /* 0x000fc600078e000b */
[----:B------:R0:W-:Y:S01]  /*19650*/  STL.64 [R1+0x30], R8 ;  /* 0x0000300801007387 */ /* 0x0001e20000100a00 */
[----:B------:R-:W-:-:S03]  /*19660*/  IMAD.MOV.U32 R11, RZ, RZ, R3 ;  /* 0x000000ffff0b7224 */ /* 0x000fc600078e0003 */
[----:B------:R1:W-:Y:S04]  /*19670*/  STL [R1+0x38], R10 ;  /* 0x0000380a01007387 */ /* 0x0003e80000100800 */
[----:B0-----:R-:W5:Y:S01]  /*19680*/  LDL.LU R8, [R1+0x310] ;  /* 0x0003100001087983 */ /* 0x001f620000300800 */
[----:B-1----:R-:W-:-:S03]  /*19690*/  IMAD.MOV.U32 R10, RZ, RZ, R7 ;  /* 0x000000ffff0a7224 */ /* 0x002fc600078e0007 */
[----:B------:R-:W5:Y:S04]  /*196a0*/  LDL.LU R9, [R1+0x314] ;  /* 0x0003140001097983 */ /* 0x000f680000300800 */
[----:B------:R-:W5:Y:S04]  /*196b0*/  LDL.LU R7, [R1+0xdf4] ;  /* 0x000df40001077983 */ /* 0x000f680000300800 */
[----:B------:R-:W5:Y:S04]  /*196c0*/  LDL.LU R3, [R1+0xdf0] ;  /* 0x000df00001037983 */ /* 0x000f680000300800 */
[----:B------:R-:W5:Y:S04]  /*196d0*/  LDL R18, [R1+0xd8] ;  /* 0x0000d80001127983 */ /* 0x000f680000100800 */
[----:B------:R-:W5:Y:S04]  /*196e0*/  LDL R19, [R1+0xdc] ;  /* 0x0000dc0001137983 */ /* 0x000f680000100800 */
[----:B------:R0:W-:Y:S04]  /*196f0*/  STL.64 [R1+0xdb0], R28 ;  /* 0x000db01c01007387 */ /* 0x0001e80000100a00 */
[----:B0-----:R-:W5:Y:S04]  /*19700*/  LDL.LU R28, [R1+0x48] ;  /* 0x00004800011c7983 */ /* 0x001f680000300800 */
[----:B------:R-:W5:Y:S01]  /*19710*/  LDL.LU R29, [R1+0x4c] ;  /* 0x00004c00011d7983 */ /* 0x000f620000300800 */
[----:B----4-:R-:W-:Y:S07]  /*19720*/  HMMA.16816.F32 R12, R20, R10, R12 ;  /* 0x0000000a140c723c */ /* 0x010fee000000180c */
[C---:B--2---:R-:W-:Y:S01]  /*19730*/  FMUL R10, R25.reuse, R26 ;  /* 0x0000001a190a7220 */ /* 0x044fe20000400000 */
[----:B---3--:R-:W-:Y:S01]  /*19740*/  FMUL R11, R25, R27 ;  /* 0x0000001b190b7220 */ /* 0x008fe20000400000 */
[C---:B-----5:R-:W-:Y:S01]  /*19750*/  FMUL R8, R5.reuse, R8 ;  /* 0x0000000805087220 */ /* 0x060fe20000400000 */
[----:B------:R-:W-:-:S02]  /*19760*/  FMUL R9, R5, R9 ;  /* 0x0000000905097220 */ /* 0x000fc40000400000 */
[----:B------:R-:W2:Y:S01]  /*19770*/  LDL.LU R5, [R1+0xdec] ;  /* 0x000dec0001057983 */ /* 0x000ea20000300800 */
[----:B------:R-:W-:-:S10]  /*19780*/  F2FP.F16.E4M3.UNPACK_B R27, R7.H1 ;  /* 0x00000007ff1b723e */ /* 0x000fd400030006ff */
[----:B------:R0:W-:Y:S01]  /*19790*/  STL.64 [R1+0x60], R12 ;  /* 0x0000600c01007387 */ /* 0x0001e20000100a00 */
[----:B------:R-:W-:-:S03]  /*197a0*/  F2FP.F16.E4M3.UNPACK_B R26, R3.H1 ;  /* 0x00000003ff1a723e */ /* 0x000fc600030006ff */
[----:B------:R1:W-:Y:S01]  /*197b0*/  STL.64 [R1+0x68], R14 ;  /* 0x0000680e01007387 */ /* 0x0003e20000100a00 */
[----:B------:R-:W-:-:S03]  /*197c0*/  F2FP.F16.E4M3.UNPACK_B R20, R18 ;  /* 0x00000012ff14723e */ /* 0x000fc600020006ff */
[----:B------:R-:W3:Y:S01]  /*197d0*/  LDL.LU R25, [R1+0xde8] ;  /* 0x000de80001197983 */ /* 0x000ee20000300800 */
[----:B------:R-:W-:Y:S01]  /*197e0*/  F2FP.F16.E4M3.UNPACK_B R21, R19 ;  /* 0x00000013ff15723e */ /* 0x000fe200020006ff */
[----:B0-----:R-:W-:Y:S02]  /*197f0*/  IMAD.MOV.U32 R12, RZ, RZ, R24 ;  /* 0x000000ffff0c7224 */ /* 0x001fe400078e0018 */
[----:B------:R-:W4:Y:S01]  /*19800*/  LDL.LU R3, [R1+0xde4] ;  /* 0x000de40001037983 */ /* 0x000f220000300800 */
[----:B------:R-:W-:Y:S02]  /*19810*/  IMAD.MOV.U32 R13, RZ, RZ, R6 ;  /* 0x000000ffff0d7224 */ /* 0x000fe400078e0006 */
[----:B-1----:R-:W-:Y:S01]  /*19820*/  IMAD.MOV.U32 R14, RZ, RZ, R2 ;  /* 0x000000ffff0e7224 */ /* 0x002fe200078e0002 */
[----:B------:R-:W5:Y:S01]  /*19830*/  LDL.LU R7, [R1+0xde0] ;  /* 0x000de00001077983 */ /* 0x000f620000300800 */
[----:B------:R-:W-:-:S03]  /*19840*/  IMAD.MOV.U32 R15, RZ, RZ, R4 ;  /* 0x000000ffff0f7224 */ /* 0x000fc600078e0004 */
[----:B------:R-:W-:Y:S04]  /*19850*/  STL [R1+0x1f8], R26 ;  /* 0x0001f81a01007387 */ /* 0x000fe80000100800 */
[----:B------:R-:W-:Y:S04]  /*19860*/  STL [R1+0x1d8], R20 ;  /* 0x0001d81401007387 */ /* 0x000fe80000100800 */
[----:B------:R-:W-:Y:S04]  /*19870*/  STL [R1+0x1fc], R27 ;  /* 0x0001fc1b01007387 */ /* 0x000fe80000100800 */
[----:B------:R0:W-:Y:S02]  /*19880*/  STL [R1+0x1dc], R21 ;  /* 0x0001dc1501007387 */ /* 0x0001e40000100800 */
[----:B0-----:R-:W-:Y:S02]  /*19890*/  HMMA.16816.F32 R20, R12, R20, R8 ;  /* 0x000000140c14723c */ /* 0x001fe40000001808 */
[----:B------:R-:W5:Y:S04]  /*198a0*/  LDL.LU R8, [R1] ;  /* 0x0000000001087983 */ /* 0x000f680000300800 */
[----:B------:R-:W5:Y:S04]  /*198b0*/  LDL.LU R9, [R1+0x4] ;  /* 0x0000040001097983 */ /* 0x000f680000300800 */
[----:B------:R-:W5:Y:S04]  /*198c0*/  LDL.LU R10, [R1+0x8] ;  /* 0x00000800010a7983 */ /* 0x000f680000300800 */
[----:B------:R-:W5:Y:S01]  /*198d0*/  LDL.LU R11, [R1+0xc] ;  /* 0x00000c00010b7983 */ /* 0x000f620000300800 */
[----:B------:R-:W-:-:S03]  /*198e0*/  F2FP.F16.E4M3.UNPACK_B R6, R28.H1 ;  /* 0x0000001cff06723e */ /* 0x000fc600030006ff */
[----:B------:R-:W5:Y:S01]  /*198f0*/  LDL.LU R2, [R1+0x50] ;  /* 0x0000500001027983 */ /* 0x000f620000300800 */
[----:B------:R-:W-:-:S03]  /*19900*/  F2FP.F16.E4M3.UNPACK_B R4, R29.H1 ;  /* 0x0000001dff04723e */ /* 0x000fc600030006ff */
[----:B------:R-:W5:Y:S04]  /*19910*/  LDL.LU R24, [R1+0x54] ;  /* 0x0000540001187983 */ /* 0x000f680000300800 */
[----:B------:R-:W-:Y:S04]  /*19920*/  STL.64 [R1+0xd40], R22 ;  /* 0x000d401601007387 */ /* 0x000fe80000100a00 */
[----:B------:R-:W-:Y:S04]  /*19930*/  STL.64 [R1+0xd38], R20 ;  /* 0x000d381401007387 */ /* 0x000fe80000100a00 */
[----:B------:R-:W-:Y:S01]  /*19940*/  STL [R1+0x1e8], R6 ;  /* 0x0001e80601007387 */ /* 0x000fe20000100800 */
[----:B--2---:R-:W-:-:S02]  /*19950*/  IMAD.MOV.U32 R19, RZ, RZ, R5 ;  /* 0x000000ffff137224 */ /* 0x004fc400078e0005 */
[----:B---3--:R-:W-:Y:S02]  /*19960*/  IMAD.MOV.U32 R16, RZ, RZ, R25 ;  /* 0x000000ffff107224 */ /* 0x008fe400078e0019 */
[----:B----4-:R-:W-:Y:S02]  /*19970*/  IMAD.MOV.U32 R18, RZ, RZ, R3 ;  /* 0x000000ffff127224 */ /* 0x010fe400078e0003 */
[----:B-----5:R-:W-:-:S07]  /*19980*/  IMAD.MOV.U32 R17, RZ, RZ, R7 ;  /* 0x000000ffff117224 */ /* 0x020fce00078e0007 */
[----:B------:R-:W-:Y:S07]  /*19990*/  HMMA.16816.F32 R8, R16, R26, R8 ;  /* 0x0000001a1008723c */ /* 0x000fee0000001808 */
[----:B------:R-:W-:Y:S02]  /*199a0*/  IMAD.MOV.U32 R19, RZ, RZ, R4 ;  /* 0x000000ffff137224 */ /* 0x000fe400078e0004 */
[----:B------:R-:W-:-:S14]  /*199b0*/  IMAD.MOV.U32 R18, RZ, RZ, R6 ;  /* 0x000000ffff127224 */ /* 0x000fdc00078e0006 */
[----:B------:R-:W-:Y:S04]  /*199c0*/  STL.64 [R1+0x370], R8 ;  /* 0x0003700801007387 */ /* 0x000fe80000100a00 */
[----:B------:R-:W-:Y:S04]  /*199d0*/  STL.64 [R1+0x378], R10 ;  /* 0x0003780a01007387 */ /* 0x000fe80000100a00 */
[----:B------:R0:W-:Y:S04]  /*199e0*/  STL [R1+0x1ec], R4 ;  /* 0x0001ec0401007387 */ /* 0x0001e80000100800 */
[----:B------:R-:W2:Y:S04]  /*199f0*/  LDL.LU R26, [R1+0x58] ;  /* 0x00005800011a7983 */ /* 0x000ea80000300800 */
[----:B------:R-:W3:Y:S04]  /*19a00*/  LDL.LU R27, [R1+0x5c] ;  /* 0x00005c00011b7983 */ /* 0x000ee80000300800 */
[----:B0-----:R-:W4:Y:S04]  /*19a10*/  LDL.LU R4, [R1+0x70] ;  /* 0x0000700001047983 */ /* 0x001f280000300800 */
[----:B------:R-:W5:Y:S04]  /*19a20*/  LDL.LU R6, [R1+0x74] ;  /* 0x0000740001067983 */ /* 0x000f680000300800 */
[----:B------:R-:W2:Y:S04]  /*19a30*/  LDL.LU R20, [R1+0x120] ;  /* 0x0001200001147983 */ /* 0x000ea80000300800 */
[----:B------:R-:W2:Y:S04]  /*19a40*/  LDL.LU R21, [R1+0x124] ;  /* 0x0001240001157983 */ /* 0x000ea80000300800 */
[----:B------:R-:W3:Y:S04]  /*19a50*/  LDL.LU R22, [R1+0x128] ;  /* 0x0001280001167983 */ /* 0x000ee80000300800 */
[----:B------:R-:W3:Y:S04]  /*19a60*/  LDL.LU R23, [R1+0x12c] ;  /* 0x00012c0001177983 */ /* 0x000ee80000300800 */
[----:B---3--:R-:W-:Y:S04]  /*19a70*/  STL.64 [R1+0xdc8], R22 ;  /* 0x000dc81601007387 */ /* 0x008fe80000100a00 */
[----:B--2---:R0:W-:Y:S04]  /*19a80*/  STL.64 [R1+0xdc0], R20 ;  /* 0x000dc01401007387 */ /* 0x0041e80000100a00 */
[----:B0-----:R-:W2:Y:S04]  /*19a90*/  LDL.LU R20, [R1+0x20] ;  /* 0x0000200001147983 */ /* 0x001ea80000300800 */
[----:B------:R-:W2:Y:S04]  /*19aa0*/  LDL.LU R21, [R1+0x24] ;  /* 0x0000240001157983 */ /* 0x000ea80000300800 */
[----:B------:R-:W3:Y:S04]  /*19ab0*/  LDL.LU R22, [R1+0x28] ;  /* 0x0000280001167983 */ /* 0x000ee80000300800 */
[----:B------:R-:W3:Y:S01]  /*19ac0*/  LDL.LU R23, [R1+0x2c] ;  /* 0x00002c0001177983 */ /* 0x000ee20000300800 */
[----:B------:R-:W-:-:S03]  /*19ad0*/  IMAD.MOV.U32 R8, RZ, RZ, R25 ;  /* 0x000000ffff087224 */ /* 0x000fc600078e0019 */
[----:B---3--:R-:W-:Y:S04]  /*19ae0*/  STL.64 [R1+0xdd8], R22 ;  /* 0x000dd81601007387 */ /* 0x008fe80000100a00 */
[----:B--2---:R0:W-:Y:S04]  /*19af0*/  STL.64 [R1+0xdd0], R20 ;  /* 0x000dd01401007387 */ /* 0x0041e80000100a00 */
[----:B0-----:R-:W2:Y:S04]  /*19b00*/  LDL.LU R20, [R1+0x160] ;  /* 0x0001600001147983 */ /* 0x001ea80000300800 */
[----:B------:R-:W2:Y:S04]  /*19b10*/  LDL.LU R21, [R1+0x164] ;  /* 0x0001640001157983 */ /* 0x000ea80000300800 */
[----:B------:R-:W2:Y:S04]  /*19b20*/  LDL.LU R22, [R1+0x168] ;  /* 0x0001680001167983 */ /* 0x000ea80000300800 */
[----:B------:R-:W2:Y:S01]  /*19b30*/  LDL.LU R23, [R1+0x16c] ;  /* 0x00016c0001177983 */ /* 0x000ea20000300800 */
[----:B------:R-:W-:-:S02]  /*19b40*/  IMAD.MOV.U32 R9, RZ, RZ, R7 ;  /* 0x000000ffff097224 */ /* 0x000fc400078e0007 */
[----:B------:R-:W-:Y:S01]  /*19b50*/  IMAD.MOV.U32 R10, RZ, RZ, R3 ;  /* 0x000000ffff0a7224 */ /* 0x000fe200078e0003 */
[----:B------:R-:W-:Y:S01]  /*19b60*/  F2FP.F16.E4M3.UNPACK_B R16, R2.H1 ;  /* 0x00000002ff10723e */ /* 0x000fe200030006ff */
[----:B------:R-:W-:Y:S01]  /*19b70*/  IMAD.MOV.U32 R11, RZ, RZ, R5 ;  /* 0x000000ffff0b7224 */ /* 0x000fe200078e0005 */
[----:B------:R-:W-:Y:S01]  /*19b80*/  F2FP.F16.E4M3.UNPACK_B R17, R24.H1 ;  /* 0x00000018ff11723e */ /* 0x000fe200030006ff */
[----:B------:R-:W3:Y:S04]  /*19b90*/  LDL.LU R28, [R1+0x78] ;  /* 0x00007800011c7983 */ /* 0x000ee80000300800 */
[----:B------:R-:W3:Y:S04]  /*19ba0*/  LDL.LU R29, [R1+0x7c] ;  /* 0x00007c00011d7983 */ /* 0x000ee80000300800 */
[----:B------:R-:W-:Y:S04]  /*19bb0*/  STL [R1+0x1e0], R16 ;  /* 0x0001e01001007387 */ /* 0x000fe80000100800 */
[----:B------:R-:W-:Y:S01]  /*19bc0*/  STL [R1+0x1e4], R17 ;  /* 0x0001e41101007387 */ /* 0x000fe20000100800 */
[----:B--2---:R-:W-:Y:S03]  /*19bd0*/  HMMA.16816.F32 R8, R8, R18, R20 ;  /* 0x000000120808723c */ /* 0x004fe60000001814 */
[----:B------:R-:W2:Y:S04]  /*19be0*/  LDL.LU.64 R22, [R1+0xdd8] ;  /* 0x000dd80001167983 */ /* 0x000ea80000300a00 */
[----:B------:R-:W2:-:S15]  /*19bf0*/  LDL.LU.64 R20, [R1+0xdd0] ;  /* 0x000dd00001147983 */ /* 0x000e9e0000300a00 */
[----:B------:R-:W-:-:S01]  /*19c00*/  NOP ;  /* 0x0000000000007918 */ /* 0x000fc20000000000 */
[----:B------:R0:W-:Y:S04]  /*19c10*/  STL.64 [R1+0x2b0], R8 ;  /* 0x0002b00801007387 */ /* 0x0001e80000100a00 */
[----:B------:R1:W-:Y:S04]  /*19c20*/  STL.64 [R1+0x2b8], R10 ;  /* 0x0002b80a01007387 */ /* 0x0003e80000100a00 */
[----:B0-----:R-:W4:Y:S04]  /*19c30*/  LDL.LU R8, [R1+0x130] ;  /* 0x0001300001087983 */ /* 0x001f280000300800 */
[----:B------:R-:W4:Y:S04]  /*19c40*/  LDL.LU R9, [R1+0x134] ;  /* 0x0001340001097983 */ /* 0x000f280000300800 */
[----:B-1----:R-:W4:Y:S04]  /*19c50*/  LDL.LU R10, [R1+0x138] ;  /* 0x00013800010a7983 */ /* 0x002f280000300800 */
[----:B------:R-:W4:Y:S01]  /*19c60*/  LDL.LU R11, [R1+0x13c] ;  /* 0x00013c00010b7983 */ /* 0x000f220000300800 */
[----:B------:R-:W-:-:S02]  /*19c70*/  IMAD.MOV.U32 R12, RZ, RZ, R25 ;  /* 0x000000ffff0c7224 */ /* 0x000fc400078e0019 */
[----:B------:R-:W-:Y:S02]  /*19c80*/  IMAD.MOV.U32 R13, RZ, RZ, R7 ;  /* 0x000000ffff0d7224 */ /* 0x000fe400078e0007 */
[----:B------:R-:W-:Y:S02]  /*19c90*/  IMAD.MOV.U32 R14, RZ, RZ, R3 ;  /* 0x000000ffff0e7224 */ /* 0x000fe400078e0003 */
[----:B------:R-:W-:Y:S01]  /*19ca0*/  IMAD.MOV.U32 R15, RZ, RZ, R5 ;  /* 0x000000ffff0f7224 */ /* 0x000fe200078e0005 */
[----:B------:R-:W-:Y:S01]  /*19cb0*/  F2FP.F16.E4M3.UNPACK_B R18, R26.H1 ;  /* 0x0000001aff12723e */ /* 0x000fe200030006ff */
[----:B------:R-:W3:Y:S01]  /*19cc0*/  LDL.LU R2, [R1+0x80] ;  /* 0x0000800001027983 */ /* 0x000ee20000300800 */
[----:B------:R-:W-:-:S03]  /*19cd0*/  F2FP.F16.E4M3.UNPACK_B R19, R27.H1 ;  /* 0x0000001bff13723e */ /* 0x000fc600030006ff */
[----:B------:R-:W-:Y:S01]  /*19ce0*/  STL [R1+0x160], R18 ;  /* 0x0001601201007387 */ /* 0x000fe20000100800 */
[----:B----4-:R-:W-:Y:S07]  /*19cf0*/  HMMA.16816.F32 R8, R12, R16, R8 ;  /* 0x000000100c08723c */ /* 0x010fee0000001808 */
[----:B------:R-:W-:Y:S02]  /*19d00*/  F2FP.F16.E4M3.UNPACK_B R16, R4.H1 ;  /* 0x00000004ff10723e */ /* 0x000fe400030006ff */
[----:B-----5:R-:W-:-:S14]  /*19d10*/  F2FP.F16.E4M3.UNPACK_B R17, R6.H1 ;  /* 0x00000006ff11723e */ /* 0x020fdc00030006ff */
[----:B------:R0:W-:Y:S04]  /*19d20*/  STL.64 [R1+0x2e0], R8 ;  /* 0x0002e00801007387 */ /* 0x0001e80000100a00 */
[----:B------:R1:W-:Y:S04]  /*19d30*/  STL.64 [R1+0x2e8], R10 ;  /* 0x0002e80a01007387 */ /* 0x0003e80000100a00 */
[----:B------:R-:W4:Y:S01]  /*19d40*/  LDL.LU R24, [R1+0x84] ;  /* 0x0000840001187983 */ /* 0x000f220000300800 */
[----:B0-----:R-:W-:Y:S02]  /*19d50*/  IMAD.MOV.U32 R8, RZ, RZ, R25 ;  /* 0x000000ffff087224 */ /* 0x001fe400078e0019 */
[----:B------:R-:W-:-:S02]  /*19d60*/  IMAD.MOV.U32 R9, RZ, RZ, R7 ;  /* 0x000000ffff097224 */ /* 0x000fc400078e0007 */
[----:B-1----:R-:W-:Y:S02]  /*19d70*/  IMAD.MOV.U32 R10, RZ, RZ, R3 ;  /* 0x000000ffff0a7224 */ /* 0x002fe400078e0003 */
[----:B------:R-:W-:Y:S01]  /*19d80*/  IMAD.MOV.U32 R11, RZ, RZ, R5 ;  /* 0x000000ffff0b7224 */ /* 0x000fe200078e0005 */
[----:B------:R-:W-:Y:S04]  /*19d90*/  STL [R1+0x164], R19 ;  /* 0x0001641301007387 */ /* 0x000fe80000100800 */
[----:B------:R-:W5:Y:S02]  /*19da0*/  LDL.LU R26, [R1+0x88] ;  /* 0x00008800011a7983 */ /* 0x000f640000300800 */
[----:B--2---:R-:W-:Y:S02]  /*19db0*/  HMMA.16816.F32 R8, R8, R18, R20 ;  /* 0x000000120808723c */ /* 0x004fe40000001814 */
[----:B------:R-:W2:Y:S04]  /*19dc0*/  LDL.LU R27, [R1+0x8c] ;  /* 0x00008c00011b7983 */ /* 0x000ea80000300800 */
[----:B------:R-:W-:Y:S04]  /*19dd0*/  STL [R1+0x138], R16 ;  /* 0x0001381001007387 */ /* 0x000fe80000100800 */
[----:B------:R-:W-:Y:S04]  /*19de0*/  STL [R1+0x13c], R17 ;  /* 0x00013c1101007387 */ /* 0x000fe80000100800 */
[----:B------:R-:W4:Y:S04]  /*19df0*/  LDL.LU.64 R22, [R1+0xdc8] ;  /* 0x000dc80001167983 */ /* 0x000f280000300a00 */
[----:B------:R-:W4:Y:S05]  /*19e00*/  LDL.LU.64 R20, [R1+0xdc0] ;  /* 0x000dc00001147983 */ /* 0x000f2a0000300a00 */
[----:B------:R-:W-:Y:S04]  /*19e10*/  STL.64 [R1+0x380], R8 ;  /* 0x0003800801007387 */ /* 0x000fe80000100a00 */
[----:B------:R4:W-:Y:S01]  /*19e20*/  STL.64 [R1+0x388], R10 ;  /* 0x0003880a01007387 */ /* 0x0009e20000100a00 */
[----:B---3--:R-:W-:-:S02]  /*19e30*/  F2FP.F16.E4M3.UNPACK_B R28, R28.H1 ;  /* 0x0000001cff1c723e */ /* 0x008fc400030006ff */
[----:B------:R-:W-:Y:S01]  /*19e40*/  F2FP.F16.E4M3.UNPACK_B R29, R29.H1 ;  /* 0x0000001dff1d723e */ /* 0x000fe200030006ff */
[----:B------:R-:W3:Y:S04]  /*19e50*/  LDL.LU R18, [R1+0x90] ;  /* 0x0000900001127983 */ /* 0x000ee80000300800 */
[----:B------:R-:W-:Y:S01]  /*19e60*/  STL [R1+0x130], R28 ;  /* 0x0001301c01007387 */ /* 0x000fe20000100800 */
[----:B----4-:R-:W-:-:S15]  /*19e70*/  HMMA.16816.F32 R8, R12, R16, R20 ;  /* 0x000000100c08723c */ /* 0x010fde0000001814 */
[----:B------:R-:W-:-:S08]  /*19e80*/  NOP ;  /* 0x0000000000007918 */ /* 0x000fd00000000000 */
[----:B------:R0:W-:Y:S04]  /*19e90*/  STL.64 [R1+0x260], R8 ;  /* 0x0002600801007387 */ /* 0x0001e80000100a00 */
[----:B------:R-:W-:Y:S04]  /*19ea0*/  STL.64 [R1+0x268], R10 ;  /* 0x0002680a01007387 */ /* 0x000fe80000100a00 */
[----:B------:R-:W4:Y:S04]  /*19eb0*/  LDL.LU R6, [R1+0x94] ;  /* 0x0000940001067983 */ /* 0x000f280000300800 */
[----:B------:R-:W-:Y:S04]  /*19ec0*/  STL [R1+0x134], R29 ;  /* 0x0001341d01007387 */ /* 0x000fe80000100800 */
[----:B------:R-:W5:Y:S04]  /*19ed0*/  LDL.LU R21, [R1+0x98] ;  /* 0x0000980001157983 */ /* 0x000f680000300800 */
[----:B------:R-:W4:Y:S04]  /*19ee0*/  LDL.LU R19, [R1+0xa0] ;  /* 0x0000a00001137983 */ /* 0x000f280000300800 */
[----:B------:R-:W2:Y:S01]  /*19ef0*/  LDL.LU R22, [R1+0xa4] ;  /* 0x0000a40001167983 */ /* 0x000ea20000300800 */
[----:B0-----:R-:W-:-:S03]  /*19f00*/  IMAD.MOV.U32 R8, RZ, RZ, R25 ;  /* 0x000000ffff087224 */ /* 0x001fc600078e0019 */
[----:B--2---:R-:W-:Y:S04]  /*19f10*/  STL [R1+0xdbc], R22 ;  /* 0x000dbc1601007387 */ /* 0x004fe80000100800 */
[----:B-----5:R0:W-:Y:S04]  /*19f20*/  STL [R1+0xdb8], R21 ;  /* 0x000db81501007387 */ /* 0x0201e80000100800 */
[----:B------:R-:W2:Y:S04]  /*19f30*/  LDL.LU R20, [R1+0x110] ;  /* 0x0001100001147983 */ /* 0x000ea80000300800 */
[----:B0-----:R-:W2:Y:S04]  /*19f40*/  LDL.LU R21, [R1+0x114] ;  /* 0x0001140001157983 */ /* 0x001ea80000300800 */
[----:B------:R-:W2:Y:S04]  /*19f50*/  LDL.LU R22, [R1+0x118] ;  /* 0x0001180001167983 */ /* 0x000ea80000300800 */
[----:B------:R-:W2:Y:S01]  /*19f60*/  LDL.LU R23, [R1+0x11c] ;  /* 0x00011c0001177983 */ /* 0x000ea20000300800 */
[----:B------:R-:W-:Y:S01]  /*19f70*/  IMAD.MOV.U32 R9, RZ, RZ, R7 ;  /* 0x000000ffff097224 */ /* 0x000fe200078e0007 */
[----:B------:R-:W-:Y:S01]  /*19f80*/  F2FP.F16.E4M3.UNPACK_B R16, R2.H1 ;  /* 0x00000002ff10723e */ /* 0x000fe200030006ff */
[----:B------:R-:W-:-:S02]  /*19f90*/  IMAD.MOV.U32 R10, RZ, RZ, R3 ;  /* 0x000000ffff0a7224 */ /* 0x000fc400078e0003 */
[----:B------:R-:W-:Y:S01]  /*19fa0*/  IMAD.MOV.U32 R11, RZ, RZ, R5 ;  /* 0x000000ffff0b7224 */ /* 0x000fe200078e0005 */
[----:B------:R-:W-:Y:S01]  /*19fb0*/  F2FP.F16.E4M3.UNPACK_B R17, R24.H1 ;  /* 0x00000018ff11723e */ /* 0x000fe200030006ff */
[----:B------:R-:W-:Y:S04]  /*19fc0*/  STL [R1+0x128], R16 ;  /* 0x0001281001007387 */ /* 0x000fe80000100800 */
[----:B------:R-:W-:Y:S01]  /*19fd0*/  STL [R1+0x12c], R17 ;  /* 0x00012c1101007387 */ /* 0x000fe20000100800 */
[----:B--2---:R-:W-:Y:S03]  /*19fe0*/  HMMA.16816.F32 R8, R8, R28, R20 ;  /* 0x0000001c0808723c */ /* 0x004fe60000001814 */
[----:B------:R-:W2:Y:S04]  /*19ff0*/  LDL.LU R22, [R1+0xdbc] ;  /* 0x000dbc0001167983 */ /* 0x000ea80000300800 */
[----:B------:R-:W5:Y:S04]  /*1a000*/  LDL.LU R21, [R1+0xdb8] ;  /* 0x000db80001157983 */ /* 0x000f680000300800 */
[----:B------:R-:W3:-:S12]  /*1a010*/  LDL.LU.64 R28, [R1+0xdb0] ;  /* 0x000db000011c7983 */ /* 0x000ed80000300a00 */
[----:B------:R0:W-:Y:S04]  /*1a020*/  STL.64 [R1+0x2d0], R8 ;  /* 0x0002d00801007387 */ /* 0x0001e80000100a00 */
[----:B------:R1:W-:Y:S04]  /*1a030*/  STL.64 [R1+0x2d8], R10 ;  /* 0x0002d80a01007387 */ /* 0x0003e80000100a00 */
[----:B0-----:R-:W4:Y:S04]  /*1a040*/  LDL.LU R8, [R1+0x10] ;  /* 0x0000100001087983 */ /* 0x001f280000300800 */
[----:B------:R-:W4:Y:S01]  /*1a050*/  LDL.LU R9, [R1+0x14] ;  /* 0x0000140001097983 */ /* 0x000f220000300800 */
[----:B-1----:R-:W-:-:S03]  /*1a060*/  IMAD.MOV.U32 R10, RZ, RZ, R0 ;  /* 0x000000ffff0a7224 */ /* 0x002fc600078e0000 */
[----:B------:R-:W5:Y:S01]  /*1a070*/  LDL.LU R0, [R1+0xdac] ;  /* 0x000dac0001007983 */ /* 0x000f620000300800 */
[----:B---3--:R-:W-:-:S03]  /*1a080*/  IMAD.MOV.U32 R11, RZ, RZ, R29 ;  /* 0x000000ffff0b7224 */ /* 0x008fc600078e001d */
[----:B------:R-:W3:Y:S04]  /*1a090*/  LDL.LU R29, [R1+0xda8] ;  /* 0x000da800011d7983 */ /* 0x000ee80000300800 */
[----:B------:R-:W2:Y:S01]  /*1a0a0*/  LDL.LU R23, [R1+0xa8] ;  /* 0x0000a80001177983 */ /* 0x000ea20000300800 */
[----:B----4-:R-:W-:Y:S03]  /*1a0b0*/  HMMA.16816.F32 R8, R12, R16, R8 ;  /* 0x000000100c08723c */ /* 0x010fe60000001808 */
[----:B--2---:R-:W-:-:S15]  /*1a0c0*/  STL.64 [R1+0xda0], R22 ;  /* 0x000da01601007387 */ /* 0x004fde0000100a00 */
[----:B------:R-:W-:-:S05]  /*1a0d0*/  NOP ;  /* 0x0000000000007918 */ /* 0x000fca0000000000 */
[----:B------:R-:W-:Y:S04]  /*1a0e0*/  STL.64 [R1+0x340], R8 ;  /* 0x0003400801007387 */ /* 0x000fe80000100a00 */
[----:B------:R-:W-:Y:S04]  /*1a0f0*/  STL.64 [R1+0x348], R10 ;  /* 0x0003480a01007387 */ /* 0x000fe80000100a00 */
[----:B-----5:R0:W-:Y:S04]  /*1a100*/  STL [R1+0xd98], R21 ;  /* 0x000d981501007387 */ /* 0x0201e80000100800 */
[----:B------:R-:W2:Y:S04]  /*1a110*/  LDL.LU R20, [R1+0x100] ;  /* 0x0001000001147983 */ /* 0x000ea80000300800 */
[----:B0-----:R-:W2:Y:S01]  /*1a120*/  LDL.LU R21, [R1+0x104] ;  /* 0x0001040001157983 */ /* 0x001ea20000300800 */
[----:B------:R-:W-:-:S02]  /*1a130*/  F2FP.F16.E4M3.UNPACK_B R26, R26.H1 ;  /* 0x0000001aff1a723e */ /* 0x000fc400030006ff */
[----:B------:R-:W-:Y:S01]  /*1a140*/  F2FP.F16.E4M3.UNPACK_B R27, R27.H1 ;  /* 0x0000001bff1b723e */ /* 0x000fe200030006ff */
[----:B---3--:R-:W-:Y:S02]  /*1a150*/  IMAD.MOV.U32 R22, RZ, RZ, R29 ;  /* 0x000000ffff167224 */ /* 0x008fe400078e001d */
[----:B------:R-:W-:Y:S01]  /*1a160*/  STL [R1+0x120], R26 ;  /* 0x0001201a01007387 */ /* 0x000fe20000100800 */
[----:B------:R-:W-:Y:S01]  /*1a170*/  IMAD.MOV.U32 R23, RZ, RZ, R0 ;  /* 0x000000ffff177224 */ /* 0x000fe200078e0000 */
[----:B------:R-:W-:Y:S01]  /*1a180*/  F2FP.F16.E4M3.UNPACK_B R16, R18.H1 ;  /* 0x00000012ff10723e */ /* 0x000fe200030006ff */
[----:B------:R-:W-:Y:S01]  /*1a190*/  IMAD.MOV.U32 R8, RZ, RZ, R25 ;  /* 0x000000ffff087224 */ /* 0x000fe200078e0019 */
[----:B------:R-:W3:Y:S01]  /*1a1a0*/  LDL.LU R4, [R1+0xac] ;  /* 0x0000ac0001047983 */ /* 0x000ee20000300800 */
[----:B------:R-:W-:Y:S02]  /*1a1b0*/  IMAD.MOV.U32 R9, RZ, RZ, R7 ;  /* 0x000000ffff097224 */ /* 0x000fe400078e0007 */
[----:B------:R-:W-:Y:S01]  /*1a1c0*/  IMAD.MOV.U32 R10, RZ, RZ, R3 ;  /* 0x000000ffff0a7224 */ /* 0x000fe200078e0003 */
[----:B------:R0:W-:Y:S01]  /*1a1d0*/  STL [R1+0x124], R27 ;  /* 0x0001241b01007387 */ /* 0x0001e20000100800 */
[----:B------:R-:W-:Y:S01]  /*1a1e0*/  IMAD.MOV.U32 R11, RZ, RZ, R5 ;  /* 0x000000ffff0b7224 */ /* 0x000fe200078e0005 */
[----:B------:R-:W-:-:S02]  /*1a1f0*/  F2FP.F16.E4M3.UNPACK_B R17, R6.H1 ;  /* 0x00000006ff11723e */ /* 0x000fc400030006ff */
[----:B------:R-:W4:Y:S04]  /*1a200*/  LDL.LU R2, [R1+0x440] ;  /* 0x0004400001027983 */ /* 0x000f280000300800 */
[----:B------:R-:W4:Y:S04]  /*1a210*/  LDL R0, [R1+0x218] ;  /* 0x0002180001007983 */ /* 0x000f280000100800 */
[----:B------:R-:W5:Y:S04]  /*1a220*/  LDL.LU R29, [R1+0x444] ;  /* 0x00044400011d7983 */ /* 0x000f680000300800 */
[----:B------:R-:W3:Y:S04]  /*1a230*/  LDL R24, [R1+0x214] ;  /* 0x0002140001187983 */ /* 0x000ee80000100800 */
[----:B------:R-:W-:Y:S04]  /*1a240*/  STL [R1+0x118], R16 ;  /* 0x0001181001007387 */ /* 0x000fe80000100800 */
[----:B------:R-:W-:Y:S01]  /*1a250*/  STL [R1+0x11c], R17 ;  /* 0x00011c1101007387 */ /* 0x000fe20000100800 */
[----:B--2---:R-:W-:Y:S03]  /*1a260*/  HMMA.16816.F32 R8, R8, R26, R20 ;  /* 0x0000001a0808723c */ /* 0x004fe60000001814 */
[----:B------:R-:W2:Y:S04]  /*1a270*/  LDL.LU.64 R22, [R1+0xda0] ;  /* 0x000da00001167983 */ /* 0x000ea80000300a00 */
[----:B------:R-:W4:Y:S04]  /*1a280*/  LDL.LU R21, [R1+0xd98] ;  /* 0x000d980001157983 */ /* 0x000f280000300800 */
[----:B0-----:R-:W5:-:S12]  /*1a290*/  LDL.LU.64 R26, [R1+0xd90] ;  /* 0x000d9000011a7983 */ /* 0x001f580000300a00 */
[----:B------:R0:W-:Y:S04]  /*1a2a0*/  STL.64 [R1+0x250], R8 ;  /* 0x0002500801007387 */ /* 0x0001e80000100a00 */
[----:B------:R1:W-:Y:S04]  /*1a2b0*/  STL.64 [R1+0x258], R10 ;  /* 0x0002580a01007387 */ /* 0x0003e80000100a00 */
[----:B0-----:R-:W3:Y:S04]  /*1a2c0*/  LDL.LU R8, [R1+0xe0] ;  /* 0x0000e00001087983 */ /* 0x001ee80000300800 */
[----:B------:R-:W3:Y:S04]  /*1a2d0*/  LDL.LU R9, [R1+0xe4] ;  /* 0x0000e40001097983 */ /* 0x000ee80000300800 */
[----:B-1----:R-:W3:Y:S04]  /*1a2e0*/  LDL.LU R10, [R1+0xe8] ;  /* 0x0000e800010a7983 */ /* 0x002ee80000300800 */
[----:B------:R-:W3:Y:S04]  /*1a2f0*/  LDL.LU R11, [R1+0xec] ;  /* 0x0000ec00010b7983 */ /* 0x000ee80000300800 */
[----:B------:R-:W3:Y:S01]  /*1a300*/  LDL.LU R6, [R1+0xb8] ;  /* 0x0000b80001067983 */ /* 0x000ee20000300800 */
[----:B----4-:R-:W-:-:S02]  /*1a310*/  F2FP.F16.E4M3.UNPACK_B R20, R21.H1 ;  /* 0x00000015ff14723e */ /* 0x010fc400030006ff */
[----:B-----5:R-:W-:Y:S02]  /*1a320*/  F2FP.F16.E4M3.UNPACK_B R21, R27.H1 ;  /* 0x0000001bff15723e */ /* 0x020fe400030006ff */
[----:B------:R-:W4:Y:S01]  /*1a330*/  LDL.LU R27, [R1+0xd8c] ;  /* 0x000d8c00011b7983 */ /* 0x000f220000300800 */
[----:B------:R-:W-:Y:S02]  /*1a340*/  F2FP.F16.E4M3.UNPACK_B R18, R19.H1 ;  /* 0x00000013ff12723e */ /* 0x000fe400030006ff */
[----:B--2---:R-:W-:Y:S01]  /*1a350*/  F2FP.F16.E4M3.UNPACK_B R19, R22.H1 ;  /* 0x00000016ff13723e */ /* 0x004fe200030006ff */
[----:B------:R-:W-:Y:S01]  /*1a360*/  STL [R1+0x110], R20 ;  /* 0x0001101401007387 */ /* 0x000fe20000100800 */
[----:B---3--:R-:W-:-:S15]  /*1a370*/  HMMA.16816.F32 R8, R12, R16, R8 ;  /* 0x000000100c08723c */ /* 0x008fde0000001808 */
[----:B------:R-:W-:-:S08]  /*1a380*/  NOP ;  /* 0x0000000000007918 */ /* 0x000fd00000000000 */
[----:B------:R0:W-:Y:S04]  /*1a390*/  STL.64 [R1+0x2c0], R8 ;  /* 0x0002c00801007387 */ /* 0x0001e80000100a00 */
[----:B------:R-:W-:Y:S04]  /*1a3a0*/  STL.64 [R1+0x2c8], R10 ;  /* 0x0002c80a01007387 */ /* 0x000fe80000100a00 */
[----:B------:R-:W-:Y:S04]  /*1a3b0*/  STL [R1+0x114], R21 ;  /* 0x0001141501007387 */ /* 0x000fe80000100800 */
[----:B------:R-:W-:Y:S01]  /*1a3c0*/  STL [R1+0x108], R18 ;  /* 0x0001081201007387 */ /* 0x000fe20000100800 */
[----:B0-----:R-:W-:-:S03]  /*1a3d0*/  IMAD.MOV.U32 R8, RZ, RZ, R25 ;  /* 0x000000ffff087224 */ /* 0x001fc600078e0019 */
[----:B------:R-:W-:Y:S04]  /*1a3e0*/  STL [R1+0x10c], R19 ;  /* 0x00010c1301007387 */ /* 0x000fe80000100800 */
[----:B----4-:R-:W-:Y:S04]  /*1a3f0*/  STL.64 [R1+0xd80], R26 ;  /* 0x000d801a01007387 */ /* 0x010fe80000100a00 */
[----:B------:R0:W-:Y:S04]  /*1a400*/  STL.64 [R1+0xd78], R24 ;  /* 0x000d781801007387 */ /* 0x0001e80000100a00 */
[----:B0-----:R-:W2:Y:S04]  /*1a410*/  LDL.LU R24, [R1+0x30] ;  /* 0x0000300001187983 */ /* 0x001ea80000300800 */
[----:B------:R-:W2:Y:S04]  /*1a420*/  LDL.LU R25, [R1+0x34] ;  /* 0x0000340001197983 */ /* 0x000ea80000300800 */
[----:B------:R-:W2:Y:S01]  /*1a430*/  LDL.LU R26, [R1+0x38] ;  /* 0x00003800011a7983 */ /* 0x000ea20000300800 */
[----:B------:R-:W-:Y:S01]  /*1a440*/  IMAD.MOV.U32 R9, RZ, RZ, R7 ;  /* 0x000000ffff097224 */ /* 0x000fe200078e0007 */
[----:B------:R-:W-:Y:S01]  /*1a450*/  F2FP.F16.E4M3.UNPACK_B R16, R23.H1 ;  /* 0x00000017ff10723e */ /* 0x000fe200030006ff */
[----:B------:R-:W-:-:S02]  /*1a460*/  IMAD.MOV.U32 R10, RZ, RZ, R3 ;  /* 0x000000ffff0a7224 */ /* 0x000fc400078e0003 */
[----:B------:R-:W-:Y:S02]  /*1a470*/  IMAD.MOV.U32 R11, RZ, RZ, R5 ;  /* 0x000000ffff0b7224 */ /* 0x000fe400078e0005 */
[----:B------:R-:W-:Y:S01]  /*1a480*/  IMAD.MOV.U32 R27, RZ, RZ, R28 ;  /* 0x000000ffff1b7224 */ /* 0x000fe200078e001c */
[----:B------:R-:W-:Y:S01]  /*1a490*/  F2FP.F16.E4M3.UNPACK_B R17, R4.H1 ;  /* 0x00000004ff11723e */ /* 0x000fe200030006ff */
[----:B------:R-:W3:Y:S04]  /*1a4a0*/  LDL.LU R28, [R1+0xd88] ;  /* 0x000d8800011c7983 */ /* 0x000ee80000300800 */
[----:B------:R-:W-:Y:S04]  /*1a4b0*/  STL [R1+0x100], R16 ;  /* 0x0001001001007387 */ /* 0x000fe80000100800 */
[----:B------:R-:W-:Y:S01]  /*1a4c0*/  STL [R1+0x104], R17 ;  /* 0x0001041101007387 */ /* 0x000fe20000100800 */
[----:B--2---:R-:W-:Y:S03]  /*1a4d0*/  HMMA.16816.F32 R8, R8, R20, R24 ;  /* 0x000000140808723c */ /* 0x004fe60000001818 */
[----:B------:R-:W2:Y:S04]  /*1a4e0*/  LDL.LU.64 R26, [R1+0xd80] ;  /* 0x000d8000011a7983 */ /* 0x000ea80000300a00 */
[----:B------:R-:W4:Y:S04]  /*1a4f0*/  LDL.LU.64 R24, [R1+0xd78] ;  /* 0x000d780001187983 */ /* 0x000f280000300a00 */
[----:B------:R-:W5:Y:S04]  /*1a500*/  LDL.LU R23, [R1+0x210] ;  /* 0x0002100001177983 */ /* 0x000f680000300800 */
[----:B-----5:R0:W-:Y:S08]  /*1a510*/  STL [R1+0xd74], R23 ;  /* 0x000d741701007387 */ /* 0x0201f00000100800 */
[----:B------:R-:W-:Y:S04]  /*1a520*/  STL.64 [R1+0x360], R8 ;  /* 0x0003600801007387 */ /* 0x000fe80000100a00 */
[----:B------:R-:W-:Y:S04]  /*1a530*/  STL.64 [R1+0x368], R10 ;  /* 0x0003680a01007387 */ /* 0x000fe80000100a00 */
[----:B------:R-:W5:Y:S04]  /*1a540*/  LDL.LU R20, [R1+0xf0] ;  /* 0x0000f00001147983 */ /* 0x000f680000300800 */
[----:B------:R-:W5:Y:S04]  /*1a550*/  LDL.LU R21, [R1+0xf4] ;  /* 0x0000f40001157983 */ /* 0x000f680000300800 */
[----:B------:R-:W5:Y:S04]  /*1a560*/  LDL.LU R22, [R1+0xf8] ;  /* 0x0000f80001167983 */ /* 0x000f680000300800 */
[----:B0-----:R-:W5:Y:S01]  /*1a570*/  LDL.LU R23, [R1+0xfc] ;  /* 0x0000fc0001177983 */ /* 0x001f620000300800 */
[----:B------:R-:W-:-:S04]  /*1a580*/  FADD R0, -R0, R2 ;  /* 0x0000000200007221 */ /* 0x000fc80000000100 */
[----:B------:R-:W-:Y:S01]  /*1a590*/  FMUL R2, R0, 1.4426950216293334961 ;  /* 0x3fb8aa3b00027820 */ /* 0x000fe20000400000 */
[----:B--2---:R-:W-:Y:S01]  /*1a5a0*/  F2FP.F16.E4M3.UNPACK_B R0, R27.H1 ;  /* 0x0000001bff00723e */ /* 0x004fe200030006ff */
[----:B-----5:R-:W-:Y:S01]  /*1a5b0*/  HMMA.16816.F32 R12, R12, R18, R20 ;  /* 0x000000120c0c723c */ /* 0x020fe20000001814 */
[----:B------:R-:W2:-:S15]  /*1a5c0*/  LDL.LU R23, [R1+0xd74] ;  /* 0x000d740001177983 */ /* 0x000e9e0000300800 */
[----:B------:R-:W-:-:S07]  /*1a5d0*/  NOP ;  /* 0x0000000000007918 */ /* 0x000fce0000000000 */
[----:B------:R0:W-:Y:S04]  /*1a5e0*/  STL.64 [R1+0x240], R12 ;  /* 0x0002400c01007387 */ /* 0x0001e80000100a00 */
[----:B------:R1:W-:Y:S04]  /*1a5f0*/  STL.64 [R1+0x248], R14 ;  /* 0x0002480e01007387 */ /* 0x0003e80000100a00 */
[----:B0-----:R-:W5:Y:S04]  /*1a600*/  LDL.LU R12, [R1+0xc0] ;  /* 0x0000c000010c7983 */ /* 0x001f680000300800 */
[----:B------:R-:W5:Y:S04]  /*1a610*/  LDL.LU R13, [R1+0xc4] ;  /* 0x0000c400010d7983 */ /* 0x000f680000300800 */
[----:B-1----:R-:W5:Y:S04]  /*1a620*/  LDL.LU R14, [R1+0xc8] ;  /* 0x0000c800010e7983 */ /* 0x002f680000300800 */
[----:B------:R-:W5:Y:S04]  /*1a630*/  LDL.LU R15, [R1+0xcc] ;  /* 0x0000cc00010f7983 */ /* 0x000f680000300800 */
[----:B------:R-:W5:Y:S01]  /*1a640*/  LDL.LU R27, [R1+0xd70] ;  /* 0x000d7000011b7983 */ /* 0x000f620000300800 */
[----:B------:R-:W-:-:S02]  /*1a650*/  F2FP.F16.E4M3.UNPACK_B R4, R6.H1 ;  /* 0x00000006ff04723e */ /* 0x000fc400030006ff */
[----:B---3--:R-:W-:-:S03]  /*1a660*/  F2FP.F16.E4M3.UNPACK_B R6, R28.H1 ;  /* 0x0000001cff06723e */ /* 0x008fc600030006ff */
[----:B------:R-:W-:Y:S04]  /*1a670*/  STL [R1+0xf8], R4 ;  /* 0x0000f80401007387 */ /* 0x000fe80000100800 */
[----:B------:R0:W-:Y:S01]  /*1a680*/  STL [R1+0xfc], R0 ;  /* 0x0000fc0001007387 */ /* 0x0001e20000100800 */
[----:B----4-:R-:W-:Y:S02]  /*1a690*/  IMAD.MOV.U32 R8, RZ, RZ, R25 ;  /* 0x000000ffff087224 */ /* 0x010fe400078e0019 */
[----:B------:R-:W-:Y:S02]  /*1a6a0*/  IMAD.MOV.U32 R9, RZ, RZ, R7 ;  /* 0x000000ffff097224 */ /* 0x000fe400078e0007 */
[----:B0-----:R-:W-:Y:S01]  /*1a6b0*/  FADD R0, -R24, R29 ;  /* 0x0000001d18007221 */ /* 0x001fe20000000100 */
[----:B------:R-:W-:-:S02]  /*1a6c0*/  IMAD.MOV.U32 R10, RZ, RZ, R3 ;  /* 0x000000ffff0a7224 */ /* 0x000fc400078e0003 */
[----:B------:R-:W-:Y:S01]  /*1a6d0*/  IMAD.MOV.U32 R11, RZ, RZ, R5 ;  /* 0x000000ffff0b7224 */ /* 0x000fe200078e0005 */
[----:B------:R-:W-:Y:S01]  /*1a6e0*/  F2FP.F16.E4M3.UNPACK_B R4, R26.H1 ;  /* 0x0000001aff04723e */ /* 0x000fe200030006ff */
[----:B------:R-:W-:Y:S04]  /*1a6f0*/  STL [R1+0xf0], R6 ;  /* 0x0000f00601007387 */ /* 0x000fe80000100800 */
[----:B--2---:R-:W-:Y:S04]  /*1a700*/  LDS.64 R18, [R23+UR9+0x8600] ;  /* 0x0086000917127984 */ /* 0x004fe80008000a00 */
[----:B-----5:R-:W0:Y:S01]  /*1a710*/  LDS.64 R28, [R27+UR9+0x8400] ;  /* 0x008400091b1c7984 */ /* 0x020e220008000a00 */
[----:B------:R-:W-:Y:S03]  /*1a720*/  HMMA.16816.F32 R8, R8, R16, R12 ;  /* 0x000000100808723c */ /* 0x000fe6000000180c */
[----:B------:R-:W1:Y:S04]  /*1a730*/  LDS.64 R26, [R27+UR9+0x8600] ;  /* 0x008600091b1a7984 */ /* 0x000e680008000a00 */
[----:B------:R-:W2:-:S15]  /*1a740*/  LDS.64 R16, [R23+UR9+0x8400] ;  /* 0x0084000917107984 */ /* 0x000e9e0008000a00 */
[----:B------:R-:W-:-:S01]  /*1a750*/  NOP ;  /* 0x0000000000007918 */ /* 0x000fc20000000000 */
[----:B------:R-:W-:Y:S04]  /*1a760*/  STL.64 [R1+0x2a0], R8 ;  /* 0x0002a00801007387 */ /* 0x000fe80000100a00 */
[----:B------:R-:W-:Y:S04]  /*1a770*/  STL.64 [R1+0x2a8], R10 ;  /* 0x0002a80a01007387 */ /* 0x000fe80000100a00 */
[----:B------:R-:W-:Y:S04]  /*1a780*/  STL [R1+0xc08], R24 ;  /* 0x000c081801007387 */ /* 0x000fe80000100800 */
[----:B------:R-:W-:Y:S04]  /*1a790*/  STL [R1+0xf4], R4 ;  /* 0x0000f40401007387 */ /* 0x000fe80000100800 */
[----:B0-----:R0:W-:Y:S04]  /*1a7a0*/  STL [R1+0xce8], R29 ;  /* 0x000ce81d01007387 */ /* 0x0011e80000100800 */
[----:B0-----:R-:W3:Y:S04]  /*1a7b0*/  LDL.LU R29, [R1+0xd0] ;  /* 0x0000d000011d7983 */ /* 0x001ee80000300800 */
[----:B---3--:R0:W-:Y:S04]  /*1a7c0*/  STL.64 [R1+0xd58], R28 ;  /* 0x000d581c01007387 */ /* 0x0081e80000100a00 */
[----:B------:R-:W3:Y:S01]  /*1a7d0*/  LDL.LU R24, [R1+0xd4] ;  /* 0x0000d40001187983 */ /* 0x000ee20000300800 */
[----:B0-----:R-:W-:-:S02]  /*1a7e0*/  IMAD.MOV.U32 R29, RZ, RZ, R4 ;  /* 0x000000ffff1d7224 */ /* 0x001fc400078e0004 */
[----:B------:R-:W-:Y:S01]  /*1a7f0*/  IMAD.MOV.U32 R28, RZ, RZ, R6 ;  /* 0x000000ffff1c7224 */ /* 0x000fe200078e0006 */
[----:B------:R-:W4:Y:S04]  /*1a800*/  LDL.LU R4, [R1+0xd8] ;  /* 0x0000d80001047983 */ /* 0x000f280000300800 */
[----:B------:R-:W5:Y:S04]  /*1a810*/  LDL.LU R6, [R1+0xdc] ;  /* 0x0000dc0001067983 */ /* 0x000f680000300800 */
[----:B-1----:R-:W-:Y:S04]  /*1a820*/  STL [R1+0xcec], R27 ;  /* 0x000cec1b01007387 */ /* 0x002fe80000100800 */
[----:B--2---:R-:W-:Y:S04]  /*1a830*/  STL [R1+0xce4], R17 ;  /* 0x000ce41101007387 */ /* 0x004fe80000100800 */
        /* <DEDUP_REMOVED lines=18> */
[----:B------:R-:W-:Y:S02]  /*1a960*/  IMAD.MOV.U32 R10, RZ, RZ, R3 ;  /* 0x000000ffff0a7224 */ /* 0x000fe400078e0003 */
[----:B------:R-:W-:Y:S01]  /*1a970*/  IMAD.MOV.U32 R11, RZ, RZ, R5 ;  /* 0x000000ffff0b7224 */ /* 0x000fe200078e0005 */
[----:B------:R-:W-:Y:S06]  /*1a980*/  STL [R1+0xce0], R19 ;  /* 0x000ce01301007387 */ /* 0x000fec0000100800 */
[----:B--2---:R-:W-:Y:S01]  /*1a990*/  HMMA.16816.F32 R8, R8, R28, R20 ;  /* 0x0000001c0808723c */ /* 0x004fe20000001814 */
[----:B------:R-:W2:Y:S04]  /*1a9a0*/  LDL.LU.64 R22, [R1+0xd68] ;  /* 0x000d680001167983 */ /* 0x000ea80000300a00 */
[----:B------:R-:W2:Y:S04]  /*1a9b0*/  LDL.LU.64 R20, [R1+0xd60] ;  /* 0x000d600001147983 */ /* 0x000ea80000300a00 */
[----:B------:R-:W3:-:S14]  /*1a9c0*/  LDL.LU.64 R28, [R1+0xd58] ;  /* 0x000d5800011c7983 */ /* 0x000edc0000300a00 */
[----:B------:R-:W-:Y:S04]  /*1a9d0*/  STL.64 [R1+0x330], R8 ;  /* 0x0003300801007387 */ /* 0x000fe80000100a00 */
[----:B------:R0:W-:Y:S04]  /*1a9e0*/  STL.64 [R1+0x338], R10 ;  /* 0x0003380a01007387 */ /* 0x0001e80000100a00 */
[----:B0-----:R-:W2:Y:S04]  /*1a9f0*/  LDL R10, [R1+0xf8] ;  /* 0x0000f800010a7983 */ /* 0x001ea80000100800 */
[----:B------:R-:W2:Y:S01]  /*1aa00*/  LDL R11, [R1+0xfc] ;  /* 0x0000fc00010b7983 */ /* 0x000ea20000100800 */
[----:B------:R-:W-:Y:S01]  /*1aa10*/  IMAD.MOV.U32 R12, RZ, RZ, R25 ;  /* 0x000000ffff0c7224 */ /* 0x000fe200078e0019 */
[----:B------:R-:W-:Y:S01]  /*1aa20*/  F2FP.F16.E4M3.UNPACK_B R8, R24.H1 ;  /* 0x00000018ff08723e */ /* 0x000fe200030006ff */
[----:B------:R-:W-:-:S02]  /*1aa30*/  IMAD.MOV.U32 R13, RZ, RZ, R7 ;  /* 0x000000ffff0d7224 */ /* 0x000fc400078e0007 */
[----:B------:R-:W-:Y:S02]  /*1aa40*/  IMAD.MOV.U32 R14, RZ, RZ, R3 ;  /* 0x000000ffff0e7224 */ /* 0x000fe400078e0003 */
[----:B------:R-:W-:Y:S01]  /*1aa50*/  IMAD.MOV.U32 R15, RZ, RZ, R5 ;  /* 0x000000ffff0f7224 */ /* 0x000fe200078e0005 */
[----:B----4-:R-:W-:Y:S02]  /*1aa60*/  F2FP.F16.E4M3.UNPACK_B R17, R4.H1 ;  /* 0x00000004ff11723e */ /* 0x010fe400030006ff */
[----:B-----5:R-:W-:Y:S02]  /*1aa70*/  F2FP.F16.E4M3.UNPACK_B R4, R6.H1 ;  /* 0x00000006ff04723e */ /* 0x020fe400030006ff */
[----:B---3--:R-:W-:-:S05]  /*1aa80*/  F2FP.F16.E4M3.UNPACK_B R9, R29.H1 ;  /* 0x0000001dff09723e */ /* 0x008fca00030006ff */
[----:B------:R-:W-:Y:S04]  /*1aa90*/  STL [R1+0xe8], R9 ;  /* 0x0000e80901007387 */ /* 0x000fe80000100800 */
[----:B------:R2:W-:Y:S04]  /*1aaa0*/  STL [R1+0xec], R8 ;  /* 0x0000ec0801007387 */ /* 0x0005e80000100800 */
[----:B------:R-:W-:Y:S01]  /*1aab0*/  STL [R1+0xe0], R17 ;  /* 0x0000e01101007387 */ /* 0x000fe20000100800 */
[----:B--2---:R-:W-:Y:S03]  /*1aac0*/  HMMA.16816.F32 R8, R12, R10, R20 ;  /* 0x0000000a0c08723c */ /* 0x004fe60000001814 */
[----:B------:R-:W2:Y:S04]  /*1aad0*/  LDL.LU.64 R22, [R1+0xd50] ;  /* 0x000d500001167983 */ /* 0x000ea80000300a00 */
[----:B------:R0:W-:Y:S04]  /*1aae0*/  STL [R1+0xe4], R4 ;  /* 0x0000e40401007387 */ /* 0x0001e80000100800 */
[----:B------:R-:W2:Y:S04]  /*1aaf0*/  LDL.LU.64 R20, [R1+0xd48] ;  /* 0x000d480001147983 */ /* 0x000ea80000300a00 */
[----:B0-----:R-:W3:Y:S04]  /*1ab00*/  LDL.LU R4, [R1+0x290] ;  /* 0x0002900001047983 */ /* 0x001ee80000300800 */
[----:B------:R-:W4:Y:S04]  /*1ab10*/  LDL.LU R29, [R1+0x274] ;  /* 0x00027400011d7983 */ /* 0x000f280000300800 */
[----:B------:R0:W-:Y:S04]  /*1ab20*/  STL.64 [R1+0x220], R8 ;  /* 0x0002200801007387 */ /* 0x0001e80000100a00 */
[----:B------:R1:W-:Y:S04]  /*1ab30*/  STL.64 [R1+0x228], R10 ;  /* 0x0002280a01007387 */ /* 0x0003e80000100a00 */
[----:B------:R-:W5:Y:S04]  /*1ab40*/  LDL.LU R6, [R1+0x298] ;  /* 0x0002980001067983 */ /* 0x000f680000300800 */
[----:B------:R-:W5:Y:S01]  /*1ab50*/  LDL.LU R27, [R1+0x29c] ;  /* 0x00029c00011b7983 */ /* 0x000f620000300800 */
[----:B0-----:R-:W-:-:S03]  /*1ab60*/  IMAD.MOV.U32 R8, RZ, RZ, R25 ;  /* 0x000000ffff087224 */ /* 0x001fc600078e0019 */
[----:B------:R-:W5:Y:S04]  /*1ab70*/  LDL.LU R19, [R1+0x278] ;  /* 0x0002780001137983 */ /* 0x000f680000300800 */
[----:B------:R-:W5:Y:S04]  /*1ab80*/  LDL.LU R17, [R1+0x27c] ;  /* 0x00027c0001117983 */ /* 0x000f680000300800 */
[----:B------:R-:W2:Y:S01]  /*1ab90*/  LDL.64 R24, [R1+0xe8] ;  /* 0x0000e80001187983 */ /* 0x000ea20000100a00 */
[----:B------:R-:W-:Y:S02]  /*1aba0*/  IMAD.MOV.U32 R9, RZ, RZ, R7 ;  /* 0x000000ffff097224 */ /* 0x000fe400078e0007 */
[----:B-1----:R-:W-:Y:S01]  /*1abb0*/  IMAD.MOV.U32 R10, RZ, RZ, R3 ;  /* 0x000000ffff0a7224 */ /* 0x002fe200078e0003 */
[----:B------:R-:W3:Y:S01]  /*1abc0*/  LDL.LU R7, [R1+0x270] ;  /* 0x0002700001077983 */ /* 0x000ee20000300800 */
[----:B------:R-:W-:-:S03]  /*1abd0*/  IMAD.MOV.U32 R11, RZ, RZ, R5 ;  /* 0x000000ffff0b7224 */ /* 0x000fc600078e0005 */
[----:B------:R-:W5:Y:S04]  /*1abe0*/  LDL.LU R3, [R1+0x294] ;  /* 0x0002940001037983 */ /* 0x000f680000300800 */
[----:B--2---:R-:W-:Y:S01]  /*1abf0*/  HMMA.16816.F32 R8, R8, R24, R20 ;  /* 0x000000180808723c */ /* 0x004fe20000001814 */
[----:B------:R-:W2:Y:S04]  /*1ac00*/  LDL.LU.64 R22, [R1+0xd40] ;  /* 0x000d400001167983 */ /* 0x000ea80000300a00 */
[----:B------:R-:W2:-:S15]  /*1ac10*/  LDL.LU.64 R20, [R1+0xd38] ;  /* 0x000d380001147983 */ /* 0x000e9e0000300a00 */
[----:B------:R-:W-:-:S03]  /*1ac20*/  NOP ;  /* 0x0000000000007918 */ /* 0x000fc60000000000 */
[----:B------:R-:W-:Y:S04]  /*1ac30*/  STL.64 [R1+0x230], R8 ;  /* 0x0002300801007387 */ /* 0x000fe80000100a00 */
[----:B------:R0:W-:Y:S04]  /*1ac40*/  STL.64 [R1+0x238], R10 ;  /* 0x0002380a01007387 */ /* 0x0001e80000100a00 */
[----:B0-----:R-:W2:Y:S01]  /*1ac50*/  LDL.64 R10, [R1+0xe0] ;  /* 0x0000e000010a7983 */ /* 0x001ea20000100a00 */
[----:B------:R-:W3:Y:S03]  /*1ac60*/  MUFU.EX2 R2, R2 ;  /* 0x0000000200027308 */ /* 0x000ee60000000800 */
[----:B------:R-:W-:Y:S01]  /*1ac70*/  STL [R1+0xc5c], R25 ;  /* 0x000c5c1901007387 */ /* 0x000fe20000100800 */
[C---:B---3--:R-:W-:Y:S01]  /*1ac80*/  FMUL R8, R2.reuse, R7 ;  /* 0x0000000702087220 */ /* 0x048fe20000400000 */
[----:B----4-:R-:W-:Y:S01]  /*1ac90*/  FMUL R9, R2, R29 ;  /* 0x0000001d02097220 */ /* 0x010fe20000400000 */
[----:B--2---:R-:W-:Y:S06]  /*1aca0*/  HMMA.16816.F32 R12, R12, R10, R20 ;  /* 0x0000000a0c0c723c */ /* 0x004fec0000001814 */
[----:B------:R-:W-:-:S05]  /*1acb0*/  IMAD.MOV.U32 R24, RZ, RZ, R11 ;  /* 0x000000ffff187224 */ /* 0x000fca00078e000b */
[----:B------:R-:W-:-:S12]  /*1acc0*/  STL [R1+0xc20], R24 ;  /* 0x000c201801007387 */ /* 0x000fd80000100800 */
[----:B------:R-:W-:Y:S04]  /*1acd0*/  STL.64 [R1+0x310], R12 ;  /* 0x0003100c01007387 */ /* 0x000fe80000100a00 */
[----:B------:R-:W-:Y:S04]  /*1ace0*/  STL.64 [R1+0x318], R14 ;  /* 0x0003180e01007387 */ /* 0x000fe80000100a00 */
[----:B------:R0:W-:Y:S04]  /*1acf0*/  STL.64 [R1+0xd30], R8 ;  /* 0x000d300801007387 */ /* 0x0001e80000100a00 */
[----:B0-----:R-:W2:Y:S04]  /*1ad00*/  LDL.LU R8, [R1+0x178] ;  /* 0x0001780001087983 */ /* 0x001ea80000300800 */
[----:B------:R-:W2:Y:S01]  /*1ad10*/  LDL.LU R9, [R1+0x17c] ;  /* 0x00017c0001097983 */ /* 0x000ea20000300800 */
[----:B------:R-:W-:Y:S01]  /*1ad20*/  FMUL R0, R0, 1.4426950216293334961 ;  /* 0x3fb8aa3b00007820 */ /* 0x000fe20000400000 */
[C---:B------:R-:W-:Y:S01]  /*1ad30*/  FMUL R4, R2.reuse, R4 ;  /* 0x0000000402047220 */ /* 0x040fe20000400000 */
[----:B-----5:R-:W-:Y:S01]  /*1ad40*/  FMUL R5, R2, R3 ;  /* 0x0000000302057220 */ /* 0x020fe20000400000 */
[----:B------:R-:W-:Y:S01]  /*1ad50*/  IMAD.MOV.U32 R12, RZ, RZ, R28 ;  /* 0x000000ffff0c7224 */ /* 0x000fe200078e001c */
[----:B------:R-:W3:Y:S02]  /*1ad60*/  LDL.LU R29, [R1+0x284] ;  /* 0x00028400011d7983 */ /* 0x000ee40000300800 */
[----:B------:R-:W0:Y:S01]  /*1ad70*/  MUFU.EX2 R0, R0 ;  /* 0x0000000000007308 */ /* 0x000e220000000800 */
[----:B------:R-:W-:-:S02]  /*1ad80*/  IMAD.MOV.U32 R13, RZ, RZ, R26 ;  /* 0x000000ffff0d7224 */ /* 0x000fc400078e001a */
[----:B------:R-:W-:Y:S02]  /*1ad90*/  IMAD.MOV.U32 R14, RZ, RZ, R16 ;  /* 0x000000ffff0e7224 */ /* 0x000fe400078e0010 */
[----:B------:R-:W-:Y:S02]  /*1ada0*/  IMAD.MOV.U32 R15, RZ, RZ, R18 ;  /* 0x000000ffff0f7224 */ /* 0x000fe400078e0012 */
[C---:B0-----:R-:W-:Y:S01]  /*1adb0*/  FMUL R6, R0.reuse, R6 ;  /* 0x0000000600067220 */ /* 0x041fe20000400000 */
[C---:B------:R-:W-:Y:S02]  /*1adc0*/  FMUL R7, R0.reuse, R27 ;  /* 0x0000001b00077220 */ /* 0x040fe40000400000 */
[----:B------:R-:W4:Y:S01]  /*1add0*/  LDL.LU R27, [R1+0x2f0] ;  /* 0x0002f000011b7983 */ /* 0x000f220000300800 */
[C---:B------:R-:W-:Y:S01]  /*1ade0*/  FMUL R10, R0.reuse, R19 ;  /* 0x00000013000a7220 */ /* 0x040fe20000400000 */
[----:B------:R-:W-:Y:S02]  /*1adf0*/  FMUL R11, R0, R17 ;  /* 0x00000011000b7220 */ /* 0x000fe40000400000 */
[----:B------:R-:W5:Y:S04]  /*1ae00*/  LDL.LU R25, [R1+0x2f4] ;  /* 0x0002f40001197983 */ /* 0x000f680000300800 */
[----:B------:R-:W3:Y:S04]  /*1ae10*/  LDL.LU R24, [R1+0x288] ;  /* 0x0002880001187983 */ /* 0x000ee80000300800 */
[----:B------:R-:W3:Y:S04]  /*1ae20*/  LDL.LU R19, [R1+0x28c] ;  /* 0x00028c0001137983 */ /* 0x000ee80000300800 */
[----:B------:R-:W3:Y:S04]  /*1ae30*/  LDL.LU R17, [R1+0x2f8] ;  /* 0x0002f80001117983 */ /* 0x000ee80000300800 */
[----:B------:R-:W3:Y:S01]  /*1ae40*/  LDL.LU R3, [R1+0x2fc] ;  /* 0x0002fc0001037983 */ /* 0x000ee20000300800 */
[----:B--2---:R-:W-:Y:S03]  /*1ae50*/  HMMA.16816.F32 R12, R12, R8, R4 ;  /* 0x000000080c0c723c */ /* 0x004fe60000001804 */
[----:B------:R-:W2:Y:S04]  /*1ae60*/  LDL.LU.64 R8, [R1+0xd30] ;  /* 0x000d300001087983 */ /* 0x000ea80000300a00 */
[----:B------:R-:W2:-:S15]  /*1ae70*/  LDL.LU R4, [R1+0x170] ;  /* 0x0001700001047983 */ /* 0x000e9e0000300800 */
[----:B------:R-:W-:-:S01]  /*1ae80*/  NOP ;  /* 0x0000000000007918 */ /* 0x000fc20000000000 */
[----:B------:R-:W-:Y:S04]  /*1ae90*/  STL.64 [R1+0xd0], R12 ;  /* 0x0000d00c01007387 */ /* 0x000fe80000100a00 */
[----:B------:R-:W-:Y:S04]  /*1aea0*/  STL.64 [R1+0xd8], R14 ;  /* 0x0000d80e01007387 */ /* 0x000fe80000100a00 */
[----:B------:R-:W2:Y:S01]  /*1aeb0*/  LDL.LU R5, [R1+0x174] ;  /* 0x0001740001057983 */ /* 0x000ea20000300800 */
[----:B------:R-:W-:Y:S02]  /*1aec0*/  IMAD.MOV.U32 R20, RZ, RZ, R28 ;  /* 0x000000ffff147224 */ /* 0x000fe400078e001c */
[----:B------:R-:W-:Y:S01]  /*1aed0*/  IMAD.MOV.U32 R21, RZ, RZ, R26 ;  /* 0x000000ffff157224 */ /* 0x000fe200078e001a */
[----:B------:R-:W3:Y:S01]  /*1aee0*/  LDL.LU R7, [R1+0x280] ;  /* 0x0002800001077983 */ /* 0x000ee20000300800 */
[----:B------:R-:W-:-:S02]  /*1aef0*/  IMAD.MOV.U32 R22, RZ, RZ, R16 ;  /* 0x000000ffff167224 */ /* 0x000fc400078e0010 */
[----:B------:R-:W-:-:S07]  /*1af00*/  IMAD.MOV.U32 R23, RZ, RZ, R18 ;  /* 0x000000ffff177224 */ /* 0x000fce00078e0012 */
[----:B--2---:R-:W-:-:S15]  /*1af10*/  HMMA.16816.F32 R8, R20, R4, R8 ;  /* 0x000000041408723c */ /* 0x004fde0000001808 */
[----:B------:R-:W-:-:S08]  /*1af20*/  NOP ;  /* 0x0000000000007918 */ /* 0x000fd00000000000 */
[----:B------:R4:W-:Y:S04]  /*1af30*/  STL.64 [R1+0xc0], R8 ;  /* 0x0000c00801007387 */ /* 0x0009e80000100a00 */
[----:B------:R-:W-:Y:S01]  /*1af40*/  STL.64 [R1+0xc8], R10 ;  /* 0x0000c80a01007387 */ /* 0x000fe20000100a00 */
[C---:B----4-:R-:W-:Y:S01]  /*1af50*/  FMUL R8, R2.reuse, R27 ;  /* 0x0000001b02087220 */ /* 0x050fe20000400000 */
[----:B-----5:R-:W-:-:S05]  /*1af60*/  FMUL R9, R2, R25 ;  /* 0x0000001902097220 */ /* 0x020fca0000400000 */
[----:B------:R0:W-:Y:S04]  /*1af70*/  STL.64 [R1+0xd28], R8 ;  /* 0x000d280801007387 */ /* 0x0001e80000100a00 */
[----:B0-----:R-:W2:Y:S04]  /*1af80*/  LDL.LU R8, [R1+0x190] ;  /* 0x0001900001087983 */ /* 0x001ea80000300800 */
[----:B------:R-:W2:Y:S01]  /*1af90*/  LDL.LU R9, [R1+0x194] ;  /* 0x0001940001097983 */ /* 0x000ea20000300800 */
[C---:B---3--:R-:W-:Y:S01]  /*1afa0*/  FMUL R4, R2.reuse, R7 ;  /* 0x0000000702047220 */ /* 0x048fe20000400000 */
[----:B------:R-:W-:Y:S01]  /*1afb0*/  FMUL R5, R2, R29 ;  /* 0x0000001d02057220 */ /* 0x000fe20000400000 */
[C---:B------:R-:W-:Y:S01]  /*1afc0*/  FMUL R6, R0.reuse, R24 ;  /* 0x0000001800067220 */ /* 0x040fe20000400000 */
[----:B------:R-:W-:Y:S01]  /*1afd0*/  FMUL R7, R0, R19 ;  /* 0x0000001300077220 */ /* 0x000fe20000400000 */
[----:B------:R-:W-:Y:S01]  /*1afe0*/  IMAD.MOV.U32 R12, RZ, RZ, R28 ;  /* 0x000000ffff0c7224 */ /* 0x000fe200078e001c */
[----:B------:R-:W3:Y:S01]  /*1aff0*/  LDL.LU R29, [R1+0x324] ;  /* 0x00032400011d7983 */ /* 0x000ee20000300800 */
[----:B------:R-:W-:-:S02]  /*1b000*/  IMAD.MOV.U32 R13, RZ, RZ, R26 ;  /* 0x000000ffff0d7224 */ /* 0x000fc400078e001a */
[----:B------:R-:W-:Y:S01]  /*1b010*/  IMAD.MOV.U32 R14, RZ, RZ, R16 ;  /* 0x000000ffff0e7224 */ /* 0x000fe200078e0010 */
[----:B------:R-:W4:Y:S01]  /*1b020*/  LDL.LU R27, [R1+0x308] ;  /* 0x00030800011b7983 */ /* 0x000f220000300800 */
[----:B------:R-:W-:Y:S02]  /*1b030*/  IMAD.MOV.U32 R15, RZ, RZ, R18 ;  /* 0x000000ffff0f7224 */ /* 0x000fe400078e0012 */
[----:B------:R-:W-:Y:S01]  /*1b040*/  FMUL R11, R0, R3 ;  /* 0x00000003000b7220 */ /* 0x000fe20000400000 */
[----:B------:R-:W5:Y:S04]  /*1b050*/  LDL.LU R25, [R1+0x30c] ;  /* 0x00030c0001197983 */ /* 0x000f680000300800 */
[----:B------:R-:W5:Y:S04]  /*1b060*/  LDL.LU R24, [R1+0x328] ;  /* 0x0003280001187983 */ /* 0x000f680000300800 */
[----:B------:R-:W5:Y:S01]  /*1b070*/  LDL.LU R3, [R1+0x32c] ;  /* 0x00032c0001037983 */ /* 0x000f620000300800 */
[----:B--2---:R-:W-:Y:S03]  /*1b080*/  HMMA.16816.F32 R4, R12, R8, R4 ;  /* 0x000000080c04723c */ /* 0x004fe60000001804 */
[----:B------:R-:W2:-:S15]  /*1b090*/  LDL.LU.64 R8, [R1+0xd28] ;  /* 0x000d280001087983 */ /* 0x000e9e0000300a00 */
[----:B------:R-:W-:-:S05]  /*1b0a0*/  NOP ;  /* 0x0000000000007918 */ /* 0x000fca0000000000 */
[----:B------:R0:W-:Y:S04]  /*1b0b0*/  STL.64 [R1+0xb8], R6 ;  /* 0x0000b80601007387 */ /* 0x0001e80000100a00 */
[----:B------:R-:W2:Y:S04]  /*1b0c0*/  LDL.LU R14, [R1+0x180] ;  /* 0x00018000010e7983 */ /* 0x000ea80000300800 */
[----:B------:R-:W2:Y:S01]  /*1b0d0*/  LDL.LU R15, [R1+0x184] ;  /* 0x00018400010f7983 */ /* 0x000ea20000300800 */
[----:B------:R-:W-:-:S03]  /*1b0e0*/  IMAD.MOV.U32 R19, RZ, RZ, R5 ;  /* 0x000000ffff137224 */ /* 0x000fc600078e0005 */
[----:B------:R-:W4:Y:S04]  /*1b0f0*/  LDL.LU R5, [R1+0x300] ;  /* 0x0003000001057983 */ /* 0x000f280000300800 */
[----:B0-----:R-:W5:Y:S04]  /*1b100*/  LDL.LU R6, [R1+0x304] ;  /* 0x0003040001067983 */ /* 0x001f680000300800 */
[----:B------:R-:W3:Y:S01]  /*1b110*/  LDL.LU R7, [R1+0x320] ;  /* 0x0003200001077983 */ /* 0x000ee20000300800 */
[----:B------:R-:W-:Y:S01]  /*1b120*/  FMUL R10, R0, R17 ;  /* 0x00000011000a7220 */ /* 0x000fe20000400000 */
[----:B------:R-:W-:-:S02]  /*1b130*/  IMAD.MOV.U32 R17, RZ, RZ, R4 ;  /* 0x000000ffff117224 */ /* 0x000fc400078e0004 */
[----:B------:R-:W-:Y:S04]  /*1b140*/  STL [R1+0xcf4], R19 ;  /* 0x000cf41301007387 */ /* 0x000fe80000100800 */
[----:B------:R-:W-:Y:S01]  /*1b150*/  STL [R1+0xcf0], R17 ;  /* 0x000cf01101007387 */ /* 0x000fe20000100800 */
[----:B--2---:R-:W-:-:S15]  /*1b160*/  HMMA.16816.F32 R8, R20, R14, R8 ;  /* 0x0000000e1408723c */ /* 0x004fde0000001808 */
[----:B------:R-:W-:-:S08]  /*1b170*/  NOP ;  /* 0x0000000000007918 */ /* 0x000fd00000000000 */
[----:B------:R3:W-:Y:S04]  /*1b180*/  STL.64 [R1+0xa0], R8 ;  /* 0x0000a00801007387 */ /* 0x0007e80000100a00 */
[----:B------:R-:W-:Y:S01]  /*1b190*/  STL.64 [R1+0xa8], R10 ;  /* 0x0000a80a01007387 */ /* 0x000fe20000100a00 */
[C---:B---3--:R-:W-:Y:S01]  /*1b1a0*/  FMUL R8, R2.reuse, R7 ;  /* 0x0000000702087220 */ /* 0x048fe20000400000 */
[----:B------:R-:W-:-:S05]  /*1b1b0*/  FMUL R9, R2, R29 ;  /* 0x0000001d02097220 */ /* 0x000fca0000400000 */
[----:B------:R0:W-:Y:S04]  /*1b1c0*/  STL.64 [R1+0xd20], R8 ;  /* 0x000d200801007387 */ /* 0x0001e80000100a00 */
[----:B0-----:R-:W2:Y:S04]  /*1b1d0*/  LDL.LU R8, [R1+0x1a0] ;  /* 0x0001a00001087983 */ /* 0x001ea80000300800 */
[----:B------:R-:W2:Y:S01]  /*1b1e0*/  LDL.LU R9, [R1+0x1a4] ;  /* 0x0001a40001097983 */ /* 0x000ea20000300800 */
[C---:B----4-:R-:W-:Y:S01]  /*1b1f0*/  FMUL R4, R2.reuse, R5 ;  /* 0x0000000502047220 */ /* 0x050fe20000400000 */
[----:B-----5:R-:W-:Y:S01]  /*1b200*/  FMUL R5, R2, R6 ;  /* 0x0000000602057220 */ /* 0x020fe20000400000 */
[C---:B------:R-:W-:Y:S01]  /*1b210*/  FMUL R6, R0.reuse, R27 ;  /* 0x0000001b00067220 */ /* 0x040fe20000400000 */
[----:B------:R-:W-:Y:S01]  /*1b220*/  FMUL R7, R0, R25 ;  /* 0x0000001900077220 */ /* 0x000fe20000400000 */
[----:B------:R-:W-:Y:S01]  /*1b230*/  IMAD.MOV.U32 R14, RZ, RZ, R16 ;  /* 0x000000ffff0e7224 */ /* 0x000fe200078e0010 */
[----:B------:R-:W3:Y:S01]  /*1b240*/  LDL.LU R29, [R1+0x3a4] ;  /* 0x0003a400011d7983 */ /* 0x000ee20000300800 */
[----:B------:R-:W-:-:S02]  /*1b250*/  IMAD.MOV.U32 R15, RZ, RZ, R18 ;  /* 0x000000ffff0f7224 */ /* 0x000fc400078e0012 */
[C---:B------:R-:W-:Y:S01]  /*1b260*/  FMUL R10, R0.reuse, R24 ;  /* 0x00000018000a7220 */ /* 0x040fe20000400000 */
[----:B------:R-:W4:Y:S01]  /*1b270*/  LDL.LU R27, [R1+0x3b0] ;  /* 0x0003b000011b7983 */ /* 0x000f220000300800 */
[----:B------:R-:W-:-:S03]  /*1b280*/  FMUL R11, R0, R3 ;  /* 0x00000003000b7220 */ /* 0x000fc60000400000 */
        /* <DEDUP_REMOVED lines=11> */
[----:B------:R-:W2:Y:S04]  /*1b340*/  LDL.LU R5, [R1+0x18c] ;  /* 0x00018c0001057983 */ /* 0x000ea80000300800 */
[----:B------:R-:W3:Y:S01]  /*1b350*/  LDL.LU R7, [R1+0x3a0] ;  /* 0x0003a00001077983 */ /* 0x000ee20000300800 */
        /* <DEDUP_REMOVED lines=16> */
[----:B------:R-:W-:Y:S02]  /*1b460*/  IMAD.MOV.U32 R14, RZ, RZ, R16 ;  /* 0x000000ffff0e7224 */ /* 0x000fe400078e0010 */
[----:B------:R-:W-:Y:S02]  /*1b470*/  IMAD.MOV.U32 R15, RZ, RZ, R18 ;  /* 0x000000ffff0f7224 */ /* 0x000fe400078e0012 */
[C---:B------:R-:W-:Y:S01]  /*1b480*/  FMUL R11, R0.reuse, R3 ;  /* 0x00000003000b7220 */ /* 0x040fe20000400000 */
[----:B------:R-:W4:Y:S01]  /*1b490*/  LDL.LU R27, [R1+0x3f0] ;  /* 0x0003f000011b7983 */ /* 0x000f220000300800 */
[----:B------:R-:W-:-:S03]  /*1b4a0*/  FMUL R10, R0, R17 ;  /* 0x00000011000a7220 */ /* 0x000fc60000400000 */
[----:B------:R-:W5:Y:S04]  /*1b4b0*/  LDL.LU R3, [R1+0x3f4] ;  /* 0x0003f40001037983 */ /* 0x000f680000300800 */
[----:B------:R-:W5:Y:S04]  /*1b4c0*/  LDL.LU R25, [R1+0x3d8] ;  /* 0x0003d80001197983 */ /* 0x000f680000300800 */
[----:B------:R-:W5:Y:S04]  /*1b4d0*/  LDL.LU R24, [R1+0x3dc] ;  /* 0x0003dc0001187983 */ /* 0x000f680000300800 */
[----:B------:R-:W5:Y:S04]  /*1b4e0*/  LDL.LU R19, [R1+0x3f8] ;  /* 0x0003f80001137983 */ /* 0x000f680000300800 */
[----:B------:R-:W5:Y:S01]  /*1b4f0*/  LDL.LU R17, [R1+0x3fc] ;  /* 0x0003fc0001117983 */ /* 0x000f620000300800 */
        /* <DEDUP_REMOVED lines=8> */
[----:B--2---:R-:W-:Y:S07]  /*1b580*/  HMMA.16816.F32 R8, R20, R4, R8 ;  /* 0x000000041408723c */ /* 0x004fee0000001808 */
[C---:B---3--:R-:W-:Y:S01]  /*1b590*/  FMUL R4, R2.reuse, R7 ;  /* 0x0000000702047220 */ /* 0x048fe20000400000 */
[----:B------:R-:W-:-:S15]  /*1b5a0*/  FMUL R5, R2, R29 ;  /* 0x0000001d02057220 */ /* 0x000fde0000400000 */
[----:B------:R4:W-:Y:S04]  /*1b5b0*/  STL.64 [R1+0x60], R8 ;  /* 0x0000600801007387 */ /* 0x0009e80000100a00 */
[----:B------:R-:W-:Y:S04]  /*1b5c0*/  STL.64 [R1+0x68], R10 ;  /* 0x0000680a01007387 */ /* 0x000fe80000100a00 */
[----:B------:R0:W-:Y:S01]  /*1b5d0*/  STL [R1+0xd10], R2 ;  /* 0x000d100201007387 */ /* 0x0001e20000100800 */
[C---:B----4-:R-:W-:Y:S01]  /*1b5e0*/  FMUL R8, R2.reuse, R27 ;  /* 0x0000001b02087220 */ /* 0x050fe20000400000 */
[----:B-----5:R-:W-:-:S02]  /*1b5f0*/  FMUL R9, R2, R3 ;  /* 0x0000000302097220 */ /* 0x020fc40000400000 */
[----:B0-----:R-:W2:Y:S04]  /*1b600*/  LDL.LU R2, [R1+0x1c0] ;  /* 0x0001c00001027983 */ /* 0x001ea80000300800 */
[----:B------:R-:W2:Y:S01]  /*1b610*/  LDL.LU R3, [R1+0x1c4] ;  /* 0x0001c40001037983 */ /* 0x000ea20000300800 */
[C---:B------:R-:W-:Y:S01]  /*1b620*/  FMUL R6, R0.reuse, R25 ;  /* 0x0000001900067220 */ /* 0x040fe20000400000 */
[----:B------:R-:W-:Y:S01]  /*1b630*/  FMUL R7, R0, R24 ;  /* 0x0000001800077220 */ /* 0x000fe20000400000 */
[----:B------:R-:W-:Y:S01]  /*1b640*/  IMAD.MOV.U32 R12, RZ, RZ, R28 ;  /* 0x000000ffff0c7224 */ /* 0x000fe200078e001c */
[----:B------:R-:W3:Y:S01]  /*1b650*/  LDL.LU R27, [R1+0x390] ;  /* 0x00039000011b7983 */ /* 0x000ee20000300800 */
[----:B------:R-:W-:Y:S02]  /*1b660*/  IMAD.MOV.U32 R13, RZ, RZ, R26 ;  /* 0x000000ffff0d7224 */ /* 0x000fe400078e001a */
[----:B------:R-:W-:-:S02]  /*1b670*/  IMAD.MOV.U32 R14, RZ, RZ, R16 ;  /* 0x000000ffff0e7224 */ /* 0x000fc400078e0010 */
[----:B------:R-:W-:Y:S02]  /*1b680*/  IMAD.MOV.U32 R15, RZ, RZ, R18 ;  /* 0x000000ffff0f7224 */ /* 0x000fe400078e0012 */
[C---:B------:R-:W-:Y:S01]  /*1b690*/  FMUL R10, R0.reuse, R19 ;  /* 0x00000013000a7220 */ /* 0x040fe20000400000 */
[----:B------:R-:W4:Y:S01]  /*1b6a0*/  LDL.LU R25, [R1+0x394] ;  /* 0x0003940001197983 */ /* 0x000f220000300800 */
[----:B------:R-:W-:-:S03]  /*1b6b0*/  FMUL R11, R0, R17 ;  /* 0x00000011000b7220 */ /* 0x000fc60000400000 */
[----:B------:R-:W5:Y:S04]  /*1b6c0*/  LDL.LU R19, [R1+0x350] ;  /* 0x0003500001137983 */ /* 0x000f680000300800 */
[----:B------:R-:W5:Y:S01]  /*1b6d0*/  LDL.LU R17, [R1+0x354] ;  /* 0x0003540001117983 */ /* 0x000f620000300800 */
[----:B--2---:R-:W-:Y:S03]  /*1b6e0*/  HMMA.16816.F32 R12, R12, R2, R4 ;  /* 0x000000020c0c723c */ /* 0x004fe60000001804 */
[----:B------:R-:W3:Y:S04]  /*1b6f0*/  LDL.LU R2, [R1+0xd10] ;  /* 0x000d100001027983 */ /* 0x000ee80000300800 */
[----:B------:R-:W2:-:S15]  /*1b700*/  LDL.LU R6, [R1+0x1a8] ;  /* 0x0001a80001067983 */ /* 0x000e9e0000300800 */
[----:B------:R-:W-:-:S01]  /*1b710*/  NOP ;  /* 0x0000000000007918 */ /* 0x000fc20000000000 */
[----:B------:R-:W-:Y:S04]  /*1b720*/  STL.64 [R1+0x50], R12 ;  /* 0x0000500c01007387 */ /* 0x000fe80000100a00 */
[----:B------:R-:W-:Y:S04]  /*1b730*/  STL.64 [R1+0x58], R14 ;  /* 0x0000580e01007387 */ /* 0x000fe80000100a00 */
[----:B------:R-:W2:Y:S02]  /*1b740*/  LDL.LU R7, [R1+0x1ac] ;  /* 0x0001ac0001077983 */ /* 0x000ea40000300800 */
[----:B--2---:R-:W-:Y:S01]  /*1b750*/  HMMA.16816.F32 R8, R20, R6, R8 ;  /* 0x000000061408723c */ /* 0x004fe20000001808 */
[C---:B---3--:R-:W-:Y:S01]  /*1b760*/  FMUL R4, R2.reuse, R27 ;  /* 0x0000001b02047220 */ /* 0x048fe20000400000 */
[----:B----4-:R-:W-:-:S15]  /*1b770*/  FMUL R5, R2, R25 ;  /* 0x0000001902057220 */ /* 0x010fde0000400000 */
[----:B------:R-:W-:-:S06]  /*1b780*/  NOP ;  /* 0x0000000000007918 */ /* 0x000fcc0000000000 */
[----:B------:R5:W-:Y:S01]  /*1b790*/  STL.64 [R1+0x40], R8 ;  /* 0x0000400801007387 */ /* 0x000be20000100a00 */
[----:B------:R-:W-:-:S03]  /*1b7a0*/  IMAD.MOV.U32 R24, RZ, RZ, R10 ;  /* 0x000000ffff187224 */ /* 0x000fc600078e000a */
[----:B------:R-:W2:Y:S01]  /*1b7b0*/  LDL.LU R6, [R1+0x398] ;  /* 0x0003980001067983 */ /* 0x000ea20000300800 */
[----:B------:R-:W-:-:S03]  /*1b7c0*/  IMAD.MOV.U32 R3, RZ, RZ, R11 ;  /* 0x000000ffff037224 */ /* 0x000fc600078e000b */
[----:B------:R-:W3:Y:S01]  /*1b7d0*/  LDL.LU R7, [R1+0x39c] ;  /* 0x00039c0001077983 */ /* 0x000ee20000300800 */
[C---:B-----5:R-:W-:Y:S01]  /*1b7e0*/  FMUL R8, R2.reuse, R19 ;  /* 0x0000001302087220 */ /* 0x060fe20000400000 */
[----:B------:R-:W-:Y:S02]  /*1b7f0*/  FMUL R9, R2, R17 ;  /* 0x0000001102097220 */ /* 0x000fe40000400000 */
[----:B------:R-:W4:Y:S04]  /*1b800*/  LDL.LU R13, [R1+0x358] ;  /* 0x00035800010d7983 */ /* 0x000f280000300800 */
[----:B------:R-:W5:Y:S04]  /*1b810*/  LDL.LU R12, [R1+0x35c] ;  /* 0x00035c00010c7983 */ /* 0x000f680000300800 */
[----:B------:R-:W-:Y:S04]  /*1b820*/  STL [R1+0xc58], R24 ;  /* 0x000c581801007387 */ /* 0x000fe80000100800 */
[----:B------:R0:W-:Y:S04]  /*1b830*/  STL.64 [R1+0xd08], R8 ;  /* 0x000d080801007387 */ /* 0x0001e80000100a00 */
[----:B0-----:R-:W5:Y:S04]  /*1b840*/  LDL.LU R8, [R1+0x1d0] ;  /* 0x0001d00001087983 */ /* 0x001f680000300800 */
[----:B------:R-:W5:Y:S04]  /*1b850*/  LDL.LU R9, [R1+0x1d4] ;  /* 0x0001d40001097983 */ /* 0x000f680000300800 */
[----:B------:R0:W-:Y:S04]  /*1b860*/  STL.64 [R1+0xd00], R2 ;  /* 0x000d000201007387 */ /* 0x0001e80000100a00 */
[----:B0-----:R-:W5:Y:S04]  /*1b870*/  LDL.LU R2, [R1+0x1b8] ;  /* 0x0001b80001027983 */ /* 0x001f680000300800 */
[----:B------:R-:W5:Y:S04]  /*1b880*/  LDL.LU R3, [R1+0x1bc] ;  /* 0x0001bc0001037983 */ /* 0x000f680000300800 */
[----:B------:R-:W5:Y:S04]  /*1b890*/  LDL.LU R24, [R1+0x1c8] ;  /* 0x0001c80001187983 */ /* 0x000f680000300800 */
[----:B------:R-:W5:Y:S01]  /*1b8a0*/  LDL.LU R25, [R1+0x1cc] ;  /* 0x0001cc0001197983 */ /* 0x000f620000300800 */
[----:B------:R-:W-:-:S02]  /*1b8b0*/  IMAD.MOV.U32 R14, RZ, RZ, R16 ;  /* 0x000000ffff0e7224 */ /* 0x000fc400078e0010 */
[----:B------:R-:W-:Y:S02]  /*1b8c0*/  IMAD.MOV.U32 R15, RZ, RZ, R18 ;  /* 0x000000ffff0f7224 */ /* 0x000fe400078e0012 */
[C---:B--2---:R-:W-:Y:S01]  /*1b8d0*/  FMUL R6, R0.reuse, R6 ;  /* 0x0000000600067220 */ /* 0x044fe20000400000 */
[C---:B---3--:R-:W-:Y:S01]  /*1b8e0*/  FMUL R7, R0.reuse, R7 ;  /* 0x0000000700077220 */ /* 0x048fe20000400000 */
[C---:B----4-:R-:W-:Y:S01]  /*1b8f0*/  FMUL R10, R0.reuse, R13 ;  /* 0x0000000d000a7220 */ /* 0x050fe20000400000 */
[----:B------:R-:W-:Y:S02]  /*1b900*/  IMAD.MOV.U32 R13, RZ, RZ, R26 ;  /* 0x000000ffff0d7224 */ /* 0x000fe400078e001a */
[----:B-----5:R-:W-:Y:S01]  /*1b910*/  FMUL R11, R0, R12 ;  /* 0x0000000c000b7220 */ /* 0x020fe20000400000 */
[----:B------:R-:W-:-:S07]  /*1b920*/  IMAD.MOV.U32 R12, RZ, RZ, R28 ;  /* 0x000000ffff0c7224 */ /* 0x000fce00078e001c */
[----:B------:R-:W-:Y:S01]  /*1b930*/  HMMA.16816.F32 R4, R12, R8, R4 ;  /* 0x000000080c04723c */ /* 0x000fe20000001804 */
[----:B------:R0:W-:Y:S04]  /*1b940*/  STL.64 [R1+0xcf8], R24 ;  /* 0x000cf81801007387 */ /* 0x0001e80000100a00 */
[----:B0-----:R-:W2:Y:S04]  /*1b950*/  LDL.LU R24, [R1+0x1f0] ;  /* 0x0001f00001187983 */ /* 0x001ea80000300800 */
[----:B------:R-:W2:Y:S04]  /*1b960*/  LDL.LU R25, [R1+0x1f4] ;  /* 0x0001f40001197983 */ /* 0x000ea80000300800 */
[----:B------:R-:W3:Y:S11]  /*1b970*/  LDL.LU.64 R8, [R1+0xd08] ;  /* 0x000d080001087983 */ /* 0x000ef60000300a00 */
[----:B------:R-:W-:-:S02]  /*1b980*/  IMAD.MOV.U32 R19, RZ, RZ, R4 ;  /* 0x000000ffff137224 */ /* 0x000fc400078e0004 */
[----:B------:R-:W-:Y:S01]  /*1b990*/  IMAD.MOV.U32 R17, RZ, RZ, R5 ;  /* 0x000000ffff117224 */ /* 0x000fe200078e0005 */
[----:B------:R-:W4:Y:S01]  /*1b9a0*/  LDL.LU R4, [R1+0x3c0] ;  /* 0x0003c00001047983 */ /* 0x000f220000300800 */
[----:B------:R-:W-:-:S03]  /*1b9b0*/  IMAD.MOV.U32 R27, RZ, RZ, R6 ;  /* 0x000000ffff1b7224 */ /* 0x000fc600078e0006 */
[----:B------:R-:W5:Y:S01]  /*1b9c0*/  LDL.LU R5, [R1+0x3c4] ;  /* 0x0003c40001057983 */ /* 0x000f620000300800 */
[----:B------:R-:W-:-:S03]  /*1b9d0*/  IMAD.MOV.U32 R29, RZ, RZ, R7 ;  /* 0x000000ffff1d7224 */ /* 0x000fc600078e0007 */
[----:B------:R-:W2:Y:S04]  /*1b9e0*/  LDL.LU R12, [R1+0x3e0] ;  /* 0x0003e000010c7983 */ /* 0x000ea80000300800 */
[----:B------:R-:W4:Y:S04]  /*1b9f0*/  LDL.LU R13, [R1+0x3e4] ;  /* 0x0003e400010d7983 */ /* 0x000f280000300800 */
[----:B------:R-:W5:Y:S04]  /*1ba00*/  LDL.LU R6, [R1+0x3c8] ;  /* 0x0003c80001067983 */ /* 0x000f680000300800 */
[----:B------:R-:W2:Y:S04]  /*1ba10*/  LDL.LU R7, [R1+0x3cc] ;  /* 0x0003cc0001077983 */ /* 0x000ea80000300800 */
[----:B------:R-:W4:Y:S04]  /*1ba20*/  LDL.LU R14, [R1+0x3e8] ;  /* 0x0003e800010e7983 */ /* 0x000f280000300800 */
[----:B------:R-:W4:Y:S01]  /*1ba30*/  LDL.LU R15, [R1+0x3ec] ;  /* 0x0003ec00010f7983 */ /* 0x000f220000300800 */
[----:B---3--:R-:W-:Y:S03]  /*1ba40*/  HMMA.16816.F32 R8, R20, R2, R8 ;  /* 0x000000021408723c */ /* 0x008fe60000001808 */
[----:B------:R-:W3:Y:S01]  /*1ba50*/  LDL.LU.64 R2, [R1+0xd00] ;  /* 0x000d000001027983 */ /* 0x000ee20000300a00 */
[----:B-----5:R-:W-:-:S15]  /*1ba60*/  FMUL R6, R0, R6 ;  /* 0x0000000600067220 */ /* 0x020fde0000400000 */
[----:B------:R-:W-:-:S04]  /*1ba70*/  NOP ;  /* 0x0000000000007918 */ /* 0x000fc80000000000 */
[----:B------:R-:W-:Y:S01]  /*1ba80*/  STL.64 [R1], R8 ;  /* 0x0000000801007387 */ /* 0x000fe20000100a00 */
[----:B--2---:R-:W-:-:S03]  /*1ba90*/  FMUL R7, R0, R7 ;  /* 0x0000000700077220 */ /* 0x004fc60000400000 */
[----:B------:R4:W-:Y:S02]  /*1baa0*/  STL.64 [R1+0x8], R10 ;  /* 0x0000080a01007387 */ /* 0x0009e40000100a00 */
[C---:B----4-:R-:W-:Y:S01]  /*1bab0*/  FMUL R10, R0.reuse, R14 ;  /* 0x0000000e000a7220 */ /* 0x050fe20000400000 */
[----:B------:R-:W-:Y:S01]  /*1bac0*/  FMUL R11, R0, R15 ;  /* 0x0000000f000b7220 */ /* 0x000fe20000400000 */
[----:B------:R-:W-:Y:S02]  /*1bad0*/  IMAD.MOV.U32 R14, RZ, RZ, R16 ;  /* 0x000000ffff0e7224 */ /* 0x000fe400078e0010 */
[----:B------:R-:W-:Y:S02]  /*1bae0*/  IMAD.MOV.U32 R15, RZ, RZ, R18 ;  /* 0x000000ffff0f7224 */ /* 0x000fe400078e0012 */
[C---:B---3--:R-:W-:Y:S01]  /*1baf0*/  FMUL R8, R2.reuse, R12 ;  /* 0x0000000c02087220 */ /* 0x048fe20000400000 */
[C---:B------:R-:W-:Y:S01]  /*1bb00*/  FMUL R9, R2.reuse, R13 ;  /* 0x0000000d02097220 */ /* 0x040fe20000400000 */
[C---:B------:R-:W-:Y:S01]  /*1bb10*/  FMUL R4, R2.reuse, R4 ;  /* 0x0000000402047220 */ /* 0x040fe20000400000 */
[----:B------:R-:W-:Y:S01]  /*1bb20*/  FMUL R5, R2, R5 ;  /* 0x0000000502057220 */ /* 0x000fe20000400000 */
[----:B------:R-:W-:-:S02]  /*1bb30*/  IMAD.MOV.U32 R12, RZ, RZ, R28 ;  /* 0x000000ffff0c7224 */ /* 0x000fc400078e001c */
[----:B------:R-:W-:-:S07]  /*1bb40*/  IMAD.MOV.U32 R13, RZ, RZ, R26 ;  /* 0x000000ffff0d7224 */ /* 0x000fce00078e001a */
[----:B------:R-:W-:Y:S01]  /*1bb50*/  HMMA.16816.F32 R12, R12, R24, R4 ;  /* 0x000000180c0c723c */ /* 0x000fe20000001804 */
[----:B------:R-:W2:Y:S04]  /*1bb60*/  LDL.LU.64 R24, [R1+0xcf8] ;  /* 0x000cf80001187983 */ /* 0x000ea80000300a00 */
[----:B------:R-:W3:Y:S04]  /*1bb70*/  LDL.LU R4, [R1+0x400] ;  /* 0x0004000001047983 */ /* 0x000ee80000300800 */
[----:B------:R-:W4:-:S14]  /*1bb80*/  LDL.LU R5, [R1+0x404] ;  /* 0x0004040001057983 */ /* 0x000f1c0000300800 */
        /* <DEDUP_REMOVED lines=8> */
[----:B--2---:R-:W-:Y:S01]  /*1bc10*/  HMMA.16816.F32 R8, R20, R24, R8 ;  /* 0x000000181408723c */ /* 0x004fe20000001808 */
[C---:B---3--:R-:W-:Y:S01]  /*1bc20*/  FMUL R4, R2.reuse, R4 ;  /* 0x0000000402047220 */ /* 0x048fe20000400000 */
[----:B----4-:R-:W-:-:S15]  /*1bc30*/  FMUL R5, R2, R5 ;  /* 0x0000000502057220 */ /* 0x010fde0000400000 */
[----:B------:R-:W-:-:S07]  /*1bc40*/  NOP ;  /* 0x0000000000007918 */ /* 0x000fce0000000000 */
[----:B------:R-:W-:Y:S02]  /*1bc50*/  IMAD.MOV.U32 R25, RZ, RZ, R8 ;  /* 0x000000ffff197224 */ /* 0x000fe400078e0008 */
[----:B------:R-:W-:Y:S01]  /*1bc60*/  IMAD.MOV.U32 R24, RZ, RZ, R11 ;  /* 0x000000ffff187224 */ /* 0x000fe200078e000b */
[----:B------:R0:W-:Y:S04]  /*1bc70*/  STL [R1+0x24], R9 ;  /* 0x0000240901007387 */ /* 0x0001e80000100800 */
[----:B------:R-:W-:Y:S04]  /*1bc80*/  STL [R1+0x28], R10 ;  /* 0x0000280a01007387 */ /* 0x000fe80000100800 */
[----:B------:R1:W-:Y:S01]  /*1bc90*/  STL.64 [R1+0xc60], R24 ;  /* 0x000c601801007387 */ /* 0x0003e20000100a00 */
[C---:B-----5:R-:W-:Y:S01]  /*1bca0*/  FMUL R8, R2.reuse, R12 ;  /* 0x0000000c02087220 */ /* 0x060fe20000400000 */
[----:B0-----:R-:W-:-:S02]  /*1bcb0*/  FMUL R9, R2, R13 ;  /* 0x0000000d02097220 */ /* 0x001fc40000400000 */
[----:B-1----:R-:W2:Y:S04]  /*1bcc0*/  LDL.LU R24, [R1+0x1d8] ;  /* 0x0001d80001187983 */ /* 0x002ea80000300800 */
[----:B------:R-:W2:Y:S04]  /*1bcd0*/  LDL.LU R25, [R1+0x1dc] ;  /* 0x0001dc0001197983 */ /* 0x000ea80000300800 */
[----:B------:R0:W-:Y:S04]  /*1bce0*/  STL.64 [R1+0xc28], R2 ;  /* 0x000c280201007387 */ /* 0x0001e80000100a00 */
[----:B0-----:R-:W3:Y:S04]  /*1bcf0*/  LDL.LU R2, [R1+0x200] ;  /* 0x0002000001027983 */ /* 0x001ee80000300800 */
[----:B------:R-:W3:Y:S01]  /*1bd00*/  LDL.LU R3, [R1+0x204] ;  /* 0x0002040001037983 */ /* 0x000ee20000300800 */
[C---:B------:R-:W-:Y:S01]  /*1bd10*/  FMUL R10, R0.reuse, R14 ;  /* 0x0000000e000a7220 */ /* 0x040fe20000400000 */
[C---:B------:R-:W-:Y:S01]  /*1bd20*/  FMUL R11, R0.reuse, R15 ;  /* 0x0000000f000b7220 */ /* 0x040fe20000400000 */
[C---:B------:R-:W-:Y:S01]  /*1bd30*/  FMUL R6, R0.reuse, R6 ;  /* 0x0000000600067220 */ /* 0x040fe20000400000 */
[----:B------:R-:W-:Y:S01]  /*1bd40*/  FMUL R7, R0, R7 ;  /* 0x0000000700077220 */ /* 0x000fe20000400000 */
[----:B------:R-:W-:-:S02]  /*1bd50*/  IMAD.MOV.U32 R12, RZ, RZ, R28 ;  /* 0x000000ffff0c7224 */ /* 0x000fc400078e001c */
[----:B------:R-:W-:Y:S02]  /*1bd60*/  IMAD.MOV.U32 R13, RZ, RZ, R26 ;  /* 0x000000ffff0d7224 */ /* 0x000fe400078e001a */
[----:B------:R-:W-:Y:S02]  /*1bd70*/  IMAD.MOV.U32 R14, RZ, RZ, R16 ;  /* 0x000000ffff0e7224 */ /* 0x000fe400078e0010 */
[----:B------:R-:W-:-:S07]  /*1bd80*/  IMAD.MOV.U32 R15, RZ, RZ, R18 ;  /* 0x000000ffff0f7224 */ /* 0x000fce00078e0012 */
[----:B---3--:R-:W-:Y:S06]  /*1bd90*/  HMMA.16816.F32 R12, R12, R2, R4 ;  /* 0x000000020c0c723c */ /* 0x008fec0000001804 */
[----:B--2---:R-:W-:-:S15]  /*1bda0*/  HMMA.16816.F32 R20, R20, R24, R8 ;  /* 0x000000181414723c */ /* 0x004fde0000001808 */
[----:B------:R-:W-:-:S02]  /*1bdb0*/  NOP ;  /* 0x0000000000007918 */ /* 0x000fc40000000000 */
[----:B------:R-:W-:Y:S04]  /*1bdc0*/  STL.64 [R1+0xc38], R14 ;  /* 0x000c380e01007387 */ /* 0x000fe80000100a00 */
[----:B------:R0:W-:Y:S04]  /*1bdd0*/  STL.64 [R1+0xc30], R12 ;  /* 0x000c300c01007387 */ /* 0x0001e80000100a00 */
[----:B------:R-:W2:Y:S04]  /*1bde0*/  LDL.LU R24, [R1+0x130] ;  /* 0x0001300001187983 */ /* 0x000ea80000300800 */
[----:B------:R-:W2:Y:S04]  /*1bdf0*/  LDL.LU R25, [R1+0x134] ;  /* 0x0001340001197983 */ /* 0x000ea80000300800 */
[----:B--2---:R1:W-:Y:S04]  /*1be00*/  STL.64 [R1+0xca0], R24 ;  /* 0x000ca01801007387 */ /* 0x0043e80000100a00 */
[----:B0-----:R-:W2:Y:S04]  /*1be10*/  LDL.LU R12, [R1+0xa0] ;  /* 0x0000a000010c7983 */ /* 0x001ea80000300800 */
[----:B------:R-:W2:Y:S04]  /*1be20*/  LDL.LU R13, [R1+0xa4] ;  /* 0x0000a400010d7983 */ /* 0x000ea80000300800 */
[----:B------:R-:W3:Y:S04]  /*1be30*/  LDL.LU R14, [R1+0xa8] ;  /* 0x0000a800010e7983 */ /* 0x000ee80000300800 */
[----:B------:R-:W3:Y:S04]  /*1be40*/  LDL.LU R15, [R1+0xac] ;  /* 0x0000ac00010f7983 */ /* 0x000ee80000300800 */
[----:B-1----:R-:W4:Y:S04]  /*1be50*/  LDL.LU R24, [R1+0x1e0] ;  /* 0x0001e00001187983 */ /* 0x002f280000300800 */
[----:B------:R-:W4:Y:S04]  /*1be60*/  LDL.LU R25, [R1+0x1e4] ;  /* 0x0001e40001197983 */ /* 0x000f280000300800 */
[----:B----4-:R0:W-:Y:S04]  /*1be70*/  STL.64 [R1+0xcc8], R24 ;  /* 0x000cc81801007387 */ /* 0x0101e80000100a00 */
[----:B0-----:R-:W4:Y:S04]  /*1be80*/  LDL.LU R24, [R1+0x1f8] ;  /* 0x0001f80001187983 */ /* 0x001f280000300800 */
[----:B------:R-:W4:Y:S04]  /*1be90*/  LDL.LU R25, [R1+0x1fc] ;  /* 0x0001fc0001197983 */ /* 0x000f280000300800 */
[----:B---3--:R-:W-:Y:S04]  /*1bea0*/  STL.64 [R1+0xc98], R14 ;  /* 0x000c980e01007387 */ /* 0x008fe80000100a00 */
[----:B--2---:R0:W-:Y:S04]  /*1beb0*/  STL.64 [R1+0xc90], R12 ;  /* 0x000c900c01007387 */ /* 0x0041e80000100a00 */
[----:B0-----:R-:W2:Y:S04]  /*1bec0*/  LDL.LU R12, [R1] ;  /* 0x00000000010c7983 */ /* 0x001ea80000300800 */
        /* <DEDUP_REMOVED lines=16> */
[----:B--2---:R0:W-:Y:S02]  /*1bfd0*/  STL.64 [R1+0xcd0], R12 ;  /* 0x000cd00c01007387 */ /* 0x0041e40000100a00 */
[----:B0-----:R-:W-:-:S02]  /*1bfe0*/  IMAD.MOV.U32 R12, RZ, RZ, R19 ;  /* 0x000000ffff0c7224 */ /* 0x001fc400078e0013 */
[----:B------:R-:W2:Y:S01]  /*1bff0*/  LDL.LU R19, [R1+0xcf4] ;  /* 0x000cf40001137983 */ /* 0x000ea20000300800 */
[----:B------:R-:W-:-:S03]  /*1c000*/  IMAD.MOV.U32 R13, RZ, RZ, R17 ;  /* 0x000000ffff0d7224 */ /* 0x000fc600078e0011 */
[----:B------:R-:W3:Y:S01]  /*1c010*/  LDL.LU R17, [R1+0xcf0] ;  /* 0x000cf00001117983 */ /* 0x000ee20000300800 */
[----:B------:R-:W-:Y:S02]  /*1c020*/  IMAD.MOV.U32 R14, RZ, RZ, R27 ;  /* 0x000000ffff0e7224 */ /* 0x000fe400078e001b */
[----:B------:R-:W-:Y:S01]  /*1c030*/  IMAD.MOV.U32 R15, RZ, RZ, R29 ;  /* 0x000000ffff0f7224 */ /* 0x000fe200078e001d */
[----:B------:R-:W5:Y:S04]  /*1c040*/  LDL.LU R27, [R1+0xcec] ;  /* 0x000cec00011b7983 */ /* 0x000f680000300800 */
[----:B------:R-:W4:Y:S04]  /*1c050*/  LDL.LU R29, [R1+0xce8] ;  /* 0x000ce800011d7983 */ /* 0x000f280000300800 */
[----:B------:R-:W4:Y:S04]  /*1c060*/  LDL.LU R2, [R1+0x138] ;  /* 0x0001380001027983 */ /* 0x000f280000300800 */
[----:B------:R-:W4:Y:S04]  /*1c070*/  LDL.LU R3, [R1+0x13c] ;  /* 0x00013c0001037983 */ /* 0x000f280000300800 */
[----:B------:R2:W-:Y:S04]  /*1c080*/  STL.64 [R1+0xc40], R20 ;  /* 0x000c401401007387 */ /* 0x0005e80000100a00 */
[----:B------:R0:W-:Y:S01]  /*1c090*/  STL.64 [R1+0xc10], R22 ;  /* 0x000c101601007387 */ /* 0x0001e20000100a00 */
[----:B--2---:R-:W-:-:S02]  /*1c0a0*/  IMAD.MOV.U32 R21, RZ, RZ, R19 ;  /* 0x000000ffff157224 */ /* 0x004fc400078e0013 */
[----:B---3--:R-:W-:Y:S02]  /*1c0b0*/  IMAD.MOV.U32 R20, RZ, RZ, R17 ;  /* 0x000000ffff147224 */ /* 0x008fe400078e0011 */
[----:B------:R-:W2:Y:S04]  /*1c0c0*/  LDL.LU R17, [R1+0xce4] ;  /* 0x000ce40001117983 */ /* 0x000ea80000300800 */
[----:B------:R-:W3:Y:S01]  /*1c0d0*/  LDL.LU R19, [R1+0xce0] ;  /* 0x000ce00001137983 */ /* 0x000ee20000300800 */
[----:B-----5:R-:W-:Y:S02]  /*1c0e0*/  IMAD.MOV.U32 R5, RZ, RZ, R27 ;  /* 0x000000ffff057224 */ /* 0x020fe400078e001b */
[----:B----4-:R-:W-:Y:S01]  /*1c0f0*/  IMAD.MOV.U32 R4, RZ, RZ, R29 ;  /* 0x000000ffff047224 */ /* 0x010fe200078e001d */
[----:B0-----:R-:W4:Y:S04]  /*1c100*/  LDL.LU R22, [R1+0xb8] ;  /* 0x0000b80001167983 */ /* 0x001f280000300800 */
[----:B------:R-:W4:Y:S01]  /*1c110*/  LDL.LU R23, [R1+0xbc] ;  /* 0x0000bc0001177983 */ /* 0x000f220000300800 */
[----:B--2---:R-:W-:-:S02]  /*1c120*/  IMAD.MOV.U32 R6, RZ, RZ, R17 ;  /* 0x000000ffff067224 */ /* 0x004fc400078e0011 */
[----:B---3--:R-:W-:-:S07]  /*1c130*/  IMAD.MOV.U32 R7, RZ, RZ, R19 ;  /* 0x000000ffff077224 */ /* 0x008fce00078e0013 */
[----:B------:R-:W-:Y:S01]  /*1c140*/  HMMA.16816.F32 R4, R4, R24, R12 ;  /* 0x000000180404723c */ /* 0x000fe2000000180c */
[----:B------:R-:W2:Y:S04]  /*1c150*/  LDL.LU.64 R14, [R1+0xcd8] ;  /* 0x000cd800010e7983 */ /* 0x000ea80000300a00 */
[----:B------:R-:W2:Y:S04]  /*1c160*/  LDL.LU.64 R12, [R1+0xcd0] ;  /* 0x000cd000010c7983 */ /* 0x000ea80000300a00 */
[----:B------:R-:W3:-:S14]  /*1c170*/  LDL.LU.64 R24, [R1+0xcc8] ;  /* 0x000cc80001187983 */ /* 0x000edc0000300a00 */
[----:B------:R-:W-:Y:S04]  /*1c180*/  STL.64 [R1+0x390], R4 ;  /* 0x0003900401007387 */ /* 0x000fe80000100a00 */
[----:B------:R0:W-:Y:S04]  /*1c190*/  STL.64 [R1+0x398], R6 ;  /* 0x0003980601007387 */ /* 0x0001e80000100a00 */
[----:B0-----:R-:W2:Y:S04]  /*1c1a0*/  LDL.LU R6, [R1+0x1e8] ;  /* 0x0001e80001067983 */ /* 0x001ea80000300800 */
[----:B------:R-:W2:Y:S01]  /*1c1b0*/  LDL.LU R7, [R1+0x1ec] ;  /* 0x0001ec0001077983 */ /* 0x000ea20000300800 */
[----:B------:R-:W-:-:S02]  /*1c1c0*/  IMAD.MOV.U32 R8, RZ, RZ, R29 ;  /* 0x000000ffff087224 */ /* 0x000fc400078e001d */
[----:B------:R-:W-:Y:S02]  /*1c1d0*/  IMAD.MOV.U32 R9, RZ, RZ, R27 ;  /* 0x000000ffff097224 */ /* 0x000fe400078e001b */
[----:B------:R-:W-:Y:S02]  /*1c1e0*/  IMAD.MOV.U32 R10, RZ, RZ, R17 ;  /* 0x000000ffff0a7224 */ /* 0x000fe400078e0011 */
[----:B------:R-:W-:-:S07]  /*1c1f0*/  IMAD.MOV.U32 R11, RZ, RZ, R19 ;  /* 0x000000ffff0b7224 */ /* 0x000fce00078e0013 */
[----:B--2---:R-:W-:Y:S01]  /*1c200*/  HMMA.16816.F32 R8, R8, R6, R12 ;  /* 0x000000060808723c */ /* 0x004fe2000000180c */
[----:B------:R-:W3:Y:S04]  /*1c210*/  LDL.LU.64 R14, [R1+0xcc0] ;  /* 0x000cc000010e7983 */ /* 0x000ee80000300a00 */
[----:B------:R-:W3:Y:S01]  /*1c220*/  LDL.LU.64 R12, [R1+0xcb8] ;  /* 0x000cb800010c7983 */ /* 0x000ee20000300a00 */
[----:B------:R-:W-:Y:S02]  /*1c230*/  IMAD.MOV.U32 R4, RZ, RZ, R29 ;  /* 0x000000ffff047224 */ /* 0x000fe400078e001d */
[----:B------:R-:W-:Y:S02]  /*1c240*/  IMAD.MOV.U32 R5, RZ, RZ, R27 ;  /* 0x000000ffff057224 */ /* 0x000fe400078e001b */
[----:B------:R-:W-:-:S02]  /*1c250*/  IMAD.MOV.U32 R6, RZ, RZ, R17 ;  /* 0x000000ffff067224 */ /* 0x000fc400078e0011 */
[----:B------:R-:W-:-:S11]  /*1c260*/  IMAD.MOV.U32 R7, RZ, RZ, R19 ;  /* 0x000000ffff077224 */ /* 0x000fd600078e0013 */
[----:B------:R-:W-:Y:S04]  /*1c270*/  STL.64 [R1+0x290], R8 ;  /* 0x0002900801007387 */ /* 0x000fe80000100a00 */
[----:B------:R-:W-:Y:S01]  /*1c280*/  STL.64 [R1+0x298], R10 ;  /* 0x0002980a01007387 */ /* 0x000fe20000100a00 */
[----:B---3--:R-:W-:Y:S03]  /*1c290*/  HMMA.16816.F32 R4, R4, R24, R12 ;  /* 0x000000180404723c */ /* 0x008fe6000000180c */
[----:B------:R-:W2:Y:S04]  /*1c2a0*/  LDL.LU.64 R14, [R1+0xcb0] ;  /* 0x000cb000010e7983 */ /* 0x000ea80000300a00 */
[----:B------:R-:W2:Y:S04]  /*1c2b0*/  LDL.LU.64 R12, [R1+0xca8] ;  /* 0x000ca800010c7983 */ /* 0x000ea80000300a00 */
[----:B------:R-:W3:-:S12]  /*1c2c0*/  LDL.LU.64 R24, [R1+0xca0] ;  /* 0x000ca00001187983 */ /* 0x000ed80000300a00 */
        /* <DEDUP_REMOVED lines=15> */
[----:B------:R0:W-:Y:S04]  /*1c3c0*/  STL.64 [R1+0x350], R8 ;  /* 0x0003500801007387 */ /* 0x0001e80000100a00 */
[----:B------:R1:W-:Y:S01]  /*1c3d0*/  STL.64 [R1+0x358], R10 ;  /* 0x0003580a01007387 */ /* 0x0003e20000100a00 */
[----:B----4-:R-:W-:Y:S03]  /*1c3e0*/  HMMA.16816.F32 R20, R4, R2, R20 ;  /* 0x000000020414723c */ /* 0x010fe60000001814 */
[----:B------:R-:W2:Y:S01]  /*1c3f0*/  LDL.LU R2, [R1+0x120] ;  /* 0x0001200001027983 */ /* 0x000ea20000300800 */
[----:B0-----:R-:W-:Y:S02]  /*1c400*/  IMAD.MOV.U32 R8, RZ, RZ, R29 ;  /* 0x000000ffff087224 */ /* 0x001fe400078e001d */
[----:B------:R-:W-:-:S02]  /*1c410*/  IMAD.MOV.U32 R9, RZ, RZ, R27 ;  /* 0x000000ffff097224 */ /* 0x000fc400078e001b */
[----:B-1----:R-:W-:Y:S02]  /*1c420*/  IMAD.MOV.U32 R10, RZ, RZ, R17 ;  /* 0x000000ffff0a7224 */ /* 0x002fe400078e0011 */
[----:B------:R-:W-:-:S13]  /*1c430*/  IMAD.MOV.U32 R11, RZ, RZ, R19 ;  /* 0x000000ffff0b7224 */ /* 0x000fda00078e0013 */
[----:B------:R-:W-:Y:S04]  /*1c440*/  STL.64 [R1+0x280], R20 ;  /* 0x0002801401007387 */ /* 0x000fe80000100a00 */
[----:B------:R-:W-:Y:S01]  /*1c450*/  STL.64 [R1+0x288], R22 ;  /* 0x0002881601007387 */ /* 0x000fe20000100a00 */
[----:B---3--:R-:W-:-:S15]  /*1c460*/  HMMA.16816.F32 R4, R8, R24, R12 ;  /* 0x000000180804723c */ /* 0x008fde000000180c */
[----:B------:R-:W-:-:S08]  /*1c470*/  NOP ;  /* 0x0000000000007918 */ /* 0x000fd00000000000 */
[----:B------:R-:W-:Y:S04]  /*1c480*/  STL.64 [R1+0x2f0], R4 ;  /* 0x0002f00401007387 */ /* 0x000fe80000100a00 */
[----:B------:R-:W-:Y:S04]  /*1c490*/  STL.64 [R1+0x2f8], R6 ;  /* 0x0002f80601007387 */ /* 0x000fe80000100a00 */
[----:B------:R-:W2:Y:S04]  /*1c4a0*/  LDL.LU R3, [R1+0x124] ;  /* 0x0001240001037983 */ /* 0x000ea80000300800 */
[----:B--2---:R0:W-:Y:S04]  /*1c4b0*/  STL.64 [R1+0xc78], R2 ;  /* 0x000c780201007387 */ /* 0x0041e80000100a00 */
[----:B0-----:R-:W2:Y:S04]  /*1c4c0*/  LDL.LU R2, [R1+0x128] ;  /* 0x0001280001027983 */ /* 0x001ea80000300800 */
[----:B------:R-:W2:Y:S04]  /*1c4d0*/  LDL.LU R3, [R1+0x12c] ;  /* 0x00012c0001037983 */ /* 0x000ea80000300800 */
[----:B------:R-:W3:Y:S04]  /*1c4e0*/  LDL.LU R22, [R1+0x110] ;  /* 0x0001100001167983 */ /* 0x000ee80000300800 */
[----:B------:R-:W3:Y:S04]  /*1c4f0*/  LDL.LU R23, [R1+0x114] ;  /* 0x0001140001177983 */ /* 0x000ee80000300800 */
[----:B------:R-:W4:Y:S04]  /*1c500*/  LDL.LU R24, [R1+0x118] ;  /* 0x0001180001187983 */ /* 0x000f280000300800 */
[----:B------:R-:W4:Y:S04]  /*1c510*/  LDL.LU R25, [R1+0x11c] ;  /* 0x00011c0001197983 */ /* 0x000f280000300800 */
[----:B------:R-:W5:Y:S04]  /*1c520*/  LDL.LU R12, [R1+0x60] ;  /* 0x00006000010c7983 */ /* 0x000f680000300800 */
[----:B------:R-:W5:Y:S04]  /*1c530*/  LDL.LU R13, [R1+0x64] ;  /* 0x00006400010d7983 */ /* 0x000f680000300800 */
[----:B------:R-:W2:Y:S04]  /*1c540*/  LDL.LU R14, [R1+0x68] ;  /* 0x00006800010e7983 */ /* 0x000ea80000300800 */
[----:B------:R-:W2:Y:S04]  /*1c550*/  LDL.LU R15, [R1+0x6c] ;  /* 0x00006c00010f7983 */ /* 0x000ea80000300800 */
[----:B--2---:R-:W-:Y:S04]  /*1c560*/  STL.64 [R1+0xc50], R14 ;  /* 0x000c500e01007387 */ /* 0x004fe80000100a00 */
[----:B-----5:R-:W-:Y:S04]  /*1c570*/  STL.64 [R1+0xc48], R12 ;  /* 0x000c480c01007387 */ /* 0x020fe80000100a00 */
[----:B------:R-:W2:Y:S04]  /*1c580*/  LDL.LU R20, [R1+0x108] ;  /* 0x0001080001147983 */ /* 0x000ea80000300800 */
[----:B------:R-:W2:Y:S04]  /*1c590*/  LDL.LU R21, [R1+0x10c] ;  /* 0x00010c0001157983 */ /* 0x000ea80000300800 */
        /* <DEDUP_REMOVED lines=15> */
[----:B------:R-:W3:Y:S01]  /*1c690*/  LDL.LU R12, [R1+0x70] ;  /* 0x00007000010c7983 */ /* 0x000ee20000300800 */
[----:B------:R-:W-:-:S03]  /*1c6a0*/  IMAD.MOV.U32 R7, RZ, RZ, R19 ;  /* 0x000000ffff077224 */ /* 0x000fc600078e0013 */
[----:B------:R-:W3:Y:S04]  /*1c6b0*/  LDL.LU R13, [R1+0x74] ;  /* 0x00007400010d7983 */ /* 0x000ee80000300800 */
[----:B------:R-:W3:Y:S04]  /*1c6c0*/  LDL.LU R14, [R1+0x78] ;  /* 0x00007800010e7983 */ /* 0x000ee80000300800 */
[----:B------:R-:W3:Y:S01]  /*1c6d0*/  LDL.LU R15, [R1+0x7c] ;  /* 0x00007c00010f7983 */ /* 0x000ee20000300800 */
[----:B--2---:R-:W-:Y:S03]  /*1c6e0*/  HMMA.16816.F32 R4, R4, R2, R20 ;  /* 0x000000020404723c */ /* 0x004fe60000001814 */
[----:B------:R-:W4:Y:S04]  /*1c6f0*/  LDL.LU.64 R22, [R1+0xc88] ;  /* 0x000c880001167983 */ /* 0x000f280000300a00 */
[----:B------:R-:W4:Y:S04]  /*1c700*/  LDL.LU.64 R20, [R1+0xc80] ;  /* 0x000c800001147983 */ /* 0x000f280000300a00 */
[----:B------:R-:W2:-:S12]  /*1c710*/  LDL.LU.64 R2, [R1+0xc78] ;  /* 0x000c780001027983 */ /* 0x000e980000300a00 */
[----:B------:R0:W-:Y:S04]  /*1c720*/  STL.64 [R1+0x3c0], R4 ;  /* 0x0003c00401007387 */ /* 0x0001e80000100a00 */
[----:B------:R1:W-:Y:S04]  /*1c730*/  STL.64 [R1+0x3c8], R6 ;  /* 0x0003c80601007387 */ /* 0x0003e80000100a00 */
[----:B0-----:R-:W2:Y:S04]  /*1c740*/  LDL.LU R4, [R1+0x90] ;  /* 0x0000900001047983 */ /* 0x001ea80000300800 */
[----:B------:R-:W2:Y:S04]  /*1c750*/  LDL.LU R5, [R1+0x94] ;  /* 0x0000940001057983 */ /* 0x000ea80000300800 */
[----:B-1----:R-:W2:Y:S04]  /*1c760*/  LDL.LU R6, [R1+0x98] ;  /* 0x0000980001067983 */ /* 0x002ea80000300800 */
[----:B------:R-:W2:Y:S02]  /*1c770*/  LDL.LU R7, [R1+0x9c] ;  /* 0x00009c0001077983 */ /* 0x000ea40000300800 */
[----:B--2---:R-:W-:Y:S02]  /*1c780*/  HMMA.16816.F32 R4, R8, R2, R4 ;  /* 0x000000020804723c */ /* 0x004fe40000001804 */
[----:B------:R-:W2:-:S15]  /*1c790*/  LDL.LU R2, [R1+0xf0] ;  /* 0x0000f00001027983 */ /* 0x000e9e0000300800 */
[----:B------:R-:W-:-:S06]  /*1c7a0*/  NOP ;  /* 0x0000000000007918 */ /* 0x000fcc0000000000 */
[----:B------:R0:W-:Y:S04]  /*1c7b0*/  STL.64 [R1+0x300], R4 ;  /* 0x0003000401007387 */ /* 0x0001e80000100a00 */
[----:B------:R1:W-:Y:S04]  /*1c7c0*/  STL.64 [R1+0x308], R6 ;  /* 0x0003080601007387 */ /* 0x0003e80000100a00 */
[----:B------:R-:W2:Y:S01]  /*1c7d0*/  LDL.LU R3, [R1+0xf4] ;  /* 0x0000f40001037983 */ /* 0x000ea20000300800 */
[----:B0-----:R-:W-:Y:S02]  /*1c7e0*/  IMAD.MOV.U32 R4, RZ, RZ, R29 ;  /* 0x000000ffff047224 */ /* 0x001fe400078e001d */
[----:B------:R-:W-:-:S02]  /*1c7f0*/  IMAD.MOV.U32 R5, RZ, RZ, R27 ;  /* 0x000000ffff057224 */ /* 0x000fc400078e001b */
[----:B-1----:R-:W-:Y:S02]  /*1c800*/  IMAD.MOV.U32 R6, RZ, RZ, R17 ;  /* 0x000000ffff067224 */ /* 0x002fe400078e0011 */
[----:B------:R-:W-:-:S07]  /*1c810*/  IMAD.MOV.U32 R7, RZ, RZ, R19 ;  /* 0x000000ffff077224 */ /* 0x000fce00078e0013 */
[----:B----4-:R-:W-:Y:S01]  /*1c820*/  HMMA.16816.F32 R4, R4, R24, R20 ;  /* 0x000000180404723c */ /* 0x010fe20000001814 */
[----:B------:R-:W4:Y:S04]  /*1c830*/  LDL.LU.64 R22, [R1+0xc70] ;  /* 0x000c700001167983 */ /* 0x000f280000300a00 */
[----:B------:R-:W3:Y:S04]  /*1c840*/  LDL.LU.64 R20, [R1+0xc68] ;  /* 0x000c680001147983 */ /* 0x000ee80000300a00 */
[----:B------:R-:W5:-:S14]  /*1c850*/  LDL.LU.64 R24, [R1+0xc60] ;  /* 0x000c600001187983 */ /* 0x000f5c0000300a00 */
[----:B------:R5:W-:Y:S04]  /*1c860*/  STL.64 [R1+0x320], R4 ;  /* 0x0003200401007387 */ /* 0x000be80000100a00 */
[----:B------:R0:W-:Y:S01]  /*1c870*/  STL.64 [R1+0x328], R6 ;  /* 0x0003280601007387 */ /* 0x0001e20000100a00 */
[----:B-----5:R-:W-:-:S03]  /*1c880*/  IMAD.MOV.U32 R4, RZ, RZ, R25 ;  /* 0x000000ffff047224 */ /* 0x020fc600078e0019 */
[----:B------:R-:W5:Y:S04]  /*1c890*/  LDL.LU R25, [R1+0xc5c] ;  /* 0x000c5c0001197983 */ /* 0x000f680000300800 */
[----:B------:R-:W4:Y:S04]  /*1c8a0*/  LDL.LU R5, [R1+0x24] ;  /* 0x0000240001057983 */ /* 0x000f280000300800 */
[----:B0-----:R-:W4:Y:S01]  /*1c8b0*/  LDL.LU R6, [R1+0x28] ;  /* 0x0000280001067983 */ /* 0x001f220000300800 */
[----:B------:R-:W-:-:S03]  /*1c8c0*/  IMAD.MOV.U32 R7, RZ, RZ, R24 ;  /* 0x000000ffff077224 */ /* 0x000fc600078e0018 */
[----:B------:R-:W2:Y:S04]  /*1c8d0*/  LDL.LU R24, [R1+0xc58] ;  /* 0x000c580001187983 */ /* 0x000ea80000300800 */
[----:B----4-:R-:W-:Y:S01]  /*1c8e0*/  HMMA.16816.F32 R4, R8, R22, R4 ;  /* 0x000000160804723c */ /* 0x010fe20000001804 */
[----:B------:R-:W4:-:S15]  /*1c8f0*/  LDL.LU R22, [R1+0xe8] ;  /* 0x0000e80001167983 */ /* 0x000f1e0000300800 */
[----:B------:R-:W-:-:S07]  /*1c900*/  NOP ;  /* 0x0000000000007918 */ /* 0x000fce0000000000 */
[----:B------:R0:W-:Y:S04]  /*1c910*/  STL.64 [R1+0x3e0], R4 ;  /* 0x0003e00401007387 */ /* 0x0001e80000100a00 */
[----:B------:R1:W-:Y:S01]  /*1c920*/  STL.64 [R1+0x3e8], R6 ;  /* 0x0003e80601007387 */ /* 0x0003e20000100a00 */
[----:B-----5:R-:W-:-:S03]  /*1c930*/  IMAD.MOV.U32 R23, RZ, RZ, R25 ;  /* 0x000000ffff177224 */ /* 0x020fc600078e0019 */
[----:B------:R-:W5:Y:S01]  /*1c940*/  LDL.LU R26, [R1+0x20c] ;  /* 0x00020c00011a7983 */ /* 0x000f620000300800 */
[----:B0-----:R-:W-:-:S03]  /*1c950*/  IMAD.MOV.U32 R4, RZ, RZ, R29 ;  /* 0x000000ffff047224 */ /* 0x001fc600078e001d */
[----:B------:R-:W4:Y:S01]  /*1c960*/  LDL.LU R28, [R1+0x438] ;  /* 0x00043800011c7983 */ /* 0x000f220000300800 */
[----:B------:R-:W-:Y:S02]  /*1c970*/  IMAD.MOV.U32 R5, RZ, RZ, R27 ;  /* 0x000000ffff057224 */ /* 0x000fe400078e001b */
[----:B-1----:R-:W-:Y:S01]  /*1c980*/  IMAD.MOV.U32 R6, RZ, RZ, R17 ;  /* 0x000000ffff067224 */ /* 0x002fe200078e0011 */
[----:B------:R-:W5:Y:S01]  /*1c990*/  LDL.LU R25, [R1+0x434] ;  /* 0x0004340001197983 */ /* 0x000f620000300800 */
[----:B------:R-:W-:-:S07]  /*1c9a0*/  IMAD.MOV.U32 R7, RZ, RZ, R19 ;  /* 0x000000ffff077224 */ /* 0x000fce00078e0013 */
[----:B---3--:R-:W-:Y:S01]  /*1c9b0*/  HMMA.16816.F32 R4, R4, R20, R12 ;  /* 0x000000140404723c */ /* 0x008fe2000000180c */
[----:B------:R-:W3:Y:S04]  /*1c9c0*/  LDL.LU.64 R14, [R1+0xc50] ;  /* 0x000c5000010e7983 */ /* 0x000ee80000300a00 */
[----:B------:R-:W3:Y:S04]  /*1c9d0*/  LDL.LU.64 R12, [R1+0xc48] ;  /* 0x000c4800010c7983 */ /* 0x000ee80000300a00 */
[----:B------:R-:W5:-:S14]  /*1c9e0*/  LDL.LU.64 R20, [R1+0xc40] ;  /* 0x000c400001147983 */ /* 0x000f5c0000300a00 */
[----:B------:R-:W-:Y:S04]  /*1c9f0*/  STL.64 [R1+0x3a0], R4 ;  /* 0x0003a00401007387 */ /* 0x000fe80000100a00 */
[----:B------:R0:W-:Y:S04]  /*1ca00*/  STL.64 [R1+0x3a8], R6 ;  /* 0x0003a80601007387 */ /* 0x0001e80000100a00 */
[----:B0-----:R-:W3:Y:S04]  /*1ca10*/  LDL.LU R6, [R1+0x100] ;  /* 0x0001000001067983 */ /* 0x001ee80000300800 */
[----:B------:R-:W3:Y:S02]  /*1ca20*/  LDL.LU R7, [R1+0x104] ;  /* 0x0001040001077983 */ /* 0x000ee40000300800 */
[----:B---3--:R-:W-:Y:S02]  /*1ca30*/  HMMA.16816.F32 R4, R8, R6, R12 ;  /* 0x000000060804723c */ /* 0x008fe4000000180c */
[----:B------:R-:W2:Y:S04]  /*1ca40*/  LDL.LU.64 R14, [R1+0xc38] ;  /* 0x000c3800010e7983 */ /* 0x000ea80000300a00 */
[----:B------:R-:W2:Y:S04]  /*1ca50*/  LDL.LU.64 R12, [R1+0xc30] ;  /* 0x000c3000010c7983 */ /* 0x000ea80000300a00 */
[----:B------:R-:W5:Y:S04]  /*1ca60*/  LDL.LU R18, [R1+0x45c] ;  /* 0x00045c0001127983 */ /* 0x000f680000300800 */
[----:B------:R-:W4:Y:S09]  /*1ca70*/  LDL.LU R16, [R1+0x460] ;  /* 0x0004600001107983 */ /* 0x000f320000300800 */
[----:B------:R0:W-:Y:S04]  /*1ca80*/  STL.64 [R1+0x3b0], R4 ;  /* 0x0003b00401007387 */ /* 0x0001e80000100a00 */
[----:B------:R1:W-:Y:S01]  /*1ca90*/  STL.64 [R1+0x3b8], R6 ;  /* 0x0003b80601007387 */ /* 0x0003e20000100a00 */
[----:B0-----:R-:W-:-:S02]  /*1caa0*/  IMAD.MOV.U32 R4, RZ, RZ, R29 ;  /* 0x000000ffff047224 */ /* 0x001fc400078e001d */
[----:B------:R-:W-:Y:S02]  /*1cab0*/  IMAD.MOV.U32 R5, RZ, RZ, R27 ;  /* 0x000000ffff057224 */ /* 0x000fe400078e001b */
[----:B-1----:R-:W-:Y:S02]  /*1cac0*/  IMAD.MOV.U32 R6, RZ, RZ, R17 ;  /* 0x000000ffff067224 */ /* 0x002fe400078e0011 */
[----:B------:R-:W-:-:S07]  /*1cad0*/  IMAD.MOV.U32 R7, RZ, RZ, R19 ;  /* 0x000000ffff077224 */ /* 0x000fce00078e0013 */
[----:B--2---:R-:W-:Y:S01]  /*1cae0*/  HMMA.16816.F32 R12, R4, R2, R12 ;  /* 0x00000002040c723c */ /* 0x004fe2000000180c */
[----:B------:R-:W2:Y:S04]  /*1caf0*/  LDL.LU.64 R2, [R1+0xc28] ;  /* 0x000c280001027983 */ /* 0x000ea80000300a00 */
[----:B------:R-:W3:-:S15]  /*1cb00*/  LDL.LU R4, [R1+0x50] ;  /* 0x0000500001047983 */ /* 0x000ede0000300800 */
[----:B------:R-:W-:-:S03]  /*1cb10*/  NOP ;  /* 0x0000000000007918 */ /* 0x000fc60000000000 */
[----:B------:R0:W-:Y:S04]  /*1cb20*/  STL.64 [R1+0x400], R12 ;  /* 0x0004000c01007387 */ /* 0x0001e80000100a00 */
[----:B------:R1:W-:Y:S04]  /*1cb30*/  STL.64 [R1+0x408], R14 ;  /* 0x0004080e01007387 */ /* 0x0003e80000100a00 */
[----:B------:R-:W3:Y:S04]  /*1cb40*/  LDL.LU R5, [R1+0x54] ;  /* 0x0000540001057983 */ /* 0x000ee80000300800 */
[----:B------:R-:W3:Y:S04]  /*1cb50*/  LDL.LU R6, [R1+0x58] ;  /* 0x0000580001067983 */ /* 0x000ee80000300800 */
[----:B------:R-:W3:Y:S04]  /*1cb60*/  LDL.LU R7, [R1+0x5c] ;  /* 0x00005c0001077983 */ /* 0x000ee80000300800 */
[----:B0-----:R-:W3:Y:S04]  /*1cb70*/  LDL.LU R12, [R1+0xf8] ;  /* 0x0000f800010c7983 */ /* 0x001ee80000300800 */
[----:B------:R-:W3:Y:S04]  /*1cb80*/  LDL.LU R13, [R1+0xfc] ;  /* 0x0000fc00010d7983 */ /* 0x000ee80000300800 */
[----:B-1----:R-:W5:Y:S01]  /*1cb90*/  LDL.LU R15, [R1+0x43c] ;  /* 0x00043c00010f7983 */ /* 0x002f620000300800 */
[----:B---3--:R-:W-:Y:S03]  /*1cba0*/  HMMA.16816.F32 R4, R8, R12, R4 ;  /* 0x0000000c0804723c */ /* 0x008fe60000001804 */
[----:B------:R-:W3:Y:S04]  /*1cbb0*/  LDL.LU R12, [R1+0x464] ;  /* 0x00046400010c7983 */ /* 0x000ee80000300800 */
[----:B-----5:R-:W-:-:S15]  /*1cbc0*/  STL [R1+0xc1c], R15 ;  /* 0x000c1c0f01007387 */ /* 0x020fde0000100800 */
[----:B------:R-:W-:-:S01]  /*1cbd0*/  NOP ;  /* 0x0000000000007918 */ /* 0x000fc20000000000 */
[----:B------:R-:W-:Y:S04]  /*1cbe0*/  STL.64 [R1+0x3d0], R4 ;  /* 0x0003d00401007387 */ /* 0x000fe80000100a00 */
[----:B------:R-:W-:Y:S04]  /*1cbf0*/  STL.64 [R1+0x3d8], R6 ;  /* 0x0003d80601007387 */ /* 0x000fe80000100a00 */
[----:B---3--:R0:W-:Y:S04]  /*1cc00*/  STL [R1+0xc18], R12 ;  /* 0x000c180c01007387 */ /* 0x0081e80000100800 */
[----:B0-----:R-:W3:Y:S04]  /*1cc10*/  LDL.LU R12, [R1+0x40] ;  /* 0x00004000010c7983 */ /* 0x001ee80000300800 */
[----:B------:R-:W3:Y:S01]  /*1cc20*/  LDL.LU R13, [R1+0x44] ;  /* 0x00004400010d7983 */ /* 0x000ee20000300800 */
[----:B------:R-:W-:-:S02]  /*1cc30*/  IMAD.MOV.U32 R14, RZ, RZ, R24 ;  /* 0x000000ffff0e7224 */ /* 0x000fc400078e0018 */
[----:B--2---:R-:W-:Y:S01]  /*1cc40*/  IMAD.MOV.U32 R15, RZ, RZ, R3 ;  /* 0x000000ffff0f7224 */ /* 0x004fe200078e0003 */
[----:B------:R-:W2:Y:S01]  /*1cc50*/  LDL.LU R24, [R1+0xc20] ;  /* 0x000c200001187983 */ /* 0x000ea20000300800 */
[----:B------:R-:W-:Y:S02]  /*1cc60*/  IMAD.MOV.U32 R4, RZ, RZ, R29 ;  /* 0x000000ffff047224 */ /* 0x000fe400078e001d */
[----:B----4-:R-:W-:Y:S01]  /*1cc70*/  FFMA R16, R2, R16, R28 ;  /* 0x0000001002107223 */ /* 0x010fe2000000001c */
[----:B------:R-:W-:Y:S01]  /*1cc80*/  IMAD.MOV.U32 R5, RZ, RZ, R27 ;  /* 0x000000ffff057224 */ /* 0x000fe200078e001b */
[----:B------:R-:W0:Y:S01]  /*1cc90*/  LDC R3, c[0x0][0x280] ;  /* 0x0000a000ff037b82 */ /* 0x000e220000000800 */
[----:B------:R-:W-:Y:S02]  /*1cca0*/  IMAD.MOV.U32 R6, RZ, RZ, R17 ;  /* 0x000000ffff067224 */ /* 0x000fe400078e0011 */
[----:B------:R-:W-:-:S07]  /*1ccb0*/  IMAD.MOV.U32 R7, RZ, RZ, R19 ;  /* 0x000000ffff077224 */ /* 0x000fce00078e0013 */
[----:B---3--:R-:W-:Y:S01]  /*1ccc0*/  HMMA.16816.F32 R4, R4, R22, R12 ;  /* 0x000000160404723c */ /* 0x008fe2000000180c */
[----:B------:R-:W3:Y:S04]  /*1ccd0*/  LDL.LU R15, [R1+0xc1c] ;  /* 0x000c1c00010f7983 */ /* 0x000ee80000300800 */
[----:B------:R-:W4:Y:S04]  /*1cce0*/  LDL.LU R12, [R1+0xc18] ;  /* 0x000c1800010c7983 */ /* 0x000f280000300800 */
[----:B------:R-:W5:-:S14]  /*1ccf0*/  LDL.LU.64 R22, [R1+0xc10] ;  /* 0x000c100001167983 */ /* 0x000f5c0000300a00 */
[----:B------:R-:W-:Y:S04]  /*1cd00*/  STL.64 [R1+0x3f0], R4 ;  /* 0x0003f00401007387 */ /* 0x000fe80000100a00 */
[----:B------:R1:W-:Y:S04]  /*1cd10*/  STL.64 [R1+0x3f8], R6 ;  /* 0x0003f80601007387 */ /* 0x0003e80000100a00 */
[----:B-1----:R-:W5:Y:S01]  /*1cd20*/  LDL.LU R6, [R1+0xe0] ;  /* 0x0000e00001067983 */ /* 0x002f620000300800 */
[----:B--2---:R-:W-:-:S03]  /*1cd30*/  IMAD.MOV.U32 R7, RZ, RZ, R24 ;  /* 0x000000ffff077224 */ /* 0x004fc600078e0018 */
[----:B------:R-:W2:Y:S01]  /*1cd40*/  LDL.LU R24, [R1+0xc08] ;  /* 0x000c080001187983 */ /* 0x000ea20000300800 */
[----:B---3--:R-:W-:-:S03]  /*1cd50*/  FFMA R18, R26, R18, R15 ;  /* 0x000000121a127223 */ /* 0x008fc6000000000f */
[----:B-----5:R-:W-:-:S15]  /*1cd60*/  HMMA.16816.F32 R4, R8, R6, R20 ;  /* 0x000000060804723c */ /* 0x020fde0000001814 */
[----:B------:R-:W-:-:S08]  /*1cd70*/  NOP ;  /* 0x0000000000007918 */ /* 0x000fd00000000000 */
[----:B------:R-:W-:Y:S04]  /*1cd80*/  STL.64 [R1+0x410], R4 ;  /* 0x0004100401007387 */ /* 0x000fe80000100a00 */
[----:B------:R-:W-:Y:S04]  /*1cd90*/  STL.64 [R1+0x418], R6 ;  /* 0x0004180601007387 */ /* 0x000fe80000100a00 */
[----:B------:R-:W-:Y:S04]  /*1cda0*/  STL [R1+0x45c], R18 ;  /* 0x00045c1201007387 */ /* 0x000fe80000100800 */
[----:B------:R-:W-:Y:S04]  /*1cdb0*/  STL [R1+0x460], R16 ;  /* 0x0004601001007387 */ /* 0x000fe80000100800 */
[----:B------:R-:W3:Y:S01]  /*1cdc0*/  LDL R2, [R1+0x424] ;  /* 0x0004240001027983 */ /* 0x000ee20000100800 */
[----:B----4-:R-:W-:-:S03]  /*1cdd0*/  FFMA R12, R0, R12, R25 ;  /* 0x0000000c000c7223 */ /* 0x010fc60000000019 */
[----:B------:R-:W4:Y:S04]  /*1cde0*/  LDL R0, [R1+0x420] ;  /* 0x0004200001007983 */ /* 0x000f280000100800 */
[----:B------:R-:W-:Y:S04]  /*1cdf0*/  STL [R1+0x464], R12 ;  /* 0x0004640c01007387 */ /* 0x000fe80000100800 */
[----:B---3--:R1:W-:Y:S04]  /*1ce00*/  STL [R1+0x1cc], R2 ;  /* 0x0001cc0201007387 */ /* 0x0083e80000100800 */
[----:B-1----:R-:W3:Y:S04]  /*1ce10*/  LDL R2, [R1+0x218] ;  /* 0x0002180001027983 */ /* 0x002ee80000100800 */
[----:B----4-:R2:W-:Y:S01]  /*1ce20*/  STL [R1+0x1d0], R0 ;  /* 0x0001d00001007387 */ /* 0x0105e20000100800 */
[----:B------:R-:W-:Y:S01]  /*1ce30*/  UIADD3 UR6, UR6, 0x20, URZ ;  /* 0x0000002006067890 */ /* 0x000fe2000fffe03f */
[----:B--2---:R-:W-:-:S05]  /*1ce40*/  IMAD.MOV.U32 R0, RZ, RZ, R24 ;  /* 0x000000ffff007224 */ /* 0x004fca00078e0018 */
[----:B------:R2:W-:Y:S01]  /*1ce50*/  STL [R1+0x444], R0 ;  /* 0x0004440001007387 */ /* 0x0005e20000100800 */
[----:B0-----:R-:W-:Y:S01]  /*1ce60*/  ISETP.LE.AND P1, PT, R3, UR6, PT ;  /* 0x0000000603007c0c */ /* 0x001fe2000bf23270 */
[----:B------:R-:W-:Y:S02]  /*1ce70*/  ULEA UR5, UR14, UR5, 0x5 ;  /* 0x000000050e057291 */ /* 0x000fe4000f8e283f */
[----:B------:R-:W-:Y:S01]  /*1ce80*/  ULEA UR4, UR15, UR4, 0x5 ;  /* 0x000000040f047291 */ /* 0x000fe2000f8e283f */
[----:B---3--:R2:W-:Y:S09]  /*1ce90*/  STL [R1+0x440], R2 ;  /* 0x0004400201007387 */ /* 0x0085f20000100800 */
[----:B------:R-:W-:Y:S05]  /*1cea0*/  @!P1 BRA `(.L_x_1) ;  /* 0xfffffef400189947 */ /* 0x000fea000383ffff */
.L_x_0:
[----:B-1----:R-:W2:Y:S01]  /*1ceb0*/  S2R R26, SR_TID.X ;  /* 0x00000000001a7919 */ /* 0x002ea20000002100 */
[----:B------:R-:W-:Y:S01]  /*1cec0*/  ULDC.64 UR4, c[0x0][0x270] ;  /* 0x00009c0000047ab9 */ /* 0x000fe20000000a00 */
[C---:B--2---:R-:W-:Y:S01]  /*1ced0*/  IMAD.SHL.U32 R0, R26.reuse, 0x800, RZ ;  /* 0x000008001a007824 */ /* 0x044fe200078e00ff */
[C---:B------:R-:W-:Y:S02]  /*1cee0*/  LOP3.LUT R2, R26.reuse, 0x3f, RZ, 0xc0, !PT ;  /* 0x0000003f1a027812 */ /* 0x040fe400078ec0ff */
[----:B------:R-:W-:Y:S02]  /*1cef0*/  LOP3.LUT R4, R26, 0x40, RZ, 0xc0, !PT ;  /* 0x000000401a047812 */ /* 0x000fe400078ec0ff */
[----:B------:R-:W-:Y:S02]  /*1cf00*/  LOP3.LUT R0, R0, 0x3000, RZ, 0xc0, !PT ;  /* 0x0000300000007812 */ /* 0x000fe400078ec0ff */
[----:B------:R-:W-:-:S03]  /*1cf10*/  LOP3.LUT R3, R26, 0x7f, RZ, 0xc0, !PT ;  /* 0x0000007f1a037812 */ /* 0x000fc600078ec0ff */
[----:B------:R-:W-:Y:S01]  /*1cf20*/  IMAD R0, R2, 0x10, R0 ;  /* 0x0000001002007824 */ /* 0x000fe200078e0200 */
[----:B------:R-:W-:Y:S01]  /*1cf30*/  SHF.R.U32.HI R2, RZ, 0x1, R4 ;  /* 0x00000001ff027819 */ /* 0x000fe20000011604 */
[----:B------:R-:W-:Y:S01]  /*1cf40*/  BAR.SYNC.DEFER_BLOCKING 0x0 ;  /* 0x0000000000007b1d */ /* 0x000fe20000010000 */
[----:B------:R-:W-:Y:S02]  /*1cf50*/  ISETP.GE.U32.AND P0, PT, R3, 0x20, PT ;  /* 0x000000200300780c */ /* 0x000fe40003f06070 */
[----:B------:R-:W-:-:S03]  /*1cf60*/  LOP3.LUT R2, R0, R2, RZ, 0x3c, !PT ;  /* 0x0000000200027212 */ /* 0x000fc600078e3cff */
[----:B------:R-:W2:Y:S04]  /*1cf70*/  LDL.LU R0, [R1+0x370] ;  /* 0x0003700001007983 */ /* 0x000ea80000300800 */
[----:B------:R0:W-:Y:S04]  /*1cf80*/  STL [R1+0x428], R2 ;  /* 0x0004280201007387 */ /* 0x0001e80000100800 */
[----:B0-----:R-:W3:Y:S04]  /*1cf90*/  LDL.LU R2, [R1+0x374] ;  /* 0x0003740001027983 */ /* 0x001ee80000300800 */
[----:B--2---:R0:W-:Y:S04]  /*1cfa0*/  STL [R1+0x198], R0 ;  /* 0x0001980001007387 */ /* 0x0041e80000100800 */
[----:B0-----:R-:W2:Y:S04]  /*1cfb0*/  LDL.LU R0, [R1+0x378] ;  /* 0x0003780001007983 */ /* 0x001ea80000300800 */
[----:B---3--:R0:W-:Y:S04]  /*1cfc0*/  STL [R1+0x190], R2 ;  /* 0x0001900201007387 */ /* 0x0081e80000100800 */
        /* <DEDUP_REMOVED lines=116> */
[----:B------:R-:W3:Y:S04]  /*1d710*/  LDL.LU R27, [R1+0x314] ;  /* 0x00031400011b7983 */ /* 0x000ee80000300800 */
[----:B--2---:R1:W-:Y:S04]  /*1d720*/  STL [R1+0xc4], R0 ;  /* 0x0000c40001007387 */ /* 0x0043e80000100800 */
[----:B0-----:R-:W2:Y:S04]  /*1d730*/  LDL.LU R2, [R1+0x318] ;  /* 0x0003180001027983 */ /* 0x001ea80000300800 */
[----:B-1----:R-:W4:Y:S04]  /*1d740*/  LDL.LU R0, [R1+0x31c] ;  /* 0x00031c0001007983 */ /* 0x002f280000300800 */
[----:B--2---:R0:W-:Y:S04]  /*1d750*/  STL [R1+0xa0], R2 ;  /* 0x0000a00201007387 */ /* 0x0041e80000100800 */
[----:B0-----:R-:W2:Y:S04]  /*1d760*/  LDL.LU R2, [R1+0x390] ;  /* 0x0003900001027983 */ /* 0x001ea80000300800 */
[----:B----4-:R0:W-:Y:S04]  /*1d770*/  STL [R1+0x9c], R0 ;  /* 0x00009c0001007387 */ /* 0x0101e80000100800 */
[----:B0-----:R-:W4:Y:S04]  /*1d780*/  LDL.LU R0, [R1+0x394] ;  /* 0x0003940001007983 */ /* 0x001f280000300800 */
        /* <DEDUP_REMOVED lines=37> */
[----:B------:R-:W2:Y:S04]  /*1d9e0*/  LDL.LU R25, [R1+0x2f0] ;  /* 0x0002f00001197983 */ /* 0x000ea80000300800 */
[----:B----4-:R1:W-:Y:S04]  /*1d9f0*/  STL [R1+0x4c], R0 ;  /* 0x00004c0001007387 */ /* 0x0103e80000100800 */
[----:B--2---:R-:W-:Y:S04]  /*1da00*/  STL [R1+0x1100], R25 ;  /* 0x0011001901007387 */ /* 0x004fe80000100800 */
[----:B------:R-:W2:Y:S04]  /*1da10*/  LDL.LU R24, [R1+0x2f4] ;  /* 0x0002f40001187983 */ /* 0x000ea80000300800 */
        /* <DEDUP_REMOVED lines=18> */
[----:B------:R-:W4:Y:S04]  /*1db40*/  LDL.LU R14, [R1+0x30c] ;  /* 0x00030c00010e7983 */ /* 0x000f280000300800 */
[----:B------:R-:W5:Y:S04]  /*1db50*/  LDL.LU R13, [R1+0x320] ;  /* 0x00032000010d7983 */ /* 0x000f680000300800 */
[----:B-----5:R-:W-:Y:S04]  /*1db60*/  STL [R1+0x1118], R13 ;  /* 0x0011180d01007387 */ /* 0x020fe80000100800 */
[----:B------:R-:W5:Y:S04]  /*1db70*/  LDL.LU R12, [R1+0x324] ;  /* 0x00032400010c7983 */ /* 0x000f680000300800 */
[----:B-----5:R-:W-:Y:S04]  /*1db80*/  STL [R1+0x111c], R12 ;  /* 0x00111c0c01007387 */ /* 0x020fe80000100800 */
[----:B------:R-:W5:Y:S04]  /*1db90*/  LDL.LU R11, [R1+0x328] ;  /* 0x00032800010b7983 */ /* 0x000f680000300800 */
[----:B------:R-:W2:Y:S04]  /*1dba0*/  LDL.LU R10, [R1+0x32c] ;  /* 0x00032c00010a7983 */ /* 0x000ea80000300800 */
[----:B------:R-:W3:Y:S04]  /*1dbb0*/  LDL.LU R9, [R1+0x3e0] ;  /* 0x0003e00001097983 */ /* 0x000ee80000300800 */
[----:B---3--:R-:W-:Y:S04]  /*1dbc0*/  STL [R1+0x1120], R9 ;  /* 0x0011200901007387 */ /* 0x008fe80000100800 */
[----:B------:R-:W3:Y:S04]  /*1dbd0*/  LDL.LU R8, [R1+0x3e4] ;  /* 0x0003e40001087983 */ /* 0x000ee80000300800 */
[----:B---3--:R-:W-:Y:S04]  /*1dbe0*/  STL [R1+0x1124], R8 ;  /* 0x0011240801007387 */ /* 0x008fe80000100800 */
[----:B------:R-:W3:Y:S04]  /*1dbf0*/  LDL.LU R7, [R1+0x3e8] ;  /* 0x0003e80001077983 */ /* 0x000ee80000300800 */
[----:B------:R-:W4:Y:S04]  /*1dc00*/  LDL.LU R6, [R1+0x3ec] ;  /* 0x0003ec0001067983 */ /* 0x000f280000300800 */
[----:B------:R-:W5:Y:S04]  /*1dc10*/  LDL.LU R5, [R1+0x3a0] ;  /* 0x0003a00001057983 */ /* 0x000f680000300800 */
[----:B-----5:R-:W-:Y:S04]  /*1dc20*/  STL [R1+0x1128], R5 ;  /* 0x0011280501007387 */ /* 0x020fe80000100800 */
[----:B------:R-:W5:Y:S04]  /*1dc30*/  LDL.LU R4, [R1+0x3a4] ;  /* 0x0003a40001047983 */ /* 0x000f680000300800 */
[----:B-----5:R-:W-:Y:S04]  /*1dc40*/  STL [R1+0x112c], R4 ;  /* 0x00112c0401007387 */ /* 0x020fe80000100800 */
[----:B------:R-:W5:Y:S04]  /*1dc50*/  LDL.LU R3, [R1+0x3a8] ;  /* 0x0003a80001037983 */ /* 0x000f680000300800 */
[----:B0-----:R-:W2:Y:S04]  /*1dc60*/  LDL.LU R2, [R1+0x3ac] ;  /* 0x0003ac0001027983 */ /* 0x001ea80000300800 */
[----:B-1----:R-:W3:Y:S04]  /*1dc70*/  LDL.LU R0, [R1+0x3b0] ;  /* 0x0003b00001007983 */ /* 0x002ee80000300800 */
[----:B---3--:R0:W-:Y:S04]  /*1dc80*/  STL [R1+0x1130], R0 ;  /* 0x0011300001007387 */ /* 0x0081e80000100800 */
[----:B0-----:R-:W3:Y:S04]  /*1dc90*/  LDL.LU R0, [R1+0x3b4] ;  /* 0x0003b40001007983 */ /* 0x001ee80000300800 */
[----:B------:R-:W4:Y:S04]  /*1dca0*/  LDL.LU R4, [R1+0x3b8] ;  /* 0x0003b80001047983 */ /* 0x000f280000300800 */
[----:B---3--:R0:W-:Y:S04]  /*1dcb0*/  STL [R1], R0 ;  /* 0x0000000001007387 */ /* 0x0081e80000100800 */
[----:B0-----:R-:W3:Y:S04]  /*1dcc0*/  LDL.LU R0, [R1+0x3bc] ;  /* 0x0003bc0001007983 */ /* 0x001ee80000300800 */
[----:B----4-:R0:W-:Y:S04]  /*1dcd0*/  STL [R1+0x4], R4 ;  /* 0x0000040401007387 */ /* 0x0101e80000100800 */
[----:B0-----:R-:W4:Y:S04]  /*1dce0*/  LDL.LU R4, [R1+0x400] ;  /* 0x0004000001047983 */ /* 0x001f280000300800 */
[----:B---3--:R0:W-:Y:S04]  /*1dcf0*/  STL [R1+0x8], R0 ;  /* 0x0000080001007387 */ /* 0x0081e80000100800 */
        /* <DEDUP_REMOVED lines=12> */
[----:B0-----:R-:W3:Y:S01]  /*1ddc0*/  LDL.LU R0, [R1+0x3dc] ;  /* 0x0003dc0001007983 */ /* 0x001ee20000300800 */
[----:B------:R-:W-:-:S02]  /*1ddd0*/  IMAD.SHL.U32 R26, R26, 0x20, RZ ;  /* 0x000000201a1a7824 */ /* 0x000fc400078e00ff */
[----:B------:R-:W-:Y:S01]  /*1dde0*/  IMAD.MOV.U32 R17, RZ, RZ, R27 ;  /* 0x000000ffff117224 */ /* 0x000fe200078e001b */
[----:B----4-:R-:W-:Y:S04]  /*1ddf0*/  STL [R1+0x24], R4 ;  /* 0x0000240401007387 */ /* 0x010fe80000100800 */
[----:B---3--:R-:W-:Y:S04]  /*1de00*/  STL [R1+0x28], R0 ;  /* 0x0000280001007387 */ /* 0x008fe80000100800 */
[----:B------:R-:W3:Y:S04]  /*1de10*/  LDL.LU R25, [R1+0x3f0] ;  /* 0x0003f00001197983 */ /* 0x000ee80000300800 */
[----:B---3--:R-:W-:Y:S04]  /*1de20*/  STL [R1+0x1134], R25 ;  /* 0x0011341901007387 */ /* 0x008fe80000100800 */
[----:B------:R-:W3:Y:S04]  /*1de30*/  LDL.LU R24, [R1+0x3f4] ;  /* 0x0003f40001187983 */ /* 0x000ee80000300800 */
[----:B---3--:R0:W-:Y:S04]  /*1de40*/  STL [R1+0x1138], R24 ;  /* 0x0011381801007387 */ /* 0x0081e80000100800 */
[----:B------:R-:W3:Y:S04]  /*1de50*/  LDL.LU R23, [R1+0x3f8] ;  /* 0x0003f80001177983 */ /* 0x000ee80000300800 */
[----:B------:R-:W4:Y:S04]  /*1de60*/  LDL.LU R22, [R1+0x3fc] ;  /* 0x0003fc0001167983 */ /* 0x000f280000300800 */
[----:B------:R-:W5:Y:S01]  /*1de70*/  LDL.LU R21, [R1+0x410] ;  /* 0x0004100001157983 */ /* 0x000f620000300800 */
[----:B0-----:R-:W0:Y:S03]  /*1de80*/  S2R R24, SR_TID.X ;  /* 0x0000000000187919 */ /* 0x001e260000002100 */
[----:B-----5:R-:W-:Y:S04]  /*1de90*/  STL [R1+0x113c], R21 ;  /* 0x00113c1501007387 */ /* 0x020fe80000100800 */
[----:B------:R-:W5:Y:S01]  /*1dea0*/  LDL.LU R20, [R1+0x414] ;  /* 0x0004140001147983 */ /* 0x000f620000300800 */
[----:B0-----:R-:W-:-:S02]  /*1deb0*/  LOP3.LUT R25, R24, 0x18, RZ, 0xc0, !PT ;  /* 0x0000001818197812 */ /* 0x001fc400078ec0ff */
[----:B------:R-:W-:-:S05]  /*1dec0*/  LOP3.LUT R26, R26, 0xc60, RZ, 0xc0, !PT ;  /* 0x00000c601a1a7812 */ /* 0x000fca00078ec0ff */
[----:B------:R-:W-:Y:S01]  /*1ded0*/  IMAD R0, R25, 0x200, R26 ;  /* 0x0000020019007824 */ /* 0x000fe200078e021a */
[----:B-----5:R-:W-:Y:S04]  /*1dee0*/  STL [R1+0x1140], R20 ;  /* 0x0011401401007387 */ /* 0x020fe80000100800 */
[----:B------:R-:W5:Y:S04]  /*1def0*/  LDL.LU R19, [R1+0x418] ;  /* 0x0004180001137983 */ /* 0x000f680000300800 */
[----:B------:R-:W2:Y:S04]  /*1df00*/  LDL.LU R18, [R1+0x41c] ;  /* 0x00041c0001127983 */ /* 0x000ea80000300800 */
[----:B------:R-:W3:Y:S04]  /*1df10*/  LDL.LU R26, [R1+0x458] ;  /* 0x00045800011a7983 */ /* 0x000ee80000300800 */
[----:B------:R-:W4:Y:S04]  /*1df20*/  LDL.LU R27, [R1+0x45c] ;  /* 0x00045c00011b7983 */ /* 0x000f280000300800 */
[----:B------:R-:W5:Y:S04]  /*1df30*/  LDL.LU R28, [R1+0x460] ;  /* 0x00046000011c7983 */ /* 0x000f680000300800 */
[----:B------:R-:W2:Y:S01]  /*1df40*/  LDL.LU R29, [R1+0x464] ;  /* 0x00046400011d7983 */ /* 0x000ea20000300800 */
[C---:B---3--:R-:W-:Y:S01]  /*1df50*/  FMUL R8, R26.reuse, 8388608 ;  /* 0x4b0000001a087820 */ /* 0x048fe20000400000 */
[----:B------:R-:W-:Y:S01]  /*1df60*/  FSETP.GEU.AND P2, PT, R26, 1.175494350822287508e-38, PT ;  /* 0x008000001a00780b */ /* 0x000fe20003f4e000 */
[C---:B----4-:R-:W-:Y:S01]  /*1df70*/  FMUL R5, R27.reuse, 8388608 ;  /* 0x4b0000001b057820 */ /* 0x050fe20000400000 */
[----:B------:R-:W-:-:S02]  /*1df80*/  FSETP.GEU.AND P3, PT, R27, 1.175494350822287508e-38, PT ;  /* 0x008000001b00780b */ /* 0x000fc40003f6e000 */
[----:B------:R-:W-:Y:S01]  /*1df90*/  FSEL R13, R8, R26, !P2 ;  /* 0x0000001a080d7208 */ /* 0x000fe20005000000 */
[C---:B-----5:R-:W-:Y:S01]  /*1dfa0*/  FMUL R4, R28.reuse, 8388608 ;  /* 0x4b0000001c047820 */ /* 0x060fe20000400000 */
[----:B------:R-:W-:Y:S02]  /*1dfb0*/  FSETP.GEU.AND P4, PT, R28, 1.175494350822287508e-38, PT ;  /* 0x008000001c00780b */ /* 0x000fe40003f8e000 */
[----:B------:R-:W-:Y:S01]  /*1dfc0*/  FSEL R9, R5, R27, !P3 ;  /* 0x0000001b05097208 */ /* 0x000fe20005800000 */
[C---:B--2---:R-:W-:Y:S01]  /*1dfd0*/  FMUL R0, R29.reuse, 8388608 ;  /* 0x4b0000001d007820 */ /* 0x044fe20000400000 */
[----:B------:R-:W-:Y:S01]  /*1dfe0*/  FSETP.GEU.AND P5, PT, R29, 1.175494350822287508e-38, PT ;  /* 0x008000001d00780b */ /* 0x000fe20003fae000 */
[----:B------:R0:W-:Y:S01]  /*1dff0*/  STL [R1+0x10d0], R26 ;  /* 0x0010d01a01007387 */ /* 0x0001e20000100800 */
[----:B------:R-:W-:Y:S02]  /*1e000*/  FSEL R5, R4, R28, !P4 ;  /* 0x0000001c04057208 */ /* 0x000fe40006000000 */
[----:B------:R-:W-:Y:S01]  /*1e010*/  FSEL R0, R0, R29, !P5 ;  /* 0x0000001d00007208 */ /* 0x000fe20006800000 */
[----:B------:R1:W-:Y:S04]  /*1e020*/  STL [R1+0x1e8], R13 ;  /* 0x0001e80d01007387 */ /* 0x0003e80000100800 */
[----:B------:R-:W-:Y:S01]  /*1e030*/  STL [R1+0x1144], R27 ;  /* 0x0011441b01007387 */ /* 0x000fe20000100800 */
[----:B0-----:R-:W-:-:S03]  /*1e040*/  IMAD.SHL.U32 R26, R24, 0x10, RZ ;  /* 0x00000010181a7824 */ /* 0x001fc600078e00ff */
[----:B------:R0:W-:Y:S01]  /*1e050*/  STL [R1+0x1f0], R9 ;  /* 0x0001f00901007387 */ /* 0x0001e20000100800 */
[----:B-1----:R-:W-:-:S03]  /*1e060*/  VIADD R13, R13, 0xc0cafb0d ;  /* 0xc0cafb0d0d0d7836 */ /* 0x002fc60000000000 */
[----:B------:R1:W-:Y:S01]  /*1e070*/  STL [R1+0x1f4], R5 ;  /* 0x0001f40501007387 */ /* 0x0003e20000100800 */
[----:B------:R-:W-:Y:S01]  /*1e080*/  LOP3.LUT R26, R26, 0x70, RZ, 0xc0, !PT ;  /* 0x000000701a1a7812 */ /* 0x000fe200078ec0ff */
[----:B0-----:R-:W-:Y:S02]  /*1e090*/  VIADD R9, R9, 0xc0cafb0d ;  /* 0xc0cafb0d09097836 */ /* 0x001fe40000000000 */
[----:B------:R0:W-:Y:S01]  /*1e0a0*/  STL [R1+0x204], R0 ;  /* 0x0002040001007387 */ /* 0x0001e20000100800 */
[----:B------:R-:W-:Y:S01]  /*1e0b0*/  LOP3.LUT R13, R13, 0xff800000, RZ, 0xc0, !PT ;  /* 0xff8000000d0d7812 */ /* 0x000fe200078ec0ff */
[----:B-1----:R-:W-:Y:S01]  /*1e0c0*/  VIADD R5, R5, 0xc0cafb0d ;  /* 0xc0cafb0d05057836 */ /* 0x002fe20000000000 */
[----:B------:R-:W-:Y:S01]  /*1e0d0*/  LOP3.LUT R9, R9, 0xff800000, RZ, 0xc0, !PT ;  /* 0xff80000009097812 */ /* 0x000fe200078ec0ff */
[----:B0-----:R-:W-:-:S03]  /*1e0e0*/  VIADD R0, R0, 0xc0cafb0d ;  /* 0xc0cafb0d00007836 */ /* 0x001fc60000000000 */
[----:B------:R-:W-:Y:S01]  /*1e0f0*/  LOP3.LUT R5, R5, 0xff800000, RZ, 0xc0, !PT ;  /* 0xff80000005057812 */ /* 0x000fe200078ec0ff */
[----:B------:R0:W-:Y:S01]  /*1e100*/  STL [R1+0x2b0], R13 ;  /* 0x0002b00d01007387 */ /* 0x0001e20000100800 */
[----:B------:R-:W-:Y:S01]  /*1e110*/  VIADD R26, R26, UR9 ;  /* 0x000000091a1a7c36 */ /* 0x000fe20008000000 */
[----:B------:R-:W-:Y:S02]  /*1e120*/  LOP3.LUT R0, R0, 0xff800000, RZ, 0xc0, !PT ;  /* 0xff80000000007812 */ /* 0x000fe400078ec0ff */
[----:B------:R1:W-:Y:S01]  /*1e130*/  STL [R1+0x2bc], R9 ;  /* 0x0002bc0901007387 */ /* 0x0003e20000100800 */
[----:B------:R-:W-:Y:S02]  /*1e140*/  FSEL R16, RZ, -23, P2 ;  /* 0xc1b80000ff107808 */ /* 0x000fe40001000000 */
[----:B------:R-:W-:Y:S01]  /*1e150*/  FSEL R12, RZ, -23, P3 ;  /* 0xc1b80000ff0c7808 */ /* 0x000fe20001800000 */
[----:B------:R-:W2:Y:S01]  /*1e160*/  LDL.LU R27, [R1+0x18] ;  /* 0x00001800011b7983 */ /* 0x000ea20000300800 */
[----:B0-----:R-:W-:-:S03]  /*1e170*/  I2FP.F32.S32 R13, R13 ;  /* 0x0000000d000d7245 */ /* 0x001fc60000201400 */
[----:B------:R0:W-:Y:S01]  /*1e180*/  STL [R1+0x2b8], R5 ;  /* 0x0002b80501007387 */ /* 0x0001e20000100800 */
[----:B------:R-:W-:Y:S02]  /*1e190*/  FSEL R8, RZ, -23, P4 ;  /* 0xc1b80000ff087808 */ /* 0x000fe40002000000 */
[----:B-1----:R-:W-:Y:S01]  /*1e1a0*/  I2FP.F32.S32 R9, R9 ;  /* 0x0000000900097245 */ /* 0x002fe20000201400 */
[----:B------:R-:W3:Y:S01]  /*1e1b0*/  LDL.LU R20, [R1+0x14] ;  /* 0x0000140001147983 */ /* 0x000ee20000300800 */
[----:B------:R-:W-:Y:S01]  /*1e1c0*/  FSEL R4, RZ, -23, P5 ;  /* 0xc1b80000ff047808 */ /* 0x000fe20002800000 */
[----:B------:R-:W-:Y:S01]  /*1e1d0*/  FFMA.FTZ R13, R13, 1.1920928955078125e-07, R16 ;  /* 0x340000000d0d7823 */ /* 0x000fe20000010010 */
[----:B------:R-:W-:Y:S01]  /*1e1e0*/  LEA.HI R25, R25, R26, RZ, 0x1f ;  /* 0x0000001a19197211 */ /* 0x000fe200078ff8ff */
[----:B------:R1:W-:Y:S01]  /*1e1f0*/  STL [R1+0x2b4], R0 ;  /* 0x0002b40001007387 */ /* 0x0003e20000100800 */
[----:B0-----:R-:W-:Y:S01]  /*1e200*/  I2FP.F32.S32 R5, R5 ;  /* 0x0000000500057245 */ /* 0x001fe20000201400 */
[----:B------:R-:W-:-:S02]  /*1e210*/  FFMA.FTZ R9, R9, 1.1920928955078125e-07, R12 ;  /* 0x3400000009097823 */ /* 0x000fc4000001000c */
[----:B------:R-:W4:Y:S01]  /*1e220*/  LDL.LU R21, [R1+0x8] ;  /* 0x0000080001157983 */ /* 0x000f220000300800 */
[----:B------:R-:W-:Y:S02]  /*1e230*/  IMAD.MOV.U32 R26, RZ, RZ, R17 ;  /* 0x000000ffff1a7224 */ /* 0x000fe400078e0011 */
[----:B------:R-:W-:Y:S01]  /*1e240*/  FFMA.FTZ R5, R5, 1.1920928955078125e-07, R8 ;  /* 0x3400000005057823 */ /* 0x000fe20000010008 */
[----:B------:R-:W5:Y:S01]  /*1e250*/  LDL.LU R24, [R1+0x4] ;  /* 0x0000040001187983 */ /* 0x000f620000300800 */
[----:B-1----:R-:W-:-:S03]  /*1e260*/  I2FP.F32.S32 R0, R0 ;  /* 0x0000000000007245 */ /* 0x002fc60000201400 */
[----:B------:R-:W-:Y:S02]  /*1e270*/  STL [R1+0x360], R25 ;  /* 0x0003601901007387 */ /* 0x000fe40000100800 */
[----:B------:R-:W-:Y:S02]  /*1e280*/  FFMA.FTZ R0, R0, 1.1920928955078125e-07, R4 ;  /* 0x3400000000007823 */ /* 0x000fe40000010004 */
[----:B------:R-:W-:Y:S04]  /*1e290*/  STL [R1+0x2d0], R13 ;  /* 0x0002d00d01007387 */ /* 0x000fe80000100800 */
[----:B------:R-:W-:Y:S04]  /*1e2a0*/  STL [R1+0x2cc], R9 ;  /* 0x0002cc0901007387 */ /* 0x000fe80000100800 */
[----:B------:R-:W-:Y:S04]  /*1e2b0*/  STL [R1+0x2c8], R5 ;  /* 0x0002c80501007387 */ /* 0x000fe80000100800 */
[----:B------:R0:W-:Y:S04]  /*1e2c0*/  STL [R1+0x1148], R26 ;  /* 0x0011481a01007387 */ /* 0x0001e80000100800 */
[----:B------:R1:W-:Y:S04]  /*1e2d0*/  STL [R1+0x2c4], R0 ;  /* 0x0002c40001007387 */ /* 0x0003e80000100800 */
[----:B0-----:R-:W2:Y:S04]  /*1e2e0*/  LDL.LU R26, [R1+0x24] ;  /* 0x00002400011a7983 */ /* 0x001ea80000300800 */
[----:B------:R-:W5:Y:S04]  /*1e2f0*/  LDL.LU R25, [R1+0x4c] ;  /* 0x00004c0001197983 */ /* 0x000f680000300800 */
[----:B-1----:R-:W5:Y:S04]  /*1e300*/  LDL.LU R0, [R1+0x50] ;  /* 0x0000500001007983 */ /* 0x002f680000300800 */
[----:B------:R-:W5:Y:S04]  /*1e310*/  LDL.LU R4, [R1+0x5c] ;  /* 0x00005c0001047983 */ /* 0x000f680000300800 */
[----:B------:R-:W5:Y:S04]  /*1e320*/  LDL.LU R5, [R1+0x60] ;  /* 0x0000600001057983 */ /* 0x000f680000300800 */
[----:B------:R-:W5:Y:S04]  /*1e330*/  LDL.LU R8, [R1+0x68] ;  /* 0x0000680001087983 */ /* 0x000f680000300800 */
[----:B------:R-:W5:Y:S04]  /*1e340*/  LDL.LU R9, [R1+0x70] ;  /* 0x0000700001097983 */ /* 0x000f680000300800 */
[----:B------:R-:W5:Y:S01]  /*1e350*/  LDL.LU R12, [R1+0x78] ;  /* 0x00007800010c7983 */ /* 0x000f620000300800 */
[----:B------:R-:W-:-:S03]  /*1e360*/  FSETP.GT.AND P2, PT, |R28|, 8.50705917302346158658e+37, PT ;  /* 0x7e8000001c00780b */ /* 0x000fc60003f44200 */
[----:B------:R-:W5:Y:S04]  /*1e370*/  LDL.LU R13, [R1+0x80] ;  /* 0x00008000010d7983 */ /* 0x000f680000300800 */
[----:B------:R-:W5:Y:S04]  /*1e380*/  LDL.LU R16, [R1+0x88] ;  /* 0x0000880001107983 */ /* 0x000f680000300800 */
[----:B------:R-:W5:Y:S04]  /*1e390*/  LDL.LU R17, [R1+0x90] ;  /* 0x0000900001117983 */ /* 0x000f680000300800 */
[----:B------:R0:W-:Y:S04]  /*1e3a0*/  STL [R1+0x114c], R28 ;  /* 0x00114c1c01007387 */ /* 0x0001e80000100800 */
[----:B0-----:R-:W3:Y:S01]  /*1e3b0*/  LDL.LU R28, [R1+0x28] ;  /* 0x00002800011c7983 */ /* 0x001ee20000300800 */
[----:B------:R-:W-:-:S13]  /*1e3c0*/  FSETP.GT.AND P1, PT, |R29|, 8.50705917302346158658e+37, PT ;  /* 0x7e8000001d00780b */ /* 0x000fda0003f24200 */
[----:B------:R-:W-:Y:S01]  /*1e3d0*/  @P1 FMUL R18, R18, 0.25 ;  /* 0x3e80000012121820 */ /* 0x000fe20000400000 */
[----:B------:R-:W-:Y:S01]  /*1e3e0*/  @P1 FMUL R19, R19, 0.25 ;  /* 0x3e80000013131820 */ /* 0x000fe20000400000 */
[----:B------:R-:W-:Y:S01]  /*1e3f0*/  @P1 FMUL R22, R22, 0.25 ;  /* 0x3e80000016161820 */ /* 0x000fe20000400000 */
[----:B------:R-:W-:Y:S02]  /*1e400*/  @P1 FMUL R23, R23, 0.25 ;  /* 0x3e80000017171820 */ /* 0x000fe40000400000 */
[----:B------:R0:W-:Y:S04]  /*1e410*/  STL [R1+0x48], R18 ;  /* 0x0000481201007387 */ /* 0x0001e80000100800 */
[----:B0-----:R-:W5:Y:S04]  /*1e420*/  LDL.LU R18, [R1+0x117c] ;  /* 0x00117c0001127983 */ /* 0x001f680000300800 */
[----:B------:R0:W-:Y:S04]  /*1e430*/  STL [R1+0x44], R19 ;  /* 0x0000441301007387 */ /* 0x0001e80000100800 */
[----:B0-----:R-:W5:Y:S04]  /*1e440*/  LDL.LU R19, [R1+0x1178] ;  /* 0x0011780001137983 */ /* 0x001f680000300800 */
[----:B------:R0:W-:Y:S04]  /*1e450*/  STL [R1+0x38], R22 ;  /* 0x0000381601007387 */ /* 0x0001e80000100800 */
[----:B0-----:R-:W5:Y:S04]  /*1e460*/  LDL.LU R22, [R1+0x1174] ;  /* 0x0011740001167983 */ /* 0x001f680000300800 */
[----:B------:R0:W-:Y:S04]  /*1e470*/  STL [R1+0x34], R23 ;  /* 0x0000341701007387 */ /* 0x0001e80000100800 */
[----:B0-----:R-:W5:Y:S01]  /*1e480*/  LDL.LU R23, [R1+0x1170] ;  /* 0x0011700001177983 */ /* 0x001f620000300800 */
[----:B---3--:R-:W-:-:S05]  /*1e490*/  @P1 FMUL R28, R28, 0.25 ;  /* 0x3e8000001c1c1820 */ /* 0x008fca0000400000 */
[----:B------:R0:W-:Y:S04]  /*1e4a0*/  STL [R1+0x1160], R28 ;  /* 0x0011601c01007387 */ /* 0x0001e80000100800 */
[----:B0-----:R-:W3:Y:S04]  /*1e4b0*/  LDL R28, [R1+0x34] ;  /* 0x00003400011c7983 */ /* 0x001ee80000100800 */
[----:B---3--:R0:W-:Y:S04]  /*1e4c0*/  STL [R1+0x1164], R28 ;  /* 0x0011641c01007387 */ /* 0x0081e80000100800 */
[----:B0-----:R-:W3:Y:S04]  /*1e4d0*/  LDL R28, [R1+0x38] ;  /* 0x00003800011c7983 */ /* 0x001ee80000100800 */
[----:B---3--:R0:W-:Y:S04]  /*1e4e0*/  STL [R1+0x1168], R28 ;  /* 0x0011681c01007387 */ /* 0x0081e80000100800 */
[----:B0-----:R-:W3:Y:S01]  /*1e4f0*/  LDL R28, [R1+0x44] ;  /* 0x00004400011c7983 */ /* 0x001ee20000100800 */
[----:B------:R-:W-:-:S03]  /*1e500*/  FSETP.GEU.AND P3, PT, |R29|, 1.175494350822287508e-38, PT ;  /* 0x008000001d00780b */ /* 0x000fc60003f6e200 */
[----:B---3--:R0:W-:Y:S04]  /*1e510*/  STL [R1+0x116c], R28 ;  /* 0x00116c1c01007387 */ /* 0x0081e80000100800 */
[----:B0-----:R-:W3:Y:S06]  /*1e520*/  LDL R28, [R1+0x48] ;  /* 0x00004800011c7983 */ /* 0x001eec0000100800 */
[----:B---3--:R-:W-:-:S05]  /*1e530*/  @!P3 FMUL R28, R28, 16777216 ;  /* 0x4b8000001c1cb820 */ /* 0x008fca0000400000 */
[----:B------:R0:W-:Y:S04]  /*1e540*/  @!P3 STL [R1+0x48], R28 ;  /* 0x0000481c0100b387 */ /* 0x0001e80000100800 */
[----:B0-----:R-:W3:Y:S02]  /*1e550*/  LDL.LU R28, [R1+0x116c] ;  /* 0x00116c00011c7983 */ /* 0x001ee40000300800 */
        /* <DEDUP_REMOVED lines=10> */
[----:B------:R0:W-:Y:S04]  /*1e600*/  STL [R1+0x1150], R28 ;  /* 0x0011501c01007387 */ /* 0x0001e80000100800 */
[----:B0-----:R-:W3:Y:S04]  /*1e610*/  LDL.LU R28, [R1+0x34] ;  /* 0x00003400011c7983 */ /* 0x001ee80000300800 */
[----:B---3--:R0:W-:Y:S04]  /*1e620*/  STL [R1+0x1154], R28 ;  /* 0x0011541c01007387 */ /* 0x0081e80000100800 */
[----:B0-----:R-:W3:Y:S04]  /*1e630*/  LDL.LU R28, [R1+0x38] ;  /* 0x00003800011c7983 */ /* 0x001ee80000300800 */
[----:B---3--:R0:W-:Y:S04]  /*1e640*/  STL [R1+0x1158], R28 ;  /* 0x0011581c01007387 */ /* 0x0081e80000100800 */
[----:B0-----:R-:W3:Y:S01]  /*1e650*/  LDL.LU R28, [R1+0x44] ;  /* 0x00004400011c7983 */ /* 0x001ee20000300800 */
[----:B------:R-:W-:-:S04]  /*1e660*/  @P1 FMUL R29, R29, 0.25 ;  /* 0x3e8000001d1d1820 */ /* 0x000fc80000400000 */
[----:B------:R-:W-:-:S06]  /*1e670*/  @!P3 FMUL R29, R29, 16777216 ;  /* 0x4b8000001d1db820 */ /* 0x000fcc0000400000 */
[----:B------:R-:W0:Y:S01]  /*1e680*/  MUFU.RCP R29, R29 ;  /* 0x0000001d001d7308 */ /* 0x000e220000001000 */
[----:B---3--:R1:W-:Y:S04]  /*1e690*/  STL [R1+0x115c], R28 ;  /* 0x00115c1c01007387 */ /* 0x0083e80000100800 */
[----:B-1----:R-:W0:Y:S02]  /*1e6a0*/  LDL.LU R28, [R1+0x48] ;  /* 0x00004800011c7983 */ /* 0x002e240000300800 */
[----:B0-----:R-:W-:-:S05]  /*1e6b0*/  FMUL R28, R29, R28 ;  /* 0x0000001c1d1c7220 */ /* 0x001fca0000400000 */
[----:B------:R0:W-:Y:S04]  /*1e6c0*/  STL [R1+0x2ac], R28 ;  /* 0x0002ac1c01007387 */ /* 0x0001e80000100800 */
[----:B0-----:R-:W3:Y:S02]  /*1e6d0*/  LDL.LU R28, [R1+0x115c] ;  /* 0x00115c00011c7983 */ /* 0x001ee40000300800 */
[----:B---3--:R-:W-:-:S05]  /*1e6e0*/  FMUL R28, R29, R28 ;  /* 0x0000001c1d1c7220 */ /* 0x008fca0000400000 */
[----:B------:R0:W-:Y:S04]  /*1e6f0*/  STL [R1+0x2a8], R28 ;  /* 0x0002a81c01007387 */ /* 0x0001e80000100800 */
[----:B0-----:R-:W3:Y:S02]  /*1e700*/  LDL.LU R28, [R1+0x1158] ;  /* 0x00115800011c7983 */ /* 0x001ee40000300800 */
[----:B---3--:R-:W-:-:S05]  /*1e710*/  FMUL R28, R29, R28 ;  /* 0x0000001c1d1c7220 */ /* 0x008fca0000400000 */
[----:B------:R0:W-:Y:S04]  /*1e720*/  STL [R1+0x2a4], R28 ;  /* 0x0002a41c01007387 */ /* 0x0001e80000100800 */
[----:B0-----:R-:W3:Y:S02]  /*1e730*/  LDL.LU R28, [R1+0x1154] ;  /* 0x00115400011c7983 */ /* 0x001ee40000300800 */
[----:B---3--:R-:W-:-:S05]  /*1e740*/  FMUL R28, R29, R28 ;  /* 0x0000001c1d1c7220 */ /* 0x008fca0000400000 */
[----:B------:R0:W-:Y:S04]  /*1e750*/  STL [R1+0x2a0], R28 ;  /* 0x0002a01c01007387 */ /* 0x0001e80000100800 */
[----:B0-----:R-:W3:Y:S01]  /*1e760*/  LDL.LU R28, [R1+0x1150] ;  /* 0x00115000011c7983 */ /* 0x001ee20000300800 */
[----:B--2---:R-:W-:-:S04]  /*1e770*/  @P1 FMUL R26, R26, 0.25 ;  /* 0x3e8000001a1a1820 */ /* 0x004fc80000400000 */
[----:B------:R-:W-:-:S04]  /*1e780*/  @!P3 FMUL R26, R26, 16777216 ;  /* 0x4b8000001a1ab820 */ /* 0x000fc80000400000 */
[----:B------:R-:W-:Y:S01]  /*1e790*/  FMUL R26, R29, R26 ;  /* 0x0000001a1d1a7220 */ /* 0x000fe20000400000 */
[----:B------:R-:W-:Y:S01]  /*1e7a0*/  @P1 FMUL R27, R27, 0.25 ;  /* 0x3e8000001b1b1820 */ /* 0x000fe20000400000 */
[----:B------:R-:W-:Y:S01]  /*1e7b0*/  @P1 FMUL R20, R20, 0.25 ;  /* 0x3e80000014141820 */ /* 0x000fe20000400000 */
[----:B---3--:R-:W-:-:S05]  /*1e7c0*/  FMUL R28, R29, R28 ;  /* 0x0000001c1d1c7220 */ /* 0x008fca0000400000 */
[----:B------:R0:W-:Y:S04]  /*1e7d0*/  STL [R1+0x29c], R28 ;  /* 0x00029c1c01007387 */ /* 0x0001e80000100800 */
[----:B0-----:R-:W2:Y:S04]  /*1e7e0*/  LDL.LU R28, [R1+0x114c] ;  /* 0x00114c00011c7983 */ /* 0x001ea80000300800 */
[----:B------:R0:W-:Y:S04]  /*1e7f0*/  STL [R1+0x298], R26 ;  /* 0x0002981a01007387 */ /* 0x0001e80000100800 */
[----:B0-----:R-:W3:Y:S01]  /*1e800*/  LDL.LU R26, [R1+0x1148] ;  /* 0x00114800011a7983 */ /* 0x001ee20000300800 */
[----:B----4-:R-:W-:Y:S01]  /*1e810*/  @P1 FMUL R21, R21, 0.25 ;  /* 0x3e80000015151820 */ /* 0x010fe20000400000 */
[----:B------:R-:W-:Y:S01]  /*1e820*/  @!P3 FMUL R27, R27, 16777216 ;  /* 0x4b8000001b1bb820 */ /* 0x000fe20000400000 */
[----:B-----5:R-:W-:Y:S01]  /*1e830*/  @P1 FMUL R24, R24, 0.25 ;  /* 0x3e80000018181820 */ /* 0x020fe20000400000 */
[----:B------:R-:W-:Y:S01]  /*1e840*/  @!P3 FMUL R20, R20, 16777216 ;  /* 0x4b8000001414b820 */ /* 0x000fe20000400000 */
[----:B------:R-:W-:Y:S01]  /*1e850*/  @P1 FMUL R2, R2, 0.25 ;  /* 0x3e80000002021820 */ /* 0x000fe20000400000 */
[----:B------:R-:W-:Y:S01]  /*1e860*/  @!P3 FMUL R21, R21, 16777216 ;  /* 0x4b8000001515b820 */ /* 0x000fe20000400000 */
[C---:B------:R-:W-:Y:S01]  /*1e870*/  FMUL R27, R29.reuse, R27 ;  /* 0x0000001b1d1b7220 */ /* 0x040fe20000400000 */
[----:B------:R-:W-:Y:S01]  /*1e880*/  @!P3 FMUL R24, R24, 16777216 ;  /* 0x4b8000001818b820 */ /* 0x000fe20000400000 */
[C---:B------:R-:W-:Y:S01]  /*1e890*/  FMUL R20, R29.reuse, R20 ;  /* 0x000000141d147220 */ /* 0x040fe20000400000 */
[----:B------:R-:W-:Y:S01]  /*1e8a0*/  @!P3 FMUL R2, R2, 16777216 ;  /* 0x4b8000000202b820 */ /* 0x000fe20000400000 */
[C---:B------:R-:W-:Y:S01]  /*1e8b0*/  FMUL R21, R29.reuse, R21 ;  /* 0x000000151d157220 */ /* 0x040fe20000400000 */
[----:B------:R0:W-:Y:S01]  /*1e8c0*/  STL [R1+0x294], R27 ;  /* 0x0002941b01007387 */ /* 0x0001e20000100800 */
[----:B------:R-:W-:Y:S01]  /*1e8d0*/  FMUL R24, R29, R24 ;  /* 0x000000181d187220 */ /* 0x000fe20000400000 */
[----:B------:R-:W-:Y:S01]  /*1e8e0*/  @P1 FMUL R3, R3, 0.25 ;  /* 0x3e80000003031820 */ /* 0x000fe20000400000 */
[----:B------:R-:W-:Y:S01]  /*1e8f0*/  @P1 FMUL R6, R6, 0.25 ;  /* 0x3e80000006061820 */ /* 0x000fe20000400000 */
[----:B------:R-:W-:Y:S01]  /*1e900*/  FMUL R2, R29, R2 ;  /* 0x000000021d027220 */ /* 0x000fe20000400000 */
[----:B------:R-:W-:Y:S01]  /*1e910*/  @P1 FMUL R7, R7, 0.25 ;  /* 0x3e80000007071820 */ /* 0x000fe20000400000 */
[----:B0-----:R-:W4:Y:S04]  /*1e920*/  LDL.LU R27, [R1+0x1144] ;  /* 0x00114400011b7983 */ /* 0x001f280000300800 */
[----:B------:R0:W-:Y:S01]  /*1e930*/  STL [R1+0x290], R20 ;  /* 0x0002901401007387 */ /* 0x0001e20000100800 */
[----:B------:R-:W-:Y:S01]  /*1e940*/  @P1 FMUL R10, R10, 0.25 ;  /* 0x3e8000000a0a1820 */ /* 0x000fe20000400000 */
[----:B------:R-:W-:Y:S01]  /*1e950*/  @!P3 FMUL R3, R3, 16777216 ;  /* 0x4b8000000303b820 */ /* 0x000fe20000400000 */
[----:B------:R-:W-:Y:S01]  /*1e960*/  @!P3 FMUL R6, R6, 16777216 ;  /* 0x4b8000000606b820 */ /* 0x000fe20000400000 */
[----:B------:R-:W-:Y:S01]  /*1e970*/  @!P3 FMUL R7, R7, 16777216 ;  /* 0x4b8000000707b820 */ /* 0x000fe20000400000 */
[----:B0-----:R-:W5:Y:S04]  /*1e980*/  LDL.LU R20, [R1+0x1140] ;  /* 0x0011400001147983 */ /* 0x001f680000300800 */
[----:B------:R0:W-:Y:S01]  /*1e990*/  STL [R1+0x28c], R21 ;  /* 0x00028c1501007387 */ /* 0x0001e20000100800 */
[----:B------:R-:W-:Y:S01]  /*1e9a0*/  @P1 FMUL R11, R11, 0.25 ;  /* 0x3e8000000b0b1820 */ /* 0x000fe20000400000 */
[----:B------:R-:W-:Y:S01]  /*1e9b0*/  @P1 FMUL R14, R14, 0.25 ;  /* 0x3e8000000e0e1820 */ /* 0x000fe20000400000 */
[----:B------:R-:W-:Y:S01]  /*1e9c0*/  @!P3 FMUL R10, R10, 16777216 ;  /* 0x4b8000000a0ab820 */ /* 0x000fe20000400000 */
[----:B0-----:R-:W2:Y:S04]  /*1e9d0*/  LDL.LU R21, [R1+0x113c] ;  /* 0x00113c0001157983 */ /* 0x001ea80000300800 */
[----:B------:R0:W-:Y:S01]  /*1e9e0*/  STL [R1+0x288], R24 ;  /* 0x0002881801007387 */ /* 0x0001e20000100800 */
[----:B------:R-:W-:Y:S01]  /*1e9f0*/  @P1 FMUL R15, R15, 0.25 ;  /* 0x3e8000000f0f1820 */ /* 0x000fe20000400000 */
[----:B------:R-:W-:Y:S01]  /*1ea00*/  FMUL R7, R29, R7 ;  /* 0x000000071d077220 */ /* 0x000fe20000400000 */
[----:B------:R-:W-:Y:S01]  /*1ea10*/  @!P3 FMUL R11, R11, 16777216 ;  /* 0x4b8000000b0bb820 */ /* 0x000fe20000400000 */
[----:B0-----:R-:W4:Y:S04]  /*1ea20*/  LDL.LU R24, [R1+0x1138] ;  /* 0x0011380001187983 */ /* 0x001f280000300800 */
[----:B------:R3:W-:Y:S01]  /*1ea30*/  STL [R1+0x284], R2 ;  /* 0x0002840201007387 */ /* 0x0007e20000100800 */
[----:B------:R-:W-:Y:S01]  /*1ea40*/  @!P3 FMUL R14, R14, 16777216 ;  /* 0x4b8000000e0eb820 */ /* 0x000fe20000400000 */
[----:B------:R-:W-:Y:S01]  /*1ea50*/  @P1 FMUL R18, R18, 0.25 ;  /* 0x3e80000012121820 */ /* 0x000fe20000400000 */
[----:B------:R-:W-:Y:S01]  /*1ea60*/  @P1 FMUL R19, R19, 0.25 ;  /* 0x3e80000013131820 */ /* 0x000fe20000400000 */
[----:B------:R-:W-:Y:S01]  /*1ea70*/  @!P3 FMUL R15, R15, 16777216 ;  /* 0x4b8000000f0fb820 */ /* 0x000fe20000400000 */
[----:B------:R-:W-:Y:S01]  /*1ea80*/  @P1 FMUL R22, R22, 0.25 ;  /* 0x3e80000016161820 */ /* 0x000fe20000400000 */
[----:B------:R-:W-:Y:S01]  /*1ea90*/  @!P3 FMUL R18, R18, 16777216 ;  /* 0x4b8000001212b820 */ /* 0x000fe20000400000 */
[----:B------:R-:W-:Y:S01]  /*1eaa0*/  @!P3 FMUL R19, R19, 16777216 ;  /* 0x4b8000001313b820 */ /* 0x000fe20000400000 */
[----:B------:R-:W-:Y:S01]  /*1eab0*/  @P1 FMUL R23, R23, 0.25 ;  /* 0x3e80000017171820 */ /* 0x000fe20000400000 */
        /* <DEDUP_REMOVED lines=9> */
[----:B------:R-:W-:-:S02]  /*1eb50*/  @P1 FMUL R8, R8, 0.25 ;  /* 0x3e80000008081820 */ /* 0x000fc40000400000 */
[----:B------:R-:W-:Y:S01]  /*1eb60*/  @!P3 FMUL R5, R5, 16777216 ;  /* 0x4b8000000505b820 */ /* 0x000fe20000400000 */
[----:B------:R-:W-:Y:S01]  /*1eb70*/  @P1 FMUL R9, R9, 0.25 ;  /* 0x3e80000009091820 */ /* 0x000fe20000400000 */
[----:B------:R-:W-:Y:S01]  /*1eb80*/  @!P3 FMUL R8, R8, 16777216 ;  /* 0x4b8000000808b820 */ /* 0x000fe20000400000 */
[----:B------:R-:W-:Y:S02]  /*1eb90*/  @P1 FMUL R12, R12, 0.25 ;  /* 0x3e8000000c0c1820 */ /* 0x000fe40000400000 */
[----:B------:R-:W-:Y:S01]  /*1eba0*/  @!P3 FMUL R9, R9, 16777216 ;  /* 0x4b8000000909b820 */ /* 0x000fe20000400000 */
[----:B------:R-:W-:Y:S01]  /*1ebb0*/  @P1 FMUL R13, R13, 0.25 ;  /* 0x3e8000000d0d1820 */ /* 0x000fe20000400000 */
[----:B------:R-:W-:Y:S01]  /*1ebc0*/  @!P3 FMUL R12, R12, 16777216 ;  /* 0x4b8000000c0cb820 */ /* 0x000fe20000400000 */
[----:B------:R-:W-:Y:S02]  /*1ebd0*/  @P1 FMUL R16, R16, 0.25 ;  /* 0x3e80000010101820 */ /* 0x000fe40000400000 */
[----:B------:R-:W-:Y:S01]  /*1ebe0*/  @!P3 FMUL R13, R13, 16777216 ;  /* 0x4b8000000d0db820 */ /* 0x000fe20000400000 */
[----:B------:R-:W-:Y:S01]  /*1ebf0*/  @P1 FMUL R17, R17, 0.25 ;  /* 0x3e80000011111820 */ /* 0x000fe20000400000 */
[----:B------:R-:W-:-:S03]  /*1ec00*/  @!P3 FMUL R16, R16, 16777216 ;  /* 0x4b8000001010b820 */ /* 0x000fc60000400000 */
[----:B------:R-:W-:Y:S01]  /*1ec10*/  @!P3 FMUL R17, R17, 16777216 ;  /* 0x4b8000001111b820 */ /* 0x000fe20000400000 */
[----:B---3--:R-:W-:Y:S02]  /*1ec20*/  IMAD.MOV.U32 R2, RZ, RZ, R26 ;  /* 0x000000ffff027224 */ /* 0x008fe400078e001a */
[C---:B------:R-:W-:Y:S01]  /*1ec30*/  FMUL R26, R29.reuse, R3 ;  /* 0x000000031d1a7220 */ /* 0x040fe20000400000 */
[C---:B------:R-:W-:Y:S01]  /*1ec40*/  FMUL R3, R29.reuse, R6 ;  /* 0x000000061d037220 */ /* 0x040fe20000400000 */
[----:B------:R-:W-:-:S03]  /*1ec50*/  FMUL R6, R29, R10 ;  /* 0x0000000a1d067220 */ /* 0x000fc60000400000 */
[----:B------:R-:W-:Y:S04]  /*1ec60*/  STL [R1+0x280], R26 ;  /* 0x0002801a01007387 */ /* 0x000fe80000100800 */
[----:B------:R0:W-:Y:S04]  /*1ec70*/  STL [R1+0x27c], R3 ;  /* 0x00027c0301007387 */ /* 0x0001e80000100800 */
[----:B------:R1:W-:Y:S04]  /*1ec80*/  STL [R1+0x278], R7 ;  /* 0x0002780701007387 */ /* 0x0003e80000100800 */
[----:B------:R3:W-:Y:S01]  /*1ec90*/  STL [R1+0x26c], R6 ;  /* 0x00026c0601007387 */ /* 0x0007e20000100800 */
[C---:B0-----:R-:W-:Y:S01]  /*1eca0*/  FMUL R3, R29.reuse, R11 ;  /* 0x0000000b1d037220 */ /* 0x041fe20000400000 */
[----:B-1----:R-:W-:-:S04]  /*1ecb0*/  FMUL R7, R29, R14 ;  /* 0x0000000e1d077220 */ /* 0x002fc80000400000 */
[----:B------:R0:W-:Y:S01]  /*1ecc0*/  STL [R1+0x268], R3 ;  /* 0x0002680301007387 */ /* 0x0001e20000100800 */
[----:B---3--:R-:W-:-:S03]  /*1ecd0*/  FMUL R6, R29, R15 ;  /* 0x0000000f1d067220 */ /* 0x008fc60000400000 */
[----:B------:R1:W-:Y:S04]  /*1ece0*/  STL [R1+0x264], R7 ;  /* 0x0002640701007387 */ /* 0x0003e80000100800 */
[----:B------:R3:W-:Y:S01]  /*1ecf0*/  STL [R1+0x260], R6 ;  /* 0x0002600601007387 */ /* 0x0007e20000100800 */
[C---:B0-----:R-:W-:Y:S01]  /*1ed00*/  FMUL R3, R29.reuse, R18 ;  /* 0x000000121d037220 */ /* 0x041fe20000400000 */
[----:B-1----:R-:W-:-:S04]  /*1ed10*/  FMUL R7, R29, R19 ;  /* 0x000000131d077220 */ /* 0x002fc80000400000 */
[----:B------:R0:W-:Y:S01]  /*1ed20*/  STL [R1+0x25c], R3 ;  /* 0x00025c0301007387 */ /* 0x0001e20000100800 */
[----:B---3--:R-:W-:-:S03]  /*1ed30*/  FMUL R6, R29, R22 ;  /* 0x000000161d067220 */ /* 0x008fc60000400000 */
[----:B------:R-:W-:Y:S04]  /*1ed40*/  STL [R1+0x258], R7 ;  /* 0x0002580701007387 */ /* 0x000fe80000100800 */
[----:B------:R-:W3:Y:S01]  /*1ed50*/  LDL.LU R26, [R1+0x10] ;  /* 0x00001000011a7983 */ /* 0x000ee20000300800 */
[----:B0-----:R-:W-:-:S03]  /*1ed60*/  FMUL R3, R29, R23 ;  /* 0x000000171d037220 */ /* 0x001fc60000400000 */
[----:B------:R0:W-:Y:S04]  /*1ed70*/  STL [R1+0x254], R6 ;  /* 0x0002540601007387 */ /* 0x0001e80000100800 */
[----:B------:R-:W3:Y:S04]  /*1ed80*/  LDL.LU R23, [R1] ;  /* 0x0000000001177983 */ /* 0x000ee80000300800 */
[----:B------:R1:W-:Y:S01]  /*1ed90*/  STL [R1+0x250], R3 ;  /* 0x0002500301007387 */ /* 0x0003e20000100800 */
[----:B0-----:R-:W-:-:S03]  /*1eda0*/  FMUL R6, R29, R25 ;  /* 0x000000191d067220 */ /* 0x001fc60000400000 */
[----:B------:R-:W3:Y:S01]  /*1edb0*/  LDL.LU R25, [R1+0x1134] ;  /* 0x0011340001197983 */ /* 0x000ee20000300800 */
[----:B-1----:R-:W-:-:S03]  /*1edc0*/  FMUL R3, R29, R0 ;  /* 0x000000001d037220 */ /* 0x002fc60000400000 */
[----:B------:R-:W3:Y:S04]  /*1edd0*/  LDL.LU R0, [R1+0x1130] ;  /* 0x0011300001007983 */ /* 0x000ee80000300800 */
[----:B------:R0:W-:Y:S02]  /*1ede0*/  STL [R1+0x244], R6 ;  /* 0x0002440601007387 */ /* 0x0001e40000100800 */
[C---:B0-----:R-:W-:Y:S02]  /*1edf0*/  FMUL R6, R29.reuse, R4 ;  /* 0x000000041d067220 */ /* 0x041fe40000400000 */
[----:B------:R-:W3:Y:S04]  /*1ee00*/  LDL.LU R4, [R1+0x112c] ;  /* 0x00112c0001047983 */ /* 0x000ee80000300800 */
[----:B------:R0:W-:Y:S02]  /*1ee10*/  STL [R1+0x240], R3 ;  /* 0x0002400301007387 */ /* 0x0001e40000100800 */
[----:B0-----:R-:W-:-:S02]  /*1ee20*/  FMUL R3, R29, R5 ;  /* 0x000000051d037220 */ /* 0x001fc40000400000 */
        /* <DEDUP_REMOVED lines=19> */
[----:B------:R-:W-:Y:S04]  /*1ef60*/  STL [R1+0x1f8], R6 ;  /* 0x0001f80601007387 */ /* 0x000fe80000100800 */
[----:B------:R0:W-:Y:S04]  /*1ef70*/  STL [R1+0x10ec], R2 ;  /* 0x0010ec0201007387 */ /* 0x0001e80000100800 */
[----:B------:R1:W-:Y:S04]  /*1ef80*/  STL [R1+0x1ec], R3 ;  /* 0x0001ec0301007387 */ /* 0x0003e80000100800 */
[----:B0-----:R-:W3:Y:S04]  /*1ef90*/  LDL.LU R2, [R1+0x20] ;  /* 0x0000200001027983 */ /* 0x001ee80000300800 */
[----:B------:R-:W3:Y:S04]  /*1efa0*/  LDL.LU R29, [R1+0xc] ;  /* 0x00000c00011d7983 */ /* 0x000ee80000300800 */
[----:B------:R-:W3:Y:S04]  /*1efb0*/  LDL.LU R22, [R1+0x54] ;  /* 0x0000540001167983 */ /* 0x000ee80000300800 */
[----:B------:R-:W3:Y:S04]  /*1efc0*/  LDL.LU R19, [R1+0x58] ;  /* 0x0000580001137983 */ /* 0x000ee80000300800 */
[----:B------:R-:W3:Y:S04]  /*1efd0*/  LDL.LU R18, [R1+0x64] ;  /* 0x0000640001127983 */ /* 0x000ee80000300800 */
[----:B------:R-:W3:Y:S01]  /*1efe0*/  LDL.LU R15, [R1+0x6c] ;  /* 0x00006c00010f7983 */ /* 0x000ee20000300800 */
[----:B-----5:R-:W-:-:S03]  /*1eff0*/  @P2 FMUL R20, R20, 0.25 ;  /* 0x3e80000014142820 */ /* 0x020fc60000400000 */
[----:B------:R-:W5:Y:S04]  /*1f000*/  LDL.LU R14, [R1+0x74] ;  /* 0x00007400010e7983 */ /* 0x000f680000300800 */
[----:B------:R-:W5:Y:S01]  /*1f010*/  LDL.LU R11, [R1+0x7c] ;  /* 0x00007c00010b7983 */ /* 0x000f620000300800 */
[----:B--2---:R-:W-:-:S03]  /*1f020*/  @P2 FMUL R21, R21, 0.25 ;  /* 0x3e80000015152820 */ /* 0x004fc60000400000 */
[----:B------:R-:W2:Y:S01]  /*1f030*/  LDL.LU R10, [R1+0x84] ;  /* 0x00008400010a7983 */ /* 0x000ea20000300800 */
[----:B----4-:R-:W-:-:S03]  /*1f040*/  FSETP.GT.AND P1, PT, |R27|, 8.50705917302346158658e+37, PT ;  /* 0x7e8000001b00780b */ /* 0x010fc60003f24200 */
[----:B------:R-:W4:Y:S01]  /*1f050*/  LDL.LU R7, [R1+0x8c] ;  /* 0x00008c0001077983 */ /* 0x000f220000300800 */
[----:B------:R-:W-:-:S03]  /*1f060*/  @P2 FMUL R24, R24, 0.25 ;  /* 0x3e80000018182820 */ /* 0x000fc60000400000 */
[----:B------:R-:W4:Y:S04]  /*1f070*/  LDL.LU R6, [R1+0x94] ;  /* 0x0000940001067983 */ /* 0x000f280000300800 */
[----:B-1----:R-:W4:Y:S04]  /*1f080*/  LDL.LU R3, [R1+0x98] ;  /* 0x0000980001037983 */ /* 0x002f280000300800 */
[----:B------:R0:W-:Y:S04]  /*1f090*/  STL [R1+0x10d4], R27 ;  /* 0x0010d41b01007387 */ /* 0x0001e80000100800 */
[----:B0-----:R-:W5:Y:S04]  /*1f0a0*/  LDL.LU R27, [R1+0x1c] ;  /* 0x00001c00011b7983 */ /* 0x001f680000300800 */
[----:B------:R0:W-:Y:S04]  /*1f0b0*/  STL [R1+0x40], R20 ;  /* 0x0000401401007387 */ /* 0x0001e80000100800 */
[----:B0-----:R-:W2:Y:S04]  /*1f0c0*/  LDL.LU R20, [R1+0x110c] ;  /* 0x00110c0001147983 */ /* 0x001ea80000300800 */
[----:B------:R0:W-:Y:S04]  /*1f0d0*/  STL [R1+0x3c], R21 ;  /* 0x00003c1501007387 */ /* 0x0001e80000100800 */
[----:B0-----:R-:W4:Y:S04]  /*1f0e0*/  LDL.LU R21, [R1+0x1108] ;  /* 0x0011080001157983 */ /* 0x001f280000300800 */
[----:B------:R0:W-:Y:S04]  /*1f0f0*/  STL [R1+0x30], R24 ;  /* 0x0000301801007387 */ /* 0x0001e80000100800 */
[----:B0-----:R-:W4:Y:S01]  /*1f100*/  LDL.LU R24, [R1+0x1104] ;  /* 0x0011040001187983 */ /* 0x001f220000300800 */
[----:B---3--:R-:W-:-:S05]  /*1f110*/  @P2 FMUL R25, R25, 0.25 ;  /* 0x3e80000019192820 */ /* 0x008fca0000400000 */
[----:B------:R0:W-:Y:S04]  /*1f120*/  STL [R1+0x2c], R25 ;  /* 0x00002c1901007387 */ /* 0x0001e80000100800 */
[----:B0-----:R-:W3:Y:S01]  /*1f130*/  LDL.LU R25, [R1+0x1100] ;  /* 0x0011000001197983 */ /* 0x001ee20000300800 */
[----:B------:R-:W-:-:S05]  /*1f140*/  @P2 FMUL R2, R2, 0.25 ;  /* 0x3e80000002022820 */ /* 0x000fca0000400000 */
[----:B------:R0:W-:Y:S04]  /*1f150*/  STL [R1+0x10f0], R2 ;  /* 0x0010f00201007387 */ /* 0x0001e80000100800 */
[----:B0-----:R-:W5:Y:S04]  /*1f160*/  LDL R2, [R1+0x2c] ;  /* 0x00002c0001027983 */ /* 0x001f680000100800 */
[----:B-----5:R0:W-:Y:S04]  /*1f170*/  STL [R1+0x10f4], R2 ;  /* 0x0010f40201007387 */ /* 0x0201e80000100800 */
[----:B0-----:R-:W5:Y:S04]  /*1f180*/  LDL R2, [R1+0x30] ;  /* 0x0000300001027983 */ /* 0x001f680000100800 */
[----:B-----5:R0:W-:Y:S04]  /*1f190*/  STL [R1+0x10f8], R2 ;  /* 0x0010f80201007387 */ /* 0x0201e80000100800 */
[----:B0-----:R-:W5:Y:S01]  /*1f1a0*/  LDL R2, [R1+0x3c] ;  /* 0x00003c0001027983 */ /* 0x001f620000100800 */
[----:B------:R-:W-:-:S03]  /*1f1b0*/  FSETP.GEU.AND P3, PT, |R28|, 1.175494350822287508e-38, PT ;  /* 0x008000001c00780b */ /* 0x000fc60003f6e200 */
[----:B-----5:R0:W-:Y:S04]  /*1f1c0*/  STL [R1+0x10fc], R2 ;  /* 0x0010fc0201007387 */ /* 0x0201e80000100800 */
[----:B0-----:R-:W5:Y:S06]  /*1f1d0*/  LDL R2, [R1+0x40] ;  /* 0x0000400001027983 */ /* 0x001f6c0000100800 */
[----:B-----5:R-:W-:-:S05]  /*1f1e0*/  @!P3 FMUL R2, R2, 16777216 ;  /* 0x4b8000000202b820 */ /* 0x020fca0000400000 */
[----:B------:R0:W-:Y:S04]  /*1f1f0*/  @!P3 STL [R1+0x40], R2 ;  /* 0x000040020100b387 */ /* 0x0001e80000100800 */
[----:B0-----:R-:W5:Y:S02]  /*1f200*/  LDL.LU R2, [R1+0x10fc] ;  /* 0x0010fc0001027983 */ /* 0x001f640000300800 */
        /* <DEDUP_REMOVED lines=10> */
[----:B------:R0:W-:Y:S04]  /*1f2b0*/  STL [R1+0x20], R2 ;  /* 0x0000200201007387 */ /* 0x0001e80000100800 */
[----:B0-----:R-:W5:Y:S01]  /*1f2c0*/  LDL.LU R2, [R1+0x10ec] ;  /* 0x0010ec0001027983 */ /* 0x001f620000300800 */
[----:B------:R-:W-:-:S03]  /*1f2d0*/  @P2 FMUL R27, R27, 0.25 ;  /* 0x3e8000001b1b2820 */ /* 0x000fc60000400000 */
[----:B-----5:R0:W-:Y:S04]  /*1f2e0*/  STL [R1+0x10e4], R2 ;  /* 0x0010e40201007387 */ /* 0x0201e80000100800 */
[----:B0-----:R-:W5:Y:S01]  /*1f2f0*/  LDL.LU R2, [R1+0x3c] ;  /* 0x00003c0001027983 */ /* 0x001f620000300800 */
[----:B------:R-:W-:-:S03]  /*1f300*/  @!P3 FMUL R27, R27, 16777216 ;  /* 0x4b8000001b1bb820 */ /* 0x000fc60000400000 */
[----:B-----5:R0:W-:Y:S04]  /*1f310*/  STL [R1+0x10e8], R2 ;  /* 0x0010e80201007387 */ /* 0x0201e80000100800 */
[----:B0-----:R-:W5:Y:S04]  /*1f320*/  LDL.LU R2, [R1+0x40] ;  /* 0x0000400001027983 */ /* 0x001f680000300800 */
[----:B------:R0:W-:Y:S04]  /*1f330*/  STL [R1+0x10d8], R27 ;  /* 0x0010d81b01007387 */ /* 0x0001e80000100800 */
[----:B0-----:R-:W2:Y:S01]  /*1f340*/  LDL.LU R27, [R1+0x20] ;  /* 0x00002000011b7983 */ /* 0x001ea20000300800 */
[----:B------:R-:W-:-:S04]  /*1f350*/  @P2 FMUL R28, R28, 0.25 ;  /* 0x3e8000001c1c2820 */ /* 0x000fc80000400000 */
[----:B------:R-:W-:-:S06]  /*1f360*/  @!P3 FMUL R28, R28, 16777216 ;  /* 0x4b8000001c1cb820 */ /* 0x000fcc0000400000 */
[----:B------:R-:W5:Y:S01]  /*1f370*/  MUFU.RCP R28, R28 ;  /* 0x0000001c001c7308 */ /* 0x000f620000001000 */
[----:B--2---:R0:W-:Y:S04]  /*1f380*/  STL [R1+0x10dc], R27 ;  /* 0x0010dc1b01007387 */ /* 0x0041e80000100800 */
[----:B0-----:R-:W2:Y:S01]  /*1f390*/  LDL.LU R27, [R1+0x2c] ;  /* 0x00002c00011b7983 */ /* 0x001ea20000300800 */
[----:B-----5:R-:W-:-:S03]  /*1f3a0*/  FMUL R2, R28, R2 ;  /* 0x000000021c027220 */ /* 0x020fc60000400000 */
[----:B--2---:R0:W-:Y:S04]  /*1f3b0*/  STL [R1+0x10e0], R27 ;  /* 0x0010e01b01007387 */ /* 0x0041e80000100800 */
[----:B0-----:R-:W2:Y:S04]  /*1f3c0*/  LDL.LU R27, [R1+0x30] ;  /* 0x00003000011b7983 */ /* 0x001ea80000300800 */
[----:B------:R0:W-:Y:S04]  /*1f3d0*/  STL [R1+0x274], R2 ;  /* 0x0002740201007387 */ /* 0x0001e80000100800 */
[----:B0-----:R-:W5:Y:S01]  /*1f3e0*/  LDL.LU R2, [R1+0x10e8] ;  /* 0x0010e80001027983 */ /* 0x001f620000300800 */
[C---:B--2---:R-:W-:Y:S01]  /*1f3f0*/  FMUL R27, R28.reuse, R27 ;  /* 0x0000001b1c1b7220 */ /* 0x044fe20000400000 */
[----:B-----5:R-:W-:-:S05]  /*1f400*/  FMUL R2, R28, R2 ;  /* 0x000000021c027220 */ /* 0x020fca0000400000 */
[----:B------:R0:W-:Y:S04]  /*1f410*/  STL [R1+0x270], R2 ;  /* 0x0002700201007387 */ /* 0x0001e80000100800 */
[----:B0-----:R-:W2:Y:S04]  /*1f420*/  LDL.LU R2, [R1+0x10e4] ;  /* 0x0010e40001027983 */ /* 0x001ea80000300800 */
[----:B------:R0:W-:Y:S04]  /*1f430*/  STL [R1+0x24c], R27 ;  /* 0x00024c1b01007387 */ /* 0x0001e80000100800 */
[----:B0-----:R-:W5:Y:S02]  /*1f440*/  LDL.LU R27, [R1+0x10e0] ;  /* 0x0010e000011b7983 */ /* 0x001f640000300800 */
[----:B-----5:R-:W-:-:S05]  /*1f450*/  FMUL R27, R28, R27 ;  /* 0x0000001b1c1b7220 */ /* 0x020fca0000400000 */
[----:B------:R0:W-:Y:S04]  /*1f460*/  STL [R1+0x248], R27 ;  /* 0x0002481b01007387 */ /* 0x0001e80000100800 */
[----:B0-----:R-:W5:Y:S02]  /*1f470*/  LDL.LU R27, [R1+0x10dc] ;  /* 0x0010dc00011b7983 */ /* 0x001f640000300800 */
[----:B-----5:R-:W-:-:S05]  /*1f480*/  FMUL R27, R28, R27 ;  /* 0x0000001b1c1b7220 */ /* 0x020fca0000400000 */
[----:B------:R0:W-:Y:S04]  /*1f490*/  STL [R1+0x23c], R27 ;  /* 0x00023c1b01007387 */ /* 0x0001e80000100800 */
[----:B0-----:R-:W5:Y:S01]  /*1f4a0*/  LDL.LU R27, [R1+0x10d8] ;  /* 0x0010d800011b7983 */ /* 0x001f620000300800 */
[----:B------:R-:W-:Y:S01]  /*1f4b0*/  @P2 FMUL R26, R26, 0.25 ;  /* 0x3e8000001a1a2820 */ /* 0x000fe20000400000 */
[----:B------:R-:W-:-:S03]  /*1f4c0*/  @P2 FMUL R29, R29, 0.25 ;  /* 0x3e8000001d1d2820 */ /* 0x000fc60000400000 */
[----:B------:R-:W-:Y:S01]  /*1f4d0*/  @!P3 FMUL R26, R26, 16777216 ;  /* 0x4b8000001a1ab820 */ /* 0x000fe20000400000 */
[----:B------:R-:W-:Y:S01]  /*1f4e0*/  @!P3 FMUL R29, R29, 16777216 ;  /* 0x4b8000001d1db820 */ /* 0x000fe20000400000 */
[----:B------:R-:W-:Y:S01]  /*1f4f0*/  @P2 FMUL R23, R23, 0.25 ;  /* 0x3e80000017172820 */ /* 0x000fe20000400000 */
[----:B------:R-:W-:Y:S01]  /*1f500*/  @P2 FMUL R0, R0, 0.25 ;  /* 0x3e80000000002820 */ /* 0x000fe20000400000 */
[----:B------:R-:W-:Y:S01]  /*1f510*/  FMUL R26, R28, R26 ;  /* 0x0000001a1c1a7220 */ /* 0x000fe20000400000 */
[----:B------:R-:W-:Y:S01]  /*1f520*/  @P2 FMUL R4, R4, 0.25 ;  /* 0x3e80000004042820 */ /* 0x000fe20000400000 */
[----:B------:R-:W-:Y:S01]  /*1f530*/  FMUL R29, R28, R29 ;  /* 0x0000001d1c1d7220 */ /* 0x000fe20000400000 */
[----:B------:R-:W-:Y:S01]  /*1f540*/  @!P3 FMUL R23, R23, 16777216 ;  /* 0x4b8000001717b820 */ /* 0x000fe20000400000 */
[----:B------:R-:W-:Y:S01]  /*1f550*/  @P2 FMUL R5, R5, 0.25 ;  /* 0x3e80000005052820 */ /* 0x000fe20000400000 */
[----:B------:R-:W-:Y:S01]  /*1f560*/  @!P3 FMUL R0, R0, 16777216 ;  /* 0x4b8000000000b820 */ /* 0x000fe20000400000 */
[----:B------:R-:W-:Y:S01]  /*1f570*/  @P2 FMUL R8, R8, 0.25 ;  /* 0x3e80000008082820 */ /* 0x000fe20000400000 */
[----:B------:R-:W-:Y:S01]  /*1f580*/  @!P3 FMUL R4, R4, 16777216 ;  /* 0x4b8000000404b820 */ /* 0x000fe20000400000 */
[----:B------:R-:W-:Y:S01]  /*1f590*/  @P2 FMUL R9, R9, 0.25 ;  /* 0x3e80000009092820 */ /* 0x000fe20000400000 */
[----:B------:R-:W-:Y:S01]  /*1f5a0*/  @!P3 FMUL R5, R5, 16777216 ;  /* 0x4b8000000505b820 */ /* 0x000fe20000400000 */
[----:B------:R-:W-:Y:S01]  /*1f5b0*/  @!P3 FMUL R8, R8, 16777216 ;  /* 0x4b8000000808b820 */ /* 0x000fe20000400000 */
[----:B------:R-:W-:Y:S01]  /*1f5c0*/  @P2 FMUL R12, R12, 0.25 ;  /* 0x3e8000000c0c2820 */ /* 0x000fe20000400000 */
[----:B------:R-:W-:Y:S01]  /*1f5d0*/  @P2 FMUL R13, R13, 0.25 ;  /* 0x3e8000000d0d2820 */ /* 0x000fe20000400000 */
[----:B------:R-:W-:Y:S01]  /*1f5e0*/  @!P3 FMUL R9, R9, 16777216 ;  /* 0x4b8000000909b820 */ /* 0x000fe20000400000 */
[----:B------:R-:W-:Y:S01]  /*1f5f0*/  FMUL R5, R28, R5 ;  /* 0x000000051c057220 */ /* 0x000fe20000400000 */
[----:B------:R-:W-:Y:S01]  /*1f600*/  @P2 FMUL R16, R16, 0.25 ;  /* 0x3e80000010102820 */ /* 0x000fe20000400000 */
[----:B------:R-:W-:Y:S01]  /*1f610*/  @!P3 FMUL R12, R12, 16777216 ;  /* 0x4b8000000c0cb820 */ /* 0x000fe20000400000 */
[----:B------:R-:W-:Y:S01]  /*1f620*/  @!P3 FMUL R13, R13, 16777216 ;  /* 0x4b8000000d0db820 */ /* 0x000fe20000400000 */
[----:B------:R-:W-:Y:S01]  /*1f630*/  @P2 FMUL R17, R17, 0.25 ;  /* 0x3e80000011112820 */ /* 0x000fe20000400000 */
[----:B------:R-:W-:Y:S01]  /*1f640*/  @P2 FMUL R20, R20, 0.25 ;  /* 0x3e80000014142820 */ /* 0x000fe20000400000 */
[----:B------:R-:W-:Y:S01]  /*1f650*/  @!P3 FMUL R16, R16, 16777216 ;  /* 0x4b8000001010b820 */ /* 0x000fe20000400000 */
[----:B----4-:R-:W-:Y:S01]  /*1f660*/  @P2 FMUL R21, R21, 0.25 ;  /* 0x3e80000015152820 */ /* 0x010fe20000400000 */
[----:B------:R-:W-:Y:S01]  /*1f670*/  @!P3 FMUL R17, R17, 16777216 ;  /* 0x4b8000001111b820 */ /* 0x000fe20000400000 */
[----:B------:R-:W-:Y:S01]  /*1f680*/  @!P3 FMUL R20, R20, 16777216 ;  /* 0x4b8000001414b820 */ /* 0x000fe20000400000 */
[----:B------:R-:W-:Y:S01]  /*1f690*/  @P2 FMUL R24, R24, 0.25 ;  /* 0x3e80000018182820 */ /* 0x000fe20000400000 */
[----:B---3--:R-:W-:Y:S01]  /*1f6a0*/  @P2 FMUL R25, R25, 0.25 ;  /* 0x3e80000019192820 */ /* 0x008fe20000400000 */
[----:B------:R-:W-:Y:S01]  /*1f6b0*/  @!P3 FMUL R21, R21, 16777216 ;  /* 0x4b8000001515b820 */ /* 0x000fe20000400000 */
[----:B------:R-:W-:Y:S01]  /*1f6c0*/  @P2 FMUL R22, R22, 0.25 ;  /* 0x3e80000016162820 */ /* 0x000fe20000400000 */
[----:B------:R-:W-:Y:S01]  /*1f6d0*/  @!P3 FMUL R24, R24, 16777216 ;  /* 0x4b8000001818b820 */ /* 0x000fe20000400000 */
        /* <DEDUP_REMOVED lines=18> */
[----:B------:R-:W-:-:S02]  /*1f800*/  @!P3 FMUL R6, R6, 16777216 ;  /* 0x4b8000000606b820 */ /* 0x000fc40000400000 */
[----:B------:R-:W-:Y:S01]  /*1f810*/  @!P3 FMUL R3, R3, 16777216 ;  /* 0x4b8000000303b820 */ /* 0x000fe20000400000 */
[----:B-----5:R-:W-:-:S05]  /*1f820*/  FMUL R27, R28, R27 ;  /* 0x0000001b1c1b7220 */ /* 0x020fca0000400000 */
[----:B------:R0:W-:Y:S04]  /*1f830*/  STL [R1+0x234], R27 ;  /* 0x0002341b01007387 */ /* 0x0001e80000100800 */
[----:B0-----:R-:W3:Y:S04]  /*1f840*/  LDL.LU R27, [R1+0x10d4] ;  /* 0x0010d400011b7983 */ /* 0x001ee80000300800 */
[----:B------:R0:W-:Y:S04]  /*1f850*/  STL [R1+0x228], R26 ;  /* 0x0002281a01007387 */ /* 0x0001e80000100800 */
[----:B0-----:R-:W4:Y:S04]  /*1f860*/  LDL.LU R26, [R1+0x10d0] ;  /* 0x0010d000011a7983 */ /* 0x001f280000300800 */
[----:B------:R0:W-:Y:S02]  /*1f870*/  STL [R1+0x220], R29 ;  /* 0x0002201d01007387 */ /* 0x0001e40000100800 */
[C---:B0-----:R-:W-:Y:S01]  /*1f880*/  FMUL R29, R28.reuse, R23 ;  /* 0x000000171c1d7220 */ /* 0x041fe20000400000 */
[C---:B------:R-:W-:Y:S01]  /*1f890*/  FMUL R23, R28.reuse, R0 ;  /* 0x000000001c177220 */ /* 0x040fe20000400000 */
[C---:B------:R-:W-:Y:S01]  /*1f8a0*/  FMUL R0, R28.reuse, R4 ;  /* 0x000000041c007220 */ /* 0x040fe20000400000 */
[----:B------:R-:W-:-:S02]  /*1f8b0*/  FMUL R4, R28, R8 ;  /* 0x000000081c047220 */ /* 0x000fc40000400000 */
[----:B------:R-:W-:Y:S04]  /*1f8c0*/  STL [R1+0x21c], R29 ;  /* 0x00021c1d01007387 */ /* 0x000fe80000100800 */
[----:B------:R-:W-:Y:S04]  /*1f8d0*/  STL [R1+0x210], R23 ;  /* 0x0002101701007387 */ /* 0x000fe80000100800 */
[----:B------:R0:W-:Y:S04]  /*1f8e0*/  STL [R1+0x200], R0 ;  /* 0x0002000001007387 */ /* 0x0001e80000100800 */
[----:B------:R1:W-:Y:S01]  /*1f8f0*/  STL [R1+0x1fc], R5 ;  /* 0x0001fc0501007387 */ /* 0x0003e20000100800 */
[----:B0-----:R-:W-:-:S03]  /*1f900*/  FMUL R0, R28, R9 ;  /* 0x000000091c007220 */ /* 0x001fc60000400000 */
[----:B------:R0:W-:Y:S01]  /*1f910*/  STL [R1+0x1e4], R4 ;  /* 0x0001e40401007387 */ /* 0x0001e20000100800 */
[----:B-1----:R-:W-:-:S03]  /*1f920*/  FMUL R5, R28, R12 ;  /* 0x0000000c1c057220 */ /* 0x002fc60000400000 */
[----:B------:R1:W-:Y:S01]  /*1f930*/  STL [R1+0x1e0], R0 ;  /* 0x0001e00001007387 */ /* 0x0003e20000100800 */
[----:B0-----:R-:W-:-:S03]  /*1f940*/  FMUL R4, R28, R13 ;  /* 0x0000000d1c047220 */ /* 0x001fc60000400000 */
[----:B------:R0:W-:Y:S01]  /*1f950*/  STL [R1+0x1dc], R5 ;  /* 0x0001dc0501007387 */ /* 0x0001e20000100800 */
[----:B-1----:R-:W-:-:S03]  /*1f960*/  FMUL R0, R28, R16 ;  /* 0x000000101c007220 */ /* 0x002fc60000400000 */
[----:B------:R1:W-:Y:S04]  /*1f970*/  STL [R1+0x1d8], R4 ;  /* 0x0001d80401007387 */ /* 0x0003e80000100800 */
[----:B------:R5:W-:Y:S01]  /*1f980*/  STL [R1+0x1d4], R0 ;  /* 0x0001d40001007387 */ /* 0x000be20000100800 */
[C---:B0-----:R-:W-:Y:S01]  /*1f990*/  FMUL R5, R28.reuse, R17 ;  /* 0x000000111c057220 */ /* 0x041fe20000400000 */
[----:B-1----:R-:W-:-:S04]  /*1f9a0*/  FMUL R4, R28, R20 ;  /* 0x000000141c047220 */ /* 0x002fc80000400000 */
[----:B------:R0:W-:Y:S01]  /*1f9b0*/  STL [R1+0x1d0], R5 ;  /* 0x0001d00501007387 */ /* 0x0001e20000100800 */
[----:B-----5:R-:W-:-:S03]  /*1f9c0*/  FMUL R0, R28, R21 ;  /* 0x000000151c007220 */ /* 0x020fc60000400000 */
        /* <DEDUP_REMOVED lines=21> */
[----:B-1----:R-:W-:Y:S01]  /*1fb20*/  FMUL R4, R28, R6 ;  /* 0x000000061c047220 */ /* 0x002fe20000400000 */
[----:B--2---:R-:W-:-:S03]  /*1fb30*/  IMAD.MOV.U32 R6, RZ, RZ, R2 ;  /* 0x000000ffff067224 */ /* 0x004fc600078e0002 */
[----:B------:R-:W-:Y:S01]  /*1fb40*/  STL [R1+0x1a0], R5 ;  /* 0x0001a00501007387 */ /* 0x000fe20000100800 */
[----:B-----5:R-:W-:-:S03]  /*1fb50*/  FMUL R0, R28, R3 ;  /* 0x000000031c007220 */ /* 0x020fc60000400000 */
[----:B------:R-:W-:Y:S04]  /*1fb60*/  STL [R1+0x19c], R4 ;  /* 0x00019c0401007387 */ /* 0x000fe80000100800 */
[----:B------:R0:W-:Y:S04]  /*1fb70*/  STL [R1+0x1098], R6 ;  /* 0x0010980601007387 */ /* 0x0001e80000100800 */
[----:B------:R-:W-:Y:S04]  /*1fb80*/  STL [R1+0x94], R0 ;  /* 0x0000940001007387 */ /* 0x000fe80000100800 */
[----:B0-----:R-:W2:Y:S04]  /*1fb90*/  LDL.LU R6, [R1+0xb0] ;  /* 0x0000b00001067983 */ /* 0x001ea80000300800 */
[----:B--2---:R0:W-:Y:S04]  /*1fba0*/  STL [R1+0x10c0], R6 ;  /* 0x0010c00601007387 */ /* 0x0041e80000100800 */
[----:B0-----:R-:W2:Y:S04]  /*1fbb0*/  LDL R6, [R1+0xa8] ;  /* 0x0000a80001067983 */ /* 0x001ea80000100800 */
[----:B--2---:R0:W-:Y:S04]  /*1fbc0*/  STL [R1+0x10c4], R6 ;  /* 0x0010c40601007387 */ /* 0x0041e80000100800 */
[----:B0-----:R-:W2:Y:S04]  /*1fbd0*/  LDL R6, [R1+0xa4] ;  /* 0x0000a40001067983 */ /* 0x001ea80000100800 */
[----:B--2---:R0:W-:Y:S04]  /*1fbe0*/  STL [R1+0x10c8], R6 ;  /* 0x0010c80601007387 */ /* 0x0041e80000100800 */
[----:B0-----:R-:W2:Y:S04]  /*1fbf0*/  LDL R6, [R1+0xa0] ;  /* 0x0000a00001067983 */ /* 0x001ea80000100800 */
[----:B--2---:R0:W-:Y:S04]  /*1fc00*/  STL [R1+0x10cc], R6 ;  /* 0x0010cc0601007387 */ /* 0x0041e80000100800 */
[----:B0-----:R-:W2:Y:S04]  /*1fc10*/  LDL R6, [R1+0x9c] ;  /* 0x00009c0001067983 */ /* 0x001ea80000100800 */
        /* <DEDUP_REMOVED lines=23> */
[----:B----4-:R-:W-:-:S03]  /*1fd90*/  FSETP.GT.AND P2, PT, |R26|, 8.50705917302346158658e+37, PT ;  /* 0x7e8000001a00780b */ /* 0x010fc60003f44200 */
[----:B------:R-:W4:Y:S04]  /*1fda0*/  LDL.LU R3, [R1+0x158] ;  /* 0x0001580001037983 */ /* 0x000f280000300800 */
[----:B------:R-:W4:Y:S04]  /*1fdb0*/  LDL.LU R2, [R1+0x160] ;  /* 0x0001600001027983 */ /* 0x000f280000300800 */
[----:B------:R-:W4:Y:S04]  /*1fdc0*/  LDL.LU R9, [R1+0x168] ;  /* 0x0001680001097983 */ /* 0x000f280000300800 */
[----:B------:R0:W-:Y:S04]  /*1fdd0*/  STL [R1+0x109c], R26 ;  /* 0x00109c1a01007387 */ /* 0x0001e80000100800 */
[----:B0-----:R-:W3:Y:S01]  /*1fde0*/  LDL.LU R26, [R1+0xac] ;  /* 0x0000ac00011a7983 */ /* 0x001ee20000300800 */
[----:B--2---:R-:W-:-:S05]  /*1fdf0*/  @P1 FMUL R6, R6, 0.25 ;  /* 0x3e80000006061820 */ /* 0x004fca0000400000 */
[----:B------:R0:W-:Y:S04]  /*1fe00*/  @P1 STL [R1+0x9c], R6 ;  /* 0x00009c0601001387 */ /* 0x0001e80000100800 */
[----:B0-----:R-:W2:Y:S02]  /*1fe10*/  LDL.LU R6, [R1+0x10cc] ;  /* 0x0010cc0001067983 */ /* 0x001ea40000300800 */
[----:B--2---:R-:W-:-:S05]  /*1fe20*/  @P1 FMUL R6, R6, 0.25 ;  /* 0x3e80000006061820 */ /* 0x004fca0000400000 */
[----:B------:R0:W-:Y:S04]  /*1fe30*/  @P1 STL [R1+0xa0], R6 ;  /* 0x0000a00601001387 */ /* 0x0001e80000100800 */
[----:B0-----:R-:W2:Y:S02]  /*1fe40*/  LDL.LU R6, [R1+0x10c8] ;  /* 0x0010c80001067983 */ /* 0x001ea40000300800 */
[----:B--2---:R-:W-:-:S05]  /*1fe50*/  @P1 FMUL R6, R6, 0.25 ;  /* 0x3e80000006061820 */ /* 0x004fca0000400000 */
[----:B------:R0:W-:Y:S04]  /*1fe60*/  @P1 STL [R1+0xa4], R6 ;  /* 0x0000a40601001387 */ /* 0x0001e80000100800 */
[----:B0-----:R-:W2:Y:S01]  /*1fe70*/  LDL.LU R6, [R1+0x10c4] ;  /* 0x0010c40001067983 */ /* 0x001ea20000300800 */
[----:B---3--:R-:W-:Y:S01]  /*1fe80*/  @P1 FMUL R26, R26, 0.25 ;  /* 0x3e8000001a1a1820 */ /* 0x008fe20000400000 */
[----:B--2---:R-:W-:-:S05]  /*1fe90*/  @P1 FMUL R6, R6, 0.25 ;  /* 0x3e80000006061820 */ /* 0x004fca0000400000 */
[----:B------:R0:W-:Y:S04]  /*1fea0*/  @P1 STL [R1+0xa8], R6 ;  /* 0x0000a80601001387 */ /* 0x0001e80000100800 */
[----:B0-----:R-:W2:Y:S04]  /*1feb0*/  LDL.LU R6, [R1+0x10c0] ;  /* 0x0010c00001067983 */ /* 0x001ea80000300800 */
        /* <DEDUP_REMOVED lines=45> */
[----:B--2---:R-:W-:Y:S01]  /*20190*/  @P1 FMUL R6, R6, 0.25 ;  /* 0x3e80000006061820 */ /* 0x004fe20000400000 */
[----:B-----5:R-:W-:-:S03]  /*201a0*/  @P1 FMUL R28, R28, 0.25 ;  /* 0x3e8000001c1c1820 */ /* 0x020fc60000400000 */
[----:B------:R-:W-:Y:S01]  /*201b0*/  @!P3 FMUL R6, R6, 16777216 ;  /* 0x4b8000000606b820 */ /* 0x000fe20000400000 */
[----:B------:R-:W-:Y:S01]  /*201c0*/  @!P3 FMUL R28, R28, 16777216 ;  /* 0x4b8000001c1cb820 */ /* 0x000fe20000400000 */
[----:B------:R-:W-:Y:S01]  /*201d0*/  @P1 FMUL R25, R25, 0.25 ;  /* 0x3e80000019191820 */ /* 0x000fe20000400000 */
[----:B------:R-:W-:Y:S01]  /*201e0*/  @P1 FMUL R24, R24, 0.25 ;  /* 0x3e80000018181820 */ /* 0x000fe20000400000 */
[----:B------:R-:W-:Y:S01]  /*201f0*/  FMUL R6, R27, R6 ;  /* 0x000000061b067220 */ /* 0x000fe20000400000 */
[----:B------:R-:W-:Y:S01]  /*20200*/  @P1 FMUL R21, R21, 0.25 ;  /* 0x3e80000015151820 */ /* 0x000fe20000400000 */
[----:B------:R-:W-:Y:S01]  /*20210*/  FMUL R28, R27, R28 ;  /* 0x0000001c1b1c7220 */ /* 0x000fe20000400000 */
[----:B------:R-:W-:Y:S01]  /*20220*/  @P1 FMUL R20, R20, 0.25 ;  /* 0x3e80000014141820 */ /* 0x000fe20000400000 */
[----:B------:R-:W-:Y:S01]  /*20230*/  @P1 FMUL R17, R17, 0.25 ;  /* 0x3e80000011111820 */ /* 0x000fe20000400000 */
[----:B------:R-:W-:Y:S01]  /*20240*/  @!P3 FMUL R25, R25, 16777216 ;  /* 0x4b8000001919b820 */ /* 0x000fe20000400000 */
        /* <DEDUP_REMOVED lines=33> */
[----:B------:R-:W-:-:S02]  /*20460*/  @!P3 FMUL R14, R14, 16777216 ;  /* 0x4b8000000e0eb820 */ /* 0x000fc40000400000 */
[----:B------:R-:W-:Y:S01]  /*20470*/  @!P3 FMUL R11, R11, 16777216 ;  /* 0x4b8000000b0bb820 */ /* 0x000fe20000400000 */
[----:B------:R-:W-:Y:S01]  /*20480*/  @!P3 FMUL R10, R10, 16777216 ;  /* 0x4b8000000a0ab820 */ /* 0x000fe20000400000 */
[----:B---3--:R-:W-:-:S05]  /*20490*/  FMUL R26, R27, R26 ;  /* 0x0000001a1b1a7220 */ /* 0x008fca0000400000 */
[----:B------:R0:W-:Y:S04]  /*204a0*/  STL [R1+0x7c], R26 ;  /* 0x00007c1a01007387 */ /* 0x0001e80000100800 */
[----:B0-----:R-:W2:Y:S04]  /*204b0*/  LDL.LU R26, [R1+0x109c] ;  /* 0x00109c00011a7983 */ /* 0x001ea80000300800 */
[----:B------:R0:W-:Y:S04]  /*204c0*/  STL [R1+0x78], R6 ;  /* 0x0000780601007387 */ /* 0x0001e80000100800 */
[----:B0-----:R-:W3:Y:S04]  /*204d0*/  LDL.LU R6, [R1+0x1098] ;  /* 0x0010980001067983 */ /* 0x001ee80000300800 */
[----:B------:R0:W-:Y:S02]  /*204e0*/  STL [R1+0x74], R28 ;  /* 0x0000741c01007387 */ /* 0x0001e40000100800 */
[C---:B0-----:R-:W-:Y:S01]  /*204f0*/  FMUL R28, R27.reuse, R25 ;  /* 0x000000191b1c7220 */ /* 0x041fe20000400000 */
[C---:B------:R-:W-:Y:S01]  /*20500*/  FMUL R25, R27.reuse, R24 ;  /* 0x000000181b197220 */ /* 0x040fe20000400000 */
[C---:B------:R-:W-:Y:S01]  /*20510*/  FMUL R24, R27.reuse, R21 ;  /* 0x000000151b187220 */ /* 0x040fe20000400000 */
[C---:B------:R-:W-:Y:S01]  /*20520*/  FMUL R21, R27.reuse, R20 ;  /* 0x000000141b157220 */ /* 0x040fe20000400000 */
[C---:B------:R-:W-:Y:S01]  /*20530*/  FMUL R20, R27.reuse, R17 ;  /* 0x000000111b147220 */ /* 0x040fe20000400000 */
[----:B------:R-:W-:Y:S01]  /*20540*/  STL [R1+0x70], R28 ;  /* 0x0000701c01007387 */ /* 0x000fe20000100800 */
[C---:B------:R-:W-:Y:S01]  /*20550*/  FMUL R17, R27.reuse, R16 ;  /* 0x000000101b117220 */ /* 0x040fe20000400000 */
[C---:B------:R-:W-:Y:S01]  /*20560*/  FMUL R16, R27.reuse, R13 ;  /* 0x0000000d1b107220 */ /* 0x040fe20000400000 */
[C---:B------:R-:W-:Y:S01]  /*20570*/  FMUL R13, R27.reuse, R12 ;  /* 0x0000000c1b0d7220 */ /* 0x040fe20000400000 */
[----:B------:R-:W-:Y:S01]  /*20580*/  STL [R1+0x6c], R25 ;  /* 0x00006c1901007387 */ /* 0x000fe20000100800 */
[C---:B------:R-:W-:Y:S01]  /*20590*/  FMUL R12, R27.reuse, R8 ;  /* 0x000000081b0c7220 */ /* 0x040fe20000400000 */
[----:B------:R-:W-:-:S02]  /*205a0*/  FMUL R8, R27, R5 ;  /* 0x000000051b087220 */ /* 0x000fc40000400000 */
[----:B------:R-:W-:Y:S01]  /*205b0*/  STL [R1+0x68], R24 ;  /* 0x0000681801007387 */ /* 0x000fe20000100800 */
[----:B------:R-:W-:-:S03]  /*205c0*/  FMUL R5, R27, R4 ;  /* 0x000000041b057220 */ /* 0x000fc60000400000 */
[----:B------:R-:W-:Y:S01]  /*205d0*/  STL [R1+0x64], R21 ;  /* 0x0000641501007387 */ /* 0x000fe20000100800 */
[----:B------:R-:W-:-:S03]  /*205e0*/  FMUL R4, R27, R0 ;  /* 0x000000001b047220 */ /* 0x000fc60000400000 */
[----:B------:R-:W-:Y:S04]  /*205f0*/  STL [R1+0x60], R20 ;  /* 0x0000601401007387 */ /* 0x000fe80000100800 */
[----:B------:R-:W-:Y:S04]  /*20600*/  STL [R1+0x58], R17 ;  /* 0x0000581101007387 */ /* 0x000fe80000100800 */
[----:B------:R-:W-:Y:S01]  /*20610*/  STL [R1+0x54], R16 ;  /* 0x0000541001007387 */ /* 0x000fe20000100800 */
[----:B------:R-:W-:-:S03]  /*20620*/  FMUL R0, R27, R29 ;  /* 0x0000001d1b007220 */ /* 0x000fc60000400000 */
[----:B------:R-:W-:Y:S04]  /*20630*/  STL [R1+0x50], R13 ;  /* 0x0000500d01007387 */ /* 0x000fe80000100800 */
[----:B------:R-:W-:Y:S04]  /*20640*/  STL [R1+0x4c], R12 ;  /* 0x00004c0c01007387 */ /* 0x000fe80000100800 */
[----:B------:R-:W-:Y:S04]  /*20650*/  STL [R1+0x48], R8 ;  /* 0x0000480801007387 */ /* 0x000fe80000100800 */
[----:B------:R0:W-:Y:S04]  /*20660*/  STL [R1+0x44], R5 ;  /* 0x0000440501007387 */ /* 0x0001e80000100800 */
        /* <DEDUP_REMOVED lines=16> */
[----:B------:R-:W-:Y:S04]  /*20770*/  STL [R1+0x18], R5 ;  /* 0x0000180501007387 */ /* 0x000fe80000100800 */
[----:B------:R-:W-:Y:S04]  /*20780*/  STL [R1+0x14], R4 ;  /* 0x0000140401007387 */ /* 0x000fe80000100800 */
[----:B------:R-:W5:Y:S01]  /*20790*/  LDL.LU R25, [R1+0x184] ;  /* 0x0001840001197983 */ /* 0x000f620000300800 */
[----:B------:R-:W-:Y:S01]  /*207a0*/  @P1 FMUL R7, R7, 0.25 ;  /* 0x3e80000007071820 */ /* 0x000fe20000400000 */
[----:B----4-:R-:W-:Y:S01]  /*207b0*/  @P1 FMUL R3, R3, 0.25 ;  /* 0x3e80000003031820 */ /* 0x010fe20000400000 */
[----:B------:R-:W-:-:S02]  /*207c0*/  @P1 FMUL R2, R2, 0.25 ;  /* 0x3e80000002021820 */ /* 0x000fc40000400000 */
[----:B------:R-:W-:Y:S01]  /*207d0*/  @!P3 FMUL R7, R7, 16777216 ;  /* 0x4b8000000707b820 */ /* 0x000fe20000400000 */
[----:B------:R-:W-:Y:S01]  /*207e0*/  @!P3 FMUL R3, R3, 16777216 ;  /* 0x4b8000000303b820 */ /* 0x000fe20000400000 */
[----:B------:R-:W-:Y:S02]  /*207f0*/  @!P3 FMUL R2, R2, 16777216 ;  /* 0x4b8000000202b820 */ /* 0x000fe40000400000 */
[C---:B0-----:R-:W-:Y:S01]  /*20800*/  FMUL R0, R27.reuse, R7 ;  /* 0x000000071b007220 */ /* 0x041fe20000400000 */
[----:B------:R-:W-:-:S04]  /*20810*/  FMUL R3, R27, R3 ;  /* 0x000000031b037220 */ /* 0x000fc80000400000 */
[----:B------:R0:W-:Y:S02]  /*20820*/  STL [R1+0x10], R0 ;  /* 0x0000100001007387 */ /* 0x0001e40000100800 */
[----:B0-----:R-:W-:Y:S01]  /*20830*/  FMUL R0, R27, R2 ;  /* 0x000000021b007220 */ /* 0x001fe20000400000 */
[----:B------:R-:W-:-:S04]  /*20840*/  @P1 FMUL R9, R9, 0.25 ;  /* 0x3e80000009091820 */ /* 0x000fc80000400000 */
[----:B------:R-:W-:-:S04]  /*20850*/  @!P3 FMUL R9, R9, 16777216 ;  /* 0x4b8000000909b820 */ /* 0x000fc80000400000 */
[----:B------:R-:W-:Y:S01]  /*20860*/  FMUL R9, R27, R9 ;  /* 0x000000091b097220 */ /* 0x000fe20000400000 */
[----:B---3--:R-:W-:Y:S01]  /*20870*/  IMAD.MOV.U32 R29, RZ, RZ, R6 ;  /* 0x000000ffff1d7224 */ /* 0x008fe200078e0006 */
[----:B-----5:R0:W-:Y:S04]  /*20880*/  STL [R1+0x1094], R25 ;  /* 0x0010941901007387 */ /* 0x0201e80000100800 */
[----:B0-----:R-:W3:Y:S04]  /*20890*/  LDL R25, [R1+0xcc] ;  /* 0x0000cc0001197983 */ /* 0x001ee80000100800 */
[----:B------:R0:W-:Y:S04]  /*208a0*/  STL [R1+0xc], R3 ;  /* 0x00000c0301007387 */ /* 0x0001e80000100800 */
[----:B0-----:R-:W4:Y:S04]  /*208b0*/  LDL.LU R3, [R1+0xd8] ;  /* 0x0000d80001037983 */ /* 0x001f280000300800 */
[----:B------:R0:W-:Y:S04]  /*208c0*/  STL [R1+0x8], R0 ;  /* 0x0000080001007387 */ /* 0x0001e80000100800 */
[----:B------:R-:W5:Y:S04]  /*208d0*/  LDL.LU R14, [R1+0xe4] ;  /* 0x0000e400010e7983 */ /* 0x000f680000300800 */
[----:B------:R-:W5:Y:S04]  /*208e0*/  LDL.LU R11, [R1+0xe8] ;  /* 0x0000e800010b7983 */ /* 0x000f680000300800 */
[----:B------:R-:W5:Y:S04]  /*208f0*/  LDL.LU R15, [R1+0xf4] ;  /* 0x0000f400010f7983 */ /* 0x000f680000300800 */
[----:B0-----:R-:W5:Y:S04]  /*20900*/  LDL.LU R0, [R1+0x100] ;  /* 0x0001000001007983 */ /* 0x001f680000300800 */
        /* <DEDUP_REMOVED lines=18> */
[----:B------:R-:W2:Y:S04]  /*20a30*/  LDL.LU R27, [R1+0x190] ;  /* 0x00019000011b7983 */ /* 0x000ea80000300800 */
[----:B--2---:R0:W-:Y:S04]  /*20a40*/  STL [R1+0x108c], R27 ;  /* 0x00108c1b01007387 */ /* 0x0041e80000100800 */
[----:B------:R1:W-:Y:S04]  /*20a50*/  STL [R1+0x4], R9 ;  /* 0x0000040901007387 */ /* 0x0003e80000100800 */
[----:B0-----:R-:W2:Y:S04]  /*20a60*/  LDL R27, [R1+0xc4] ;  /* 0x0000c400011b7983 */ /* 0x001ea80000100800 */
[----:B------:R-:W5:Y:S01]  /*20a70*/  LDL.LU R28, [R1+0x198] ;  /* 0x00019800011c7983 */ /* 0x000f620000300800 */
[----:B---3--:R-:W-:Y:S01]  /*20a80*/  @P2 FMUL R25, R25, 0.25 ;  /* 0x3e80000019192820 */ /* 0x008fe20000400000 */
[----:B----4-:R-:W-:Y:S01]  /*20a90*/  @P2 FMUL R3, R3, 0.25 ;  /* 0x3e80000003032820 */ /* 0x010fe20000400000 */
[----:B--2---:R-:W-:Y:S01]  /*20aa0*/  @P2 FMUL R27, R27, 0.25 ;  /* 0x3e8000001b1b2820 */ /* 0x004fe20000400000 */
[----:B-----5:R0:W-:Y:S04]  /*20ab0*/  STL [R1+0x1090], R28 ;  /* 0x0010901c01007387 */ /* 0x0201e80000100800 */
[----:B-1----:R-:W2:Y:S04]  /*20ac0*/  LDL.LU R9, [R1+0x194] ;  /* 0x0001940001097983 */ /* 0x002ea80000300800 */
[----:B0-----:R-:W3:Y:S04]  /*20ad0*/  LDL R28, [R1+0x18c] ;  /* 0x00018c00011c7983 */ /* 0x001ee80000100800 */
[----:B------:R0:W-:Y:S04]  /*20ae0*/  @P2 STL [R1+0xc4], R27 ;  /* 0x0000c41b01002387 */ /* 0x0001e80000100800 */
[----:B0-----:R-:W4:Y:S04]  /*20af0*/  LDL R27, [R1+0x188] ;  /* 0x00018800011b7983 */ /* 0x001f280000100800 */
[----:B------:R0:W-:Y:S04]  /*20b00*/  @P2 STL [R1+0xcc], R25 ;  /* 0x0000cc1901002387 */ /* 0x0001e80000100800 */
[----:B0-----:R-:W5:Y:S04]  /*20b10*/  LDL.LU R25, [R1+0x1094] ;  /* 0x0010940001197983 */ /* 0x001f680000300800 */
[----:B------:R0:W-:Y:S04]  /*20b20*/  STL [R1+0x1084], R3 ;  /* 0x0010840301007387 */ /* 0x0001e80000100800 */
[----:B0-----:R-:W2:Y:S01]  /*20b30*/  LDL R3, [R1+0xcc] ;  /* 0x0000cc0001037983 */ /* 0x001ea20000100800 */
[----:B------:R-:W-:-:S03]  /*20b40*/  FSETP.GEU.AND P1, PT, |R26|, 1.175494350822287508e-38, PT ;  /* 0x008000001a00780b */ /* 0x000fc60003f2e200 */
[----:B--2---:R0:W-:Y:S04]  /*20b50*/  STL [R1+0x1088], R3 ;  /* 0x0010880301007387 */ /* 0x0041e80000100800 */
[----:B0-----:R-:W2:Y:S01]  /*20b60*/  LDL R3, [R1+0xc4] ;  /* 0x0000c40001037983 */ /* 0x001ea20000100800 */
[----:B---3--:R-:W-:Y:S01]  /*20b70*/  @P2 FMUL R28, R28, 0.25 ;  /* 0x3e8000001c1c2820 */ /* 0x008fe20000400000 */
[----:B----4-:R-:W-:Y:S01]  /*20b80*/  @P2 FMUL R27, R27, 0.25 ;  /* 0x3e8000001b1b2820 */ /* 0x010fe20000400000 */
[----:B------:R-:W-:-:S03]  /*20b90*/  @P2 FMUL R9, R9, 0.25 ;  /* 0x3e80000009092820 */ /* 0x000fc60000400000 */
[----:B------:R0:W-:Y:S04]  /*20ba0*/  @P2 STL [R1+0x18c], R28 ;  /* 0x00018c1c01002387 */ /* 0x0001e80000100800 */
[----:B0-----:R-:W3:Y:S04]  /*20bb0*/  LDL.LU R28, [R1+0x1090] ;  /* 0x00109000011c7983 */ /* 0x001ee80000300800 */
[----:B------:R0:W-:Y:S04]  /*20bc0*/  @P2 STL [R1+0x188], R27 ;  /* 0x0001881b01002387 */ /* 0x0001e80000100800 */
[----:B0-----:R-:W4:Y:S04]  /*20bd0*/  LDL.LU R27, [R1+0x108c] ;  /* 0x00108c00011b7983 */ /* 0x001f280000300800 */
[----:B------:R0:W-:Y:S04]  /*20be0*/  STL [R1+0x1080], R9 ;  /* 0x0010800901007387 */ /* 0x0001e80000100800 */
[----:B0-----:R-:W5:Y:S01]  /*20bf0*/  LDL R9, [R1+0x18c] ;  /* 0x00018c0001097983 */ /* 0x001f620000100800 */
[----:B--2---:R-:W-:-:S05]  /*20c00*/  @!P1 FMUL R3, R3, 16777216 ;  /* 0x4b80000003039820 */ /* 0x004fca0000400000 */
[----:B------:R0:W-:Y:S04]  /*20c10*/  @!P1 STL [R1+0xc4], R3 ;  /* 0x0000c40301009387 */ /* 0x0001e80000100800 */
[----:B0-----:R-:W2:Y:S02]  /*20c20*/  LDL.LU R3, [R1+0x1088] ;  /* 0x0010880001037983 */ /* 0x001ea40000300800 */
[----:B--2---:R-:W-:-:S05]  /*20c30*/  @!P1 FMUL R3, R3, 16777216 ;  /* 0x4b80000003039820 */ /* 0x004fca0000400000 */
[----:B------:R0:W-:Y:S04]  /*20c40*/  @!P1 STL [R1+0xcc], R3 ;  /* 0x0000cc0301009387 */ /* 0x0001e80000100800 */
[----:B0-----:R-:W2:Y:S02]  /*20c50*/  LDL.LU R3, [R1+0x1084] ;  /* 0x0010840001037983 */ /* 0x001ea40000300800 */
[----:B--2---:R-:W-:-:S05]  /*20c60*/  @!P1 FMUL R3, R3, 16777216 ;  /* 0x4b80000003039820 */ /* 0x004fca0000400000 */
[----:B------:R0:W-:Y:S04]  /*20c70*/  STL [R1+0x1074], R3 ;  /* 0x0010740301007387 */ /* 0x0001e80000100800 */
[----:B0-----:R-:W2:Y:S01]  /*20c80*/  LDL.LU R3, [R1+0xcc] ;  /* 0x0000cc0001037983 */ /* 0x001ea20000300800 */
[----:B------:R-:W-:Y:S01]  /*20c90*/  @P2 FMUL R29, R29, 0.25 ;  /* 0x3e8000001d1d2820 */ /* 0x000fe20000400000 */
[----:B------:R-:W-:Y:S02]  /*20ca0*/  @P2 FMUL R26, R26, 0.25 ;  /* 0x3e8000001a1a2820 */ /* 0x000fe40000400000 */
[----:B--2---:R0:W-:Y:S04]  /*20cb0*/  STL [R1+0x1078], R3 ;  /* 0x0010780301007387 */ /* 0x0041e80000100800 */
[----:B0-----:R-:W2:Y:S01]  /*20cc0*/  LDL.LU R3, [R1+0xc4] ;  /* 0x0000c40001037983 */ /* 0x001ea20000300800 */
[----:B------:R-:W-:Y:S01]  /*20cd0*/  @!P1 FMUL R29, R29, 16777216 ;  /* 0x4b8000001d1d9820 */ /* 0x000fe20000400000 */
[----:B------:R-:W-:Y:S01]  /*20ce0*/  @!P1 FMUL R26, R26, 16777216 ;  /* 0x4b8000001a1a9820 */ /* 0x000fe20000400000 */
[----:B-----5:R-:W-:Y:S01]  /*20cf0*/  @!P1 FMUL R9, R9, 16777216 ;  /* 0x4b80000009099820 */ /* 0x020fe20000400000 */
[----:B--2---:R0:W-:Y:S02]  /*20d00*/  STL [R1+0x107c], R3 ;  /* 0x00107c0301007387 */ /* 0x0041e40000100800 */
[----:B0-----:R-:W-:-:S02]  /*20d10*/  IMAD.MOV.U32 R3, RZ, RZ, R29 ;  /* 0x000000ffff037224 */ /* 0x001fc400078e001d */
[----:B------:R0:W1:Y:S02]  /*20d20*/  MUFU.RCP R29, R26 ;  /* 0x0000001a001d7308 */ /* 0x0000640000001000 */
[----:B0-----:R-:W2:Y:S04]  /*20d30*/  LDL.LU R26, [R1+0x188] ;  /* 0x00018800011a7983 */ /* 0x001ea80000300800 */
[----:B------:R0:W-:Y:S01]  /*20d40*/  @!P1 STL [R1+0x18c], R9 ;  /* 0x00018c0901009387 */ /* 0x0001e20000100800 */
[----:B-1----:R-:W-:-:S03]  /*20d50*/  FMUL R3, R29, R3 ;  /* 0x000000031d037220 */ /* 0x002fc60000400000 */
[----:B0-----:R-:W5:Y:S04]  /*20d60*/  LDL.LU R9, [R1+0x1080] ;  /* 0x0010800001097983 */ /* 0x001f680000300800 */
[----:B------:R0:W-:Y:S04]  /*20d70*/  STL [R1+0x38], R3 ;  /* 0x0000380301007387 */ /* 0x0001e80000100800 */
[----:B0-----:R-:W3:Y:S02]  /*20d80*/  LDL.LU R3, [R1+0x107c] ;  /* 0x00107c0001037983 */ /* 0x001ee40000300800 */
[----:B---3--:R-:W-:-:S05]  /*20d90*/  FMUL R3, R29, R3 ;  /* 0x000000031d037220 */ /* 0x008fca0000400000 */
[----:B------:R0:W-:Y:S04]  /*20da0*/  STL [R1+0x34], R3 ;  /* 0x0000340301007387 */ /* 0x0001e80000100800 */
[----:B0-----:R-:W3:Y:S01]  /*20db0*/  LDL.LU R3, [R1+0x1078] ;  /* 0x0010780001037983 */ /* 0x001ee20000300800 */
[----:B------:R-:W-:Y:S01]  /*20dc0*/  @P2 FMUL R14, R14, 0.25 ;  /* 0x3e8000000e0e2820 */ /* 0x000fe20000400000 */
[----:B---3--:R-:W-:-:S05]  /*20dd0*/  FMUL R3, R29, R3 ;  /* 0x000000031d037220 */ /* 0x008fca0000400000 */
[----:B------:R0:W-:Y:S04]  /*20de0*/  STL [R1], R3 ;  /* 0x0000000301007387 */ /* 0x0001e80000100800 */
[----:B0-----:R-:W3:Y:S01]  /*20df0*/  LDL.LU R3, [R1+0x1074] ;  /* 0x0010740001037983 */ /* 0x001ee20000300800 */
[----:B------:R-:W-:Y:S01]  /*20e00*/  @P2 FMUL R11, R11, 0.25 ;  /* 0x3e8000000b0b2820 */ /* 0x000fe20000400000 */
[----:B------:R-:W-:Y:S01]  /*20e10*/  @P2 FMUL R15, R15, 0.25 ;  /* 0x3e8000000f0f2820 */ /* 0x000fe20000400000 */
[----:B------:R-:W-:Y:S01]  /*20e20*/  @P2 FMUL R0, R0, 0.25 ;  /* 0x3e80000000002820 */ /* 0x000fe20000400000 */
        /* <DEDUP_REMOVED lines=8> */
[----:B------:R-:W-:Y:S01]  /*20eb0*/  FMUL R14, R29, R14 ;  /* 0x0000000e1d0e7220 */ /* 0x000fe20000400000 */
[----:B------:R-:W-:Y:S01]  /*20ec0*/  @!P1 FMUL R5, R5, 16777216 ;  /* 0x4b80000005059820 */ /* 0x000fe20000400000 */
[----:B------:R-:W-:Y:S01]  /*20ed0*/  FMUL R11, R29, R11 ;  /* 0x0000000b1d0b7220 */ /* 0x000fe20000400000 */
[----:B------:R-:W-:Y:S01]  /*20ee0*/  @!P1 FMUL R17, R17, 16777216 ;  /* 0x4b80000011119820 */ /* 0x000fe20000400000 */
[C---:B------:R-:W-:Y:S01]  /*20ef0*/  FMUL R15, R29.reuse, R15 ;  /* 0x0000000f1d0f7220 */ /* 0x040fe20000400000 */
[C---:B------:R-:W-:Y:S01]  /*20f00*/  FMUL R0, R29.reuse, R0 ;  /* 0x000000001d007220 */ /* 0x040fe20000400000 */
[C---:B------:R-:W-:Y:S01]  /*20f10*/  FMUL R16, R29.reuse, R16 ;  /* 0x000000101d107220 */ /* 0x040fe20000400000 */
[C---:B------:R-:W-:Y:S01]  /*20f20*/  FMUL R5, R29.reuse, R5 ;  /* 0x000000051d057220 */ /* 0x040fe20000400000 */
[C---:B------:R-:W-:Y:S01]  /*20f30*/  FMUL R17, R29.reuse, R17 ;  /* 0x000000111d117220 */ /* 0x040fe20000400000 */
[----:B---3--:R-:W-:-:S05]  /*20f40*/  FMUL R3, R29, R3 ;  /* 0x000000031d037220 */ /* 0x008fca0000400000 */
        /* <DEDUP_REMOVED lines=8> */
[----:B0-----:R-:W3:Y:S01]  /*20fd0*/  LDL.LU R17, [R1+0x18c] ;  /* 0x00018c0001117983 */ /* 0x001ee20000300800 */
[----:B----4-:R-:W-:Y:S01]  /*20fe0*/  @P2 FMUL R27, R27, 0.25 ;  /* 0x3e8000001b1b2820 */ /* 0x010fe20000400000 */
[----:B------:R-:W-:Y:S01]  /*20ff0*/  @P2 FMUL R28, R28, 0.25 ;  /* 0x3e8000001c1c2820 */ /* 0x000fe20000400000 */
        /* <DEDUP_REMOVED lines=16> */
[----:B------:R-:W-:Y:S01]  /*21100*/  @!P1 FMUL R27, R27, 16777216 ;  /* 0x4b8000001b1b9820 */ /* 0x000fe20000400000 */
[----:B------:R-:W-:Y:S01]  /*21110*/  @!P1 FMUL R28, R28, 16777216 ;  /* 0x4b8000001c1c9820 */ /* 0x000fe20000400000 */
[----:B------:R-:W4:Y:S01]  /*21120*/  LDL.LU R5, [R1+0x4] ;  /* 0x0000040001057983 */ /* 0x000f220000300800 */
[----:B------:R-:W-:Y:S01]  /*21130*/  @!P1 FMUL R12, R12, 16777216 ;  /* 0x4b8000000c0c9820 */ /* 0x000fe20000400000 */
        /* <DEDUP_REMOVED lines=15> */
[----:B--2---:R-:W-:Y:S01]  /*21230*/  @!P1 FMUL R26, R26, 16777216 ;  /* 0x4b8000001a1a9820 */ /* 0x004fe20000400000 */
[----:B-----5:R-:W-:Y:S01]  /*21240*/  @!P1 FMUL R9, R9, 16777216 ;  /* 0x4b80000009099820 */ /* 0x020fe20000400000 */
[----:B------:R-:W2:Y:S01]  /*21250*/  LDL.LU R16, [R1+0xc] ;  /* 0x00000c0001107983 */ /* 0x000ea20000300800 */
[C---:B------:R-:W-:Y:S01]  /*21260*/  FMUL R27, R29.reuse, R27 ;  /* 0x0000001b1d1b7220 */ /* 0x040fe20000400000 */
[----:B------:R-:W-:-:S02]  /*21270*/  FMUL R28, R29, R28 ;  /* 0x0000001c1d1c7220 */ /* 0x000fc40000400000 */
[----:B------:R-:W2:Y:S01]  /*21280*/  LDL.LU R0, [R1+0x10] ;  /* 0x0000100001007983 */ /* 0x000ea20000300800 */
[C---:B------:R-:W-:Y:S01]  /*21290*/  FMUL R12, R29.reuse, R12 ;  /* 0x0000000c1d0c7220 */ /* 0x040fe20000400000 */
[C---:B------:R-:W-:Y:S02]  /*212a0*/  FMUL R18, R29.reuse, R18 ;  /* 0x000000121d127220 */ /* 0x040fe40000400000 */
[----:B------:R-:W5:Y:S01]  /*212b0*/  LDL.LU R15, [R1+0x14] ;  /* 0x00001400010f7983 */ /* 0x000f620000300800 */
[C---:B------:R-:W-:Y:S01]  /*212c0*/  FMUL R8, R29.reuse, R8 ;  /* 0x000000081d087220 */ /* 0x040fe20000400000 */
[C---:B------:R-:W-:Y:S01]  /*212d0*/  FMUL R19, R29.reuse, R19 ;  /* 0x000000131d137220 */ /* 0x040fe20000400000 */
[C---:B------:R-:W-:Y:S01]  /*212e0*/  FMUL R6, R29.reuse, R6 ;  /* 0x000000061d067220 */ /* 0x040fe20000400000 */
[----:B------:R-:W5:Y:S01]  /*212f0*/  LDL.LU R11, [R1+0x18] ;  /* 0x00001800010b7983 */ /* 0x000f620000300800 */
[C---:B------:R-:W-:Y:S01]  /*21300*/  FMUL R20, R29.reuse, R20 ;  /* 0x000000141d147220 */ /* 0x040fe20000400000 */
[C---:B------:R-:W-:Y:S01]  /*21310*/  FMUL R10, R29.reuse, R10 ;  /* 0x0000000a1d0a7220 */ /* 0x040fe20000400000 */
[C---:B------:R-:W-:Y:S01]  /*21320*/  FMUL R21, R29.reuse, R21 ;  /* 0x000000151d157220 */ /* 0x040fe20000400000 */
[C---:B------:R-:W-:Y:S01]  /*21330*/  FMUL R7, R29.reuse, R7 ;  /* 0x000000071d077220 */ /* 0x040fe20000400000 */
[----:B------:R-:W4:Y:S01]  /*21340*/  LDL.LU R14, [R1+0x28] ;  /* 0x00002800010e7983 */ /* 0x000f220000300800 */
[C---:B------:R-:W-:Y:S01]  /*21350*/  FMUL R22, R29.reuse, R22 ;  /* 0x000000161d167220 */ /* 0x040fe20000400000 */
[C---:B------:R-:W-:Y:S01]  /*21360*/  FMUL R13, R29.reuse, R13 ;  /* 0x0000000d1d0d7220 */ /* 0x040fe20000400000 */
[C---:B------:R-:W-:Y:S01]  /*21370*/  FMUL R23, R29.reuse, R23 ;  /* 0x000000171d177220 */ /* 0x040fe20000400000 */
[C---:B------:R-:W-:Y:S01]  /*21380*/  FMUL R4, R29.reuse, R4 ;  /* 0x000000041d047220 */ /* 0x040fe20000400000 */
[C---:B------:R-:W-:Y:S01]  /*21390*/  FMUL R24, R29.reuse, R24 ;  /* 0x000000181d187220 */ /* 0x040fe20000400000 */
[C---:B------:R-:W-:Y:S01]  /*213a0*/  FMUL R2, R29.reuse, R2 ;  /* 0x000000021d027220 */ /* 0x040fe20000400000 */
[C---:B------:R-:W-:Y:S01]  /*213b0*/  FMUL R26, R29.reuse, R26 ;  /* 0x0000001a1d1a7220 */ /* 0x040fe20000400000 */
[C---:B------:R-:W-:Y:S01]  /*213c0*/  FMUL R9, R29.reuse, R9 ;  /* 0x000000091d097220 */ /* 0x040fe20000400000 */
[----:B------:R-:W-:Y:S01]  /*213d0*/  FMUL R25, R29, R25 ;  /* 0x000000191d197220 */ /* 0x000fe20000400000 */
[----:B------:R-:W4:Y:S01]  /*213e0*/  LDL.LU R3, [R1+0x30] ;  /* 0x0000300001037983 */ /* 0x000f220000300800 */
[----:B------:R-:W-:Y:S01]  /*213f0*/  F2FP.SATFINITE.E4M3.F32.PACK_AB_MERGE_C R27, R27, R28, RZ ;  /* 0x0000001c1b1b723e */ /* 0x000fe200048070ff */
[----:B---3--:R-:W-:-:S02]  /*21400*/  FMUL R29, R29, R17 ;  /* 0x000000111d1d7220 */ /* 0x008fc40000400000 */
[----:B------:R-:W3:Y:S04]  /*21410*/  LDL.LU R17, [R1+0x1070] ;  /* 0x0010700001117983 */ /* 0x000ee80000300800 */
[----:B------:R-:W4:Y:S04]  /*21420*/  LDL.LU R28, [R1+0x8] ;  /* 0x00000800011c7983 */ /* 0x000f280000300800 */
[----:B------:R0:W-:Y:S01]  /*21430*/  STL [R1+0x5c], R27 ;  /* 0x00005c1b01007387 */ /* 0x0001e20000100800 */
[----:B------:R-:W-:-:S03]  /*21440*/  F2FP.SATFINITE.E4M3.F32.PACK_AB_MERGE_C R25, R25, R29, RZ ;  /* 0x0000001d1919723e */ /* 0x000fc600048070ff */
[----:B0-----:R-:W3:Y:S01]  /*21450*/  LDL.LU R27, [R1+0x2c] ;  /* 0x00002c00011b7983 */ /* 0x001ee20000300800 */
[----:B------:R-:W-:Y:S02]  /*21460*/  F2FP.SATFINITE.E4M3.F32.PACK_AB_MERGE_C R2, R24, R2, RZ ;  /* 0x000000021802723e */ /* 0x000fe400048070ff */
[----:B--2---:R-:W-:Y:S02]  /*21470*/  F2FP.SATFINITE.E4M3.F32.PACK_AB_MERGE_C R0, R0, R16, RZ ;  /* 0x000000100000723e */ /* 0x004fe400048070ff */
[----:B-----5:R-:W-:Y:S02]  /*21480*/  F2FP.SATFINITE.E4M3.F32.PACK_AB_MERGE_C R11, R11, R15, RZ ;  /* 0x0000000f0b0b723e */ /* 0x020fe400048070ff */
[----:B----4-:R-:W-:Y:S02]  /*21490*/  F2FP.SATFINITE.E4M3.F32.PACK_AB_MERGE_C R28, R28, R5, RZ ;  /* 0x000000051c1c723e */ /* 0x010fe400048070ff */
[----:B------:R-:W2:Y:S04]  /*214a0*/  LDL.LU R5, [R1+0x106c] ;  /* 0x00106c0001057983 */ /* 0x000ea80000300800 */
[----:B------:R0:W-:Y:S02]  /*214b0*/  STL [R1+0x98], R28 ;  /* 0x0000981c01007387 */ /* 0x0001e40000100800 */
[----:B0-----:R-:W-:-:S02]  /*214c0*/  F2FP.SATFINITE.E4M3.F32.PACK_AB_MERGE_C R28, R26, R9, RZ ;  /* 0x000000091a1c723e */ /* 0x001fc400048070ff */
[----:B------:R-:W4:Y:S04]  /*214d0*/  LDL.LU R26, [R1+0x3c] ;  /* 0x00003c00011a7983 */ /* 0x000f280000300800 */
[----:B------:R-:W4:Y:S04]  /*214e0*/  LDL.LU R9, [R1+0x40] ;  /* 0x0000400001097983 */ /* 0x000f280000300800 */
[----:B------:R0:W-:Y:S04]  /*214f0*/  STL [R1+0xfa8], R28 ;  /* 0x000fa81c01007387 */ /* 0x0001e80000100800 */
[----:B0-----:R-:W5:Y:S04]  /*21500*/  LDL.LU R28, [R1+0x48] ;  /* 0x00004800011c7983 */ /* 0x001f680000300800 */
[----:B------:R-:W2:Y:S04]  /*21510*/  LDL.LU R16, [R1+0x1068] ;  /* 0x0010680001107983 */ /* 0x000ea80000300800 */
[----:B------:R0:W-:Y:S04]  /*21520*/  STL [R1+0x80], R0 ;  /* 0x0000800001007387 */ /* 0x0001e80000100800 */
[----:B0-----:R-:W2:Y:S04]  /*21530*/  LDL.LU R0, [R1+0x1064] ;  /* 0x0010640001007983 */ /* 0x001ea80000300800 */
[----:B------:R-:W3:Y:S04]  /*21540*/  LDL.LU R29, [R1+0x24] ;  /* 0x00002400011d7983 */ /* 0x000ee80000300800 */
[----:B------:R0:W-:Y:S04]  /*21550*/  STL [R1+0xfac], R25 ;  /* 0x000fac1901007387 */ /* 0x0001e80000100800 */
[----:B0-----:R-:W5:Y:S04]  /*21560*/  LDL.LU R25, [R1+0x44] ;  /* 0x0000440001197983 */ /* 0x001f680000300800 */
[----:B------:R-:W2:Y:S04]  /*21570*/  LDL.LU R15, [R1+0x1060] ;  /* 0x00106000010f7983 */ /* 0x000ea80000300800 */
[----:B------:R0:W-:Y:S04]  /*21580*/  STL [R1+0x4], R11 ;  /* 0x0000040b01007387 */ /* 0x0001e80000100800 */
[----:B0-----:R-:W2:Y:S04]  /*21590*/  LDL.LU R11, [R1+0x105c] ;  /* 0x00105c00010b7983 */ /* 0x001ea80000300800 */
[----:B------:R-:W4:Y:S04]  /*215a0*/  LDL.LU R24, [R1+0x1c] ;  /* 0x00001c0001187983 */ /* 0x000f280000300800 */
[----:B------:R0:W-:Y:S04]  /*215b0*/  STL [R1+0x120], R2 ;  /* 0x0001200201007387 */ /* 0x0001e80000100800 */
[----:B0-----:R-:W4:Y:S01]  /*215c0*/  LDL.LU R2, [R1+0x20] ;  /* 0x0000200001027983 */ /* 0x001f220000300800 */
[----:B------:R-:W-:-:S02]  /*215d0*/  F2FP.SATFINITE.E4M3.F32.PACK_AB_MERGE_C R22, R22, R13, RZ ;  /* 0x0000000d1616723e */ /* 0x000fc400048070ff */
[----:B------:R-:W-:Y:S02]  /*215e0*/  F2FP.SATFINITE.E4M3.F32.PACK_AB_MERGE_C R7, R21, R7, RZ ;  /* 0x000000071507723e */ /* 0x000fe400048070ff */
[----:B----4-:R-:W-:Y:S02]  /*215f0*/  F2FP.SATFINITE.E4M3.F32.PACK_AB_MERGE_C R2, R2, R24, RZ ;  /* 0x000000180202723e */ /* 0x010fe400048070ff */
[----:B------:R-:W-:Y:S02]  /*21600*/  F2FP.SATFINITE.E4M3.F32.PACK_AB_MERGE_C R24, R23, R4, RZ ;  /* 0x000000041718723e */ /* 0x000fe400048070ff */
[----:B---3--:R-:W-:-:S03]  /*21610*/  F2FP.SATFINITE.E4M3.F32.PACK_AB_MERGE_C R23, R14, R29, RZ ;  /* 0x0000001d0e17723e */ /* 0x008fc600048070ff */
[----:B------:R-:W-:Y:S04]  /*21620*/  STL [R1+0xfb0], R24 ;  /* 0x000fb01801007387 */ /* 0x000fe80000100800 */
[----:B------:R5:W-:Y:S04]  /*21630*/  STL [R1+0x11c], R2 ;  /* 0x00011c0201007387 */ /* 0x000be80000100800 */
[----:B------:R-:W3:Y:S04]  /*21640*/  LDL.LU R14, [R1+0x4c] ;  /* 0x00004c00010e7983 */ /* 0x000ee80000300800 */
[----:B------:R-:W3:Y:S01]  /*21650*/  LDL.LU R29, [R1+0x50] ;  /* 0x00005000011d7983 */ /* 0x000ee20000300800 */
[----:B------:R-:W-:-:S03]  /*21660*/  F2FP.SATFINITE.E4M3.F32.PACK_AB_MERGE_C R4, R3, R27, RZ ;  /* 0x0000001b0304723e */ /* 0x000fc600048070ff */
[----:B------:R-:W-:Y:S04]  /*21670*/  STL [R1+0xf98], R23 ;  /* 0x000f981701007387 */ /* 0x000fe80000100800 */
[----:B------:R-:W-:Y:S04]  /*21680*/  STL [R1+0xfb4], R22 ;  /* 0x000fb41601007387 */ /* 0x000fe80000100800 */
[----:B------:R-:W4:Y:S04]  /*21690*/  LDL.LU R3, [R1+0x54] ;  /* 0x0000540001037983 */ /* 0x000f280000300800 */
[----:B------:R-:W4:Y:S01]  /*216a0*/  LDL.LU R27, [R1+0x58] ;  /* 0x00005800011b7983 */ /* 0x000f220000300800 */
[----:B------:R-:W-:-:S03]  /*216b0*/  F2FP.SATFINITE.E4M3.F32.PACK_AB_MERGE_C R9, R9, R26, RZ ;  /* 0x0000001a0909723e */ /* 0x000fc600048070ff */
[----:B------:R0:W-:Y:S01]  /*216c0*/  STL [R1+0xf9c], R4 ;  /* 0x000f9c0401007387 */ /* 0x0001e20000100800 */
[----:B-----5:R-:W-:-:S03]  /*216d0*/  F2FP.SATFINITE.E4M3.F32.PACK_AB_MERGE_C R2, R28, R25, RZ ;  /* 0x000000191c02723e */ /* 0x020fc600048070ff */
[----:B------:R-:W-:Y:S01]  /*216e0*/  STL [R1+0xfb8], R7 ;  /* 0x000fb80701007387 */ /* 0x000fe20000100800 */
[----:B0-----:R-:W-:-:S03]  /*216f0*/  F2FP.SATFINITE.E4M3.F32.PACK_AB_MERGE_C R4, R20, R10, RZ ;  /* 0x0000000a1404723e */ /* 0x001fc600048070ff */
[----:B------:R0:W-:Y:S04]  /*21700*/  STL [R1+0xfa0], R9 ;  /* 0x000fa00901007387 */ /* 0x0001e80000100800 */
[----:B------:R-:W5:Y:S04]  /*21710*/  LDL.LU R26, [R1+0x64] ;  /* 0x00006400011a7983 */ /* 0x000f680000300800 */
[----:B------:R1:W-:Y:S04]  /*21720*/  STL [R1+0x118], R4 ;  /* 0x0001180401007387 */ /* 0x0003e80000100800 */
[----:B------:R-:W5:Y:S04]  /*21730*/  LDL.LU R20, [R1+0x74] ;  /* 0x0000740001147983 */ /* 0x000f680000300800 */
[----:B------:R-:W5:Y:S04]  /*21740*/  LDL.LU R10, [R1+0x7c] ;  /* 0x00007c00010a7983 */ /* 0x000f680000300800 */
[----:B------:R2:W-:Y:S04]  /*21750*/  STL [R1+0x114], R2 ;  /* 0x0001140201007387 */ /* 0x0005e80000100800 */
[----:B------:R-:W5:Y:S04]  /*21760*/  LDL.LU R21, [R1] ;  /* 0x0000000001157983 */ /* 0x000f680000300800 */
[----:B0-----:R-:W5:Y:S04]  /*21770*/  LDL.LU R9, [R1+0x34] ;  /* 0x0000340001097983 */ /* 0x001f680000300800 */
[----:B------:R-:W5:Y:S04]  /*21780*/  LDL.LU R7, [R1+0x38] ;  /* 0x0000380001077983 */ /* 0x000f680000300800 */
[----:B-1----:R-:W5:Y:S01]  /*21790*/  LDL.LU R4, [R1+0x8c] ;  /* 0x00008c0001047983 */ /* 0x002f620000300800 */
[----:B------:R-:W-:-:S03]  /*217a0*/  F2FP.SATFINITE.E4M3.F32.PACK_AB_MERGE_C R6, R19, R6, RZ ;  /* 0x000000061306723e */ /* 0x000fc600048070ff */
[----:B------:R-:W5:Y:S04]  /*217b0*/  LDL.LU R22, [R1+0x90] ;  /* 0x0000900001167983 */ /* 0x000f680000300800 */
[----:B------:R-:W5:Y:S04]  /*217c0*/  LDL.LU R13, [R1+0x94] ;  /* 0x00009400010d7983 */ /* 0x000f680000300800 */
[----:B------:R-:W5:Y:S04]  /*217d0*/  LDL.LU R23, [R1+0x19c] ;  /* 0x00019c0001177983 */ /* 0x000f680000300800 */
[----:B------:R-:W5:Y:S04]  /*217e0*/  LDL.LU R24, [R1+0x1ec] ;  /* 0x0001ec0001187983 */ /* 0x000f680000300800 */
[----:B--2---:R-:W2:Y:S04]  /*217f0*/  LDL.LU R2, [R1+0x1f8] ;  /* 0x0001f80001027983 */ /* 0x004ea80000300800 */
[----:B------:R-:W2:Y:S01]  /*21800*/  LDL.LU R25, [R1+0x1a0] ;  /* 0x0001a00001197983 */ /* 0x000ea20000300800 */
[----:B------:R-:W-:-:S03]  /*21810*/  F2FP.SATFINITE.E4M3.F32.PACK_AB_MERGE_C R18, R18, R8, RZ ;  /* 0x000000081212723e */ /* 0x000fc600048070ff */
[----:B------:R-:W2:Y:S04]  /*21820*/  LDL.LU R28, [R1+0x1a4] ;  /* 0x0001a400011c7983 */ /* 0x000ea80000300800 */
[----:B------:R-:W2:Y:S04]  /*21830*/  LDL.LU R19, [R1+0x88] ;  /* 0x0000880001137983 */ /* 0x000ea80000300800 */
[----:B------:R0:W-:Y:S01]  /*21840*/  STL [R1+0xfa4], R6 ;  /* 0x000fa40601007387 */ /* 0x0001e20000100800 */
[----:B------:R-:W-:-:S03]  /*21850*/  F2FP.SATFINITE.E4M3.F32.PACK_AB_MERGE_C R17, R17, R12, RZ ;  /* 0x0000000c1111723e */ /* 0x000fc600048070ff */
[----:B0-----:R-:W2:Y:S01]  /*21860*/  LDL.LU R6, [R1+0x84] ;  /* 0x0000840001067983 */ /* 0x001ea20000300800 */
[----:B---3--:R-:W-:-:S03]  /*21870*/  F2FP.SATFINITE.E4M3.F32.PACK_AB_MERGE_C R29, R29, R14, RZ ;  /* 0x0000000e1d1d723e */ /* 0x008fc600048070ff */
[----:B------:R-:W3:Y:S04]  /*21880*/  LDL.LU R14, [R1+0x1058] ;  /* 0x00105800010e7983 */ /* 0x000ee80000300800 */
[----:B------:R0:W-:Y:S04]  /*21890*/  STL [R1+0xf94], R29 ;  /* 0x000f941d01007387 */ /* 0x0001e80000100800 */
[----:B0-----:R-:W3:Y:S01]  /*218a0*/  LDL.LU R29, [R1+0x78] ;  /* 0x00007800011d7983 */ /* 0x001ee20000300800 */
[----:B----4-:R-:W-:-:S03]  /*218b0*/  F2FP.SATFINITE.E4M3.F32.PACK_AB_MERGE_C R27, R27, R3, RZ ;  /* 0x000000031b1b723e */ /* 0x010fc600048070ff */
[----:B------:R-:W4:Y:S04]  /*218c0*/  LDL.LU R8, [R1+0x70] ;  /* 0x0000700001087983 */ /* 0x000f280000300800 */
[----:B------:R0:W-:Y:S04]  /*218d0*/  STL [R1+0xfbc], R18 ;  /* 0x000fbc1201007387 */ /* 0x0001e80000100800 */
[----:B0-----:R-:W4:Y:S04]  /*218e0*/  LDL.LU R18, [R1+0x6c] ;  /* 0x00006c0001127983 */ /* 0x001f280000300800 */
[----:B------:R-:W4:Y:S04]  /*218f0*/  LDL.LU R3, [R1+0x1054] ;  /* 0x0010540001037983 */ /* 0x000f280000300800 */
[----:B------:R0:W-:Y:S04]  /*21900*/  STL [R1+0xfc0], R27 ;  /* 0x000fc01b01007387 */ /* 0x0001e80000100800 */
[----:B0-----:R-:W4:Y:S04]  /*21910*/  LDL.LU R27, [R1+0x68] ;  /* 0x00006800011b7983 */ /* 0x001f280000300800 */
[----:B------:R-:W4:Y:S01]  /*21920*/  LDL.LU R12, [R1+0x60] ;  /* 0x00006000010c7983 */ /* 0x000f220000300800 */
[----:B------:R-:W-:-:S02]  /*21930*/  F2FP.SATFINITE.E4M3.F32.PACK_AB_MERGE_C R16, R16, R5, RZ ;  /* 0x000000051010723e */ /* 0x000fc400048070ff */
[----:B------:R-:W-:Y:S01]  /*21940*/  F2FP.SATFINITE.E4M3.F32.PACK_AB_MERGE_C R5, R15, R0, RZ ;  /* 0x000000000f05723e */ /* 0x000fe200048070ff */
[----:B------:R-:W-:Y:S01]  /*21950*/  STL [R1+0xfc4], R17 ;  /* 0x000fc41101007387 */ /* 0x000fe20000100800 */
[----:B-----5:R-:W-:Y:S02]  /*21960*/  F2FP.SATFINITE.E4M3.F32.PACK_AB_MERGE_C R0, R22, R4, RZ ;  /* 0x000000041600723e */ /* 0x020fe400048070ff */
[----:B--2---:R-:W-:Y:S02]  /*21970*/  F2FP.SATFINITE.E4M3.F32.PACK_AB_MERGE_C R19, R19, R6, RZ ;  /* 0x000000061313723e */ /* 0x004fe400048070ff */
[----:B---3--:R-:W-:Y:S02]  /*21980*/  F2FP.SATFINITE.E4M3.F32.PACK_AB_MERGE_C R10, R10, R29, RZ ;  /* 0x0000001d0a0a723e */ /* 0x008fe400048070ff */
[----:B----4-:R-:W-:Y:S02]  /*21990*/  F2FP.SATFINITE.E4M3.F32.PACK_AB_MERGE_C R8, R20, R8, RZ ;  /* 0x000000081408723e */ /* 0x010fe400048070ff */
[----:B------:R-:W-:-:S02]  /*219a0*/  F2FP.SATFINITE.E4M3.F32.PACK_AB_MERGE_C R20, R14, R11, RZ ;  /* 0x0000000b0e14723e */ /* 0x000fc400048070ff */
[----:B------:R-:W-:Y:S02]  /*219b0*/  F2FP.SATFINITE.E4M3.F32.PACK_AB_MERGE_C R21, R21, R3, RZ ;  /* 0x000000031515723e */ /* 0x000fe400048070ff */
[----:B------:R-:W-:Y:S02]  /*219c0*/  F2FP.SATFINITE.E4M3.F32.PACK_AB_MERGE_C R3, R7, R9, RZ ;  /* 0x000000090703723e */ /* 0x000fe400048070ff */
[----:B------:R-:W-:Y:S02]  /*219d0*/  F2FP.SATFINITE.E4M3.F32.PACK_AB_MERGE_C R26, R26, R12, RZ ;  /* 0x0000000c1a1a723e */ /* 0x000fe400048070ff */
[----:B------:R-:W-:-:S03]  /*219e0*/  F2FP.SATFINITE.E4M3.F32.PACK_AB_MERGE_C R12, R18, R27, RZ ;  /* 0x0000001b120c723e */ /* 0x000fc600048070ff */
[----:B------:R-:W-:Y:S04]  /*219f0*/  STL [R1+0xfc8], R26 ;  /* 0x000fc81a01007387 */ /* 0x000fe80000100800 */
[----:B------:R0:W-:Y:S04]  /*21a00*/  STL [R1+0x110], R16 ;  /* 0x0001101001007387 */ /* 0x0001e80000100800 */
[----:B------:R-:W-:Y:S04]  /*21a10*/  STL [R1+0xfcc], R5 ;  /* 0x000fcc0501007387 */ /* 0x000fe80000100800 */
[----:B------:R-:W-:Y:S01]  /*21a20*/  STL [R1+0x10c], R12 ;  /* 0x00010c0c01007387 */ /* 0x000fe20000100800 */
[----:B0-----:R-:W-:-:S03]  /*21a30*/  F2FP.SATFINITE.E4M3.F32.PACK_AB_MERGE_C R16, R23, R13, RZ ;  /* 0x0000000d1710723e */ /* 0x001fc600048070ff */
        /* <DEDUP_REMOVED lines=8> */
[----:B------:R-:W2:Y:S01]  /*21ac0*/  LDL.LU R11, [R1+0x1ac] ;  /* 0x0001ac00010b7983 */ /* 0x000ea20000300800 */
[----:B0-----:R-:W-:-:S05]  /*21ad0*/  F2FP.SATFINITE.E4M3.F32.PACK_AB_MERGE_C R0, R2, R24, RZ ;  /* 0x000000180200723e */ /* 0x001fca00048070ff */
[----:B------:R-:W-:Y:S04]  /*21ae0*/  STL [R1+0x2c], R0 ;  /* 0x00002c0001007387 */ /* 0x000fe80000100800 */
[----:B--2---:R0:W-:Y:S04]  /*21af0*/  STL [R1+0x104c], R11 ;  /* 0x00104c0b01007387 */ /* 0x0041e80000100800 */
[----:B0-----:R-:W2:Y:S04]  /*21b00*/  LDL.LU R11, [R1+0x20c] ;  /* 0x00020c00010b7983 */ /* 0x001ea80000300800 */
[----:B------:R-:W3:Y:S04]  /*21b10*/  LDL.LU R12, [R1+0x1bc] ;  /* 0x0001bc00010c7983 */ /* 0x000ee80000300800 */
[----:B---3--:R0:W-:Y:S04]  /*21b20*/  STL [R1+0x1030], R12 ;  /* 0x0010300c01007387 */ /* 0x0081e80000100800 */
[----:B0-----:R-:W3:Y:S04]  /*21b30*/  LDL.LU R12, [R1+0x238] ;  /* 0x00023800010c7983 */ /* 0x001ee80000300800 */
[----:B---3--:R0:W-:Y:S04]  /*21b40*/  STL [R1+0x1038], R12 ;  /* 0x0010380c01007387 */ /* 0x0081e80000100800 */
[----:B0-----:R-:W3:Y:S04]  /*21b50*/  LDL.LU R12, [R1+0x1b4] ;  /* 0x0001b400010c7983 */ /* 0x001ee80000300800 */
[----:B---3--:R0:W-:Y:S04]  /*21b60*/  STL [R1+0x1040], R12 ;  /* 0x0010400c01007387 */ /* 0x0081e80000100800 */
[----:B0-----:R-:W3:Y:S04]  /*21b70*/  LDL.LU R12, [R1+0x22c] ;  /* 0x00022c00010c7983 */ /* 0x001ee80000300800 */
[----:B---3--:R0:W-:Y:S04]  /*21b80*/  STL [R1+0x1048], R12 ;  /* 0x0010480c01007387 */ /* 0x0081e80000100800 */
[----:B0-----:R-:W3:Y:S04]  /*21b90*/  LDL.LU R12, [R1+0x1a8] ;  /* 0x0001a800010c7983 */ /* 0x001ee80000300800 */
[----:B---3--:R0:W-:Y:S04]  /*21ba0*/  STL [R1+0x1050], R12 ;  /* 0x0010500c01007387 */ /* 0x0081e80000100800 */
        /* <DEDUP_REMOVED lines=12> */
[----:B------:R-:W4:Y:S04]  /*21c70*/  LDL.LU R14, [R1+0x1cc] ;  /* 0x0001cc00010e7983 */ /* 0x000f280000300800 */
[----:B----4-:R0:W-:Y:S04]  /*21c80*/  STL [R1+0x1018], R14 ;  /* 0x0010180e01007387 */ /* 0x0101e80000100800 */
[----:B0-----:R-:W4:Y:S04]  /*21c90*/  LDL.LU R14, [R1+0x254] ;  /* 0x00025400010e7983 */ /* 0x001f280000300800 */
[----:B----4-:R0:W-:Y:S04]  /*21ca0*/  STL [R1+0x1020], R14 ;  /* 0x0010200e01007387 */ /* 0x0101e80000100800 */
[----:B0-----:R-:W4:Y:S04]  /*21cb0*/  LDL.LU R14, [R1+0x1c0] ;  /* 0x0001c000010e7983 */ /* 0x001f280000300800 */
[----:B----4-:R0:W-:Y:S04]  /*21cc0*/  STL [R1+0x1028], R14 ;  /* 0x0010280e01007387 */ /* 0x0101e80000100800 */
[----:B0-----:R-:W4:Y:S04]  /*21cd0*/  LDL.LU R14, [R1+0x240] ;  /* 0x00024000010e7983 */ /* 0x001f280000300800 */
[----:B------:R-:W5:Y:S04]  /*21ce0*/  LDL.LU R4, [R1+0x268] ;  /* 0x0002680001047983 */ /* 0x000f680000300800 */
[----:B-----5:R0:W-:Y:S04]  /*21cf0*/  STL [R1+0xff4], R4 ;  /* 0x000ff40401007387 */ /* 0x0201e80000100800 */
[----:B0-----:R-:W5:Y:S04]  /*21d00*/  LDL.LU R4, [R1+0x1dc] ;  /* 0x0001dc0001047983 */ /* 0x001f680000300800 */
        /* <DEDUP_REMOVED lines=10> */
[----:B------:R-:W2:Y:S04]  /*21db0*/  LDL.LU R23, [R1+0x26c] ;  /* 0x00026c0001177983 */ /* 0x000ea80000300800 */
[----:B--2---:R0:W-:Y:S04]  /*21dc0*/  STL [R1+0xff8], R23 ;  /* 0x000ff81701007387 */ /* 0x0041e80000100800 */
[----:B0-----:R-:W2:Y:S04]  /*21dd0*/  LDL.LU R23, [R1+0x1d8] ;  /* 0x0001d80001177983 */ /* 0x001ea80000300800 */
[----:B--2---:R0:W-:Y:S04]  /*21de0*/  STL [R1+0x1000], R23 ;  /* 0x0010001701007387 */ /* 0x0041e80000100800 */
[----:B0-----:R-:W2:Y:S01]  /*21df0*/  LDL.LU R23, [R1+0x260] ;  /* 0x0002600001177983 */ /* 0x001ea20000300800 */
[----:B------:R-:W-:-:S03]  /*21e00*/  F2FP.SATFINITE.E4M3.F32.PACK_AB_MERGE_C R15, R28, R25, RZ ;  /* 0x000000191c0f723e */ /* 0x000fc600048070ff */
[----:B--2---:R0:W-:Y:S04]  /*21e10*/  STL [R1+0x1008], R23 ;  /* 0x0010081701007387 */ /* 0x0041e80000100800 */
[----:B0-----:R-:W2:Y:S04]  /*21e20*/  LDL.LU R23, [R1+0x1d0] ;  /* 0x0001d00001177983 */ /* 0x001ea80000300800 */
[----:B--2---:R0:W-:Y:S04]  /*21e30*/  STL [R1+0x1010], R23 ;  /* 0x0010101701007387 */ /* 0x0041e80000100800 */
[----:B0-----:R-:W2:Y:S04]  /*21e40*/  LDL.LU R23, [R1+0x258] ;  /* 0x0002580001177983 */ /* 0x001ea80000300800 */
[----:B------:R-:W2:Y:S04]  /*21e50*/  LDL.LU R29, [R1+0x1e4] ;  /* 0x0001e400011d7983 */ /* 0x000ea80000300800 */
[----:B------:R0:W-:Y:S04]  /*21e60*/  STL [R1+0xfe8], R15 ;  /* 0x000fe80f01007387 */ /* 0x0001e80000100800 */
[----:B0-----:R-:W3:Y:S04]  /*21e70*/  LDL.LU R15, [R1+0x27c] ;  /* 0x00027c00010f7983 */ /* 0x001ee80000300800 */
[----:B---3--:R0:W-:Y:S04]  /*21e80*/  STL [R1+0xff0], R15 ;  /* 0x000ff00f01007387 */ /* 0x0081e80000100800 */
[----:B0-----:R-:W3:Y:S04]  /*21e90*/  LDL.LU R15, [R1+0x1e0] ;  /* 0x0001e000010f7983 */ /* 0x001ee80000300800 */
[----:B------:R-:W4:Y:S01]  /*21ea0*/  LDL.LU R16, [R1+0x1fc] ;  /* 0x0001fc0001107983 */ /* 0x000f220000300800 */
[----:B------:R-:W-:-:S03]  /*21eb0*/  F2FP.SATFINITE.E4M3.F32.PACK_AB_MERGE_C R11, R11, R12, RZ ;  /* 0x0000000c0b0b723e */ /* 0x000fc600048070ff */
[----:B----4-:R0:W-:Y:S04]  /*21ec0*/  STL [R1+0xfec], R16 ;  /* 0x000fec1001007387 */ /* 0x0101e80000100800 */
[----:B0-----:R-:W4:Y:S04]  /*21ed0*/  LDL.LU R16, [R1+0x278] ;  /* 0x0002780001107983 */ /* 0x001f280000300800 */
[----:B------:R-:W4:Y:S04]  /*21ee0*/  LDL.LU R19, [R1+0x200] ;  /* 0x0002000001137983 */ /* 0x000f280000300800 */
[----:B------:R-:W4:Y:S04]  /*21ef0*/  LDL.LU R21, [R1+0x280] ;  /* 0x0002800001157983 */ /* 0x000f280000300800 */
[----:B------:R-:W4:Y:S04]  /*21f00*/  LDL R10, [R1+0x284] ;  /* 0x00028400010a7983 */ /* 0x000f280000100800 */
[----:B------:R-:W4:Y:S04]  /*21f10*/  LDL.LU R20, [R1+0x210] ;  /* 0x0002100001147983 */ /* 0x000f280000300800 */
[----:B------:R-:W4:Y:S04]  /*21f20*/  LDL.LU R8, [R1+0x21c] ;  /* 0x00021c0001087983 */ /* 0x000f280000300800 */
[----:B------:R-:W4:Y:S04]  /*21f30*/  LDL.LU R5, [R1+0x288] ;  /* 0x0002880001057983 */ /* 0x000f280000300800 */
[----:B------:R-:W4:Y:S04]  /*21f40*/  LDL.LU R26, [R1+0x28c] ;  /* 0x00028c00011a7983 */ /* 0x000f280000300800 */
[----:B------:R-:W4:Y:S04]  /*21f50*/  LDL.LU R17, [R1+0x220] ;  /* 0x0002200001117983 */ /* 0x000f280000300800 */
        /* <DEDUP_REMOVED lines=12> */
[----:B------:R-:W5:Y:S04]  /*22020*/  LDL.LU R12, [R1+0x1050] ;  /* 0x00105000010c7983 */ /* 0x000f680000300800 */
[----:B------:R0:W-:Y:S04]  /*22030*/  STL [R1+0x28], R11 ;  /* 0x0000280b01007387 */ /* 0x0001e80000100800 */
[----:B0-----:R-:W5:Y:S02]  /*22040*/  LDL.LU R11, [R1+0x104c] ;  /* 0x00104c00010b7983 */ /* 0x001f640000300800 */
[----:B-----5:R-:W-:-:S02]  /*22050*/  F2FP.SATFINITE.E4M3.F32.PACK_AB_MERGE_C R11, R11, R12, RZ ;  /* 0x0000000c0b0b723e */ /* 0x020fc400048070ff */
[----:B------:R-:W5:Y:S02]  /*22060*/  LDL.LU R12, [R1+0x1048] ;  /* 0x00104800010c7983 */ /* 0x000f640000300800 */
[----:B-----5:R-:W-:Y:S02]  /*22070*/  F2FP.SATFINITE.E4M3.F32.PACK_AB_MERGE_C R12, R12, R13, RZ ;  /* 0x0000000d0c0c723e */ /* 0x020fe400048070ff */
[----:B------:R-:W5:Y:S04]  /*22080*/  LDL.LU R13, [R1+0x1044] ;  /* 0x00104400010d7983 */ /* 0x000f680000300800 */
[----:B------:R0:W-:Y:S04]  /*22090*/  STL [R1+0xc], R12 ;  /* 0x00000c0c01007387 */ /* 0x0001e80000100800 */
[----:B0-----:R-:W5:Y:S02]  /*220a0*/  LDL.LU R12, [R1+0x1040] ;  /* 0x00104000010c7983 */ /* 0x001f640000300800 */
[----:B-----5:R-:W-:-:S02]  /*220b0*/  F2FP.SATFINITE.E4M3.F32.PACK_AB_MERGE_C R12, R12, R13, RZ ;  /* 0x0000000d0c0c723e */ /* 0x020fc400048070ff */
        /* <DEDUP_REMOVED lines=20> */
[----:B------:R-:W2:Y:S02]  /*22200*/  LDL.LU R4, [R1+0x1014] ;  /* 0x0010140001047983 */ /* 0x000ea40000300800 */
[----:B--2---:R-:W-:Y:S02]  /*22210*/  F2FP.SATFINITE.E4M3.F32.PACK_AB_MERGE_C R4, R4, R23, RZ ;  /* 0x000000170404723e */ /* 0x004fe400048070ff */
[----:B------:R-:W2:Y:S04]  /*22220*/  LDL.LU R23, [R1+0x1010] ;  /* 0x0010100001177983 */ /* 0x000ea80000300800 */
[----:B------:R0:W-:Y:S04]  /*22230*/  STL [R1+0x34], R4 ;  /* 0x0000340401007387 */ /* 0x0001e80000100800 */
[----:B0-----:R-:W2:Y:S02]  /*22240*/  LDL.LU R4, [R1+0x100c] ;  /* 0x00100c0001047983 */ /* 0x001ea40000300800 */
[----:B--2---:R-:W-:-:S02]  /*22250*/  F2FP.SATFINITE.E4M3.F32.PACK_AB_MERGE_C R4, R4, R23, RZ ;  /* 0x000000170404723e */ /* 0x004fc400048070ff */
        /* <DEDUP_REMOVED lines=10> */
[----:B0-----:R-:W2:Y:S01]  /*22300*/  LDL.LU R4, [R1+0xff4] ;  /* 0x000ff40001047983 */ /* 0x001ea20000300800 */
[----:B---3--:R-:W-:Y:S02]  /*22310*/  F2FP.SATFINITE.E4M3.F32.PACK_AB_MERGE_C R29, R29, R15, RZ ;  /* 0x0000000f1d1d723e */ /* 0x008fe400048070ff */
[----:B--2---:R-:W-:-:S02]  /*22320*/  F2FP.SATFINITE.E4M3.F32.PACK_AB_MERGE_C R23, R23, R4, RZ ;  /* 0x000000041717723e */ /* 0x004fc400048070ff */
[----:B------:R-:W2:Y:S04]  /*22330*/  LDL.LU R4, [R1+0x270] ;  /* 0x0002700001047983 */ /* 0x000ea80000300800 */
[----:B------:R0:W-:Y:S04]  /*22340*/  STL [R1+0x74], R23 ;  /* 0x0000741701007387 */ /* 0x0001e80000100800 */
[----:B0-----:R-:W2:Y:S04]  /*22350*/  LDL.LU R23, [R1+0x274] ;  /* 0x0002740001177983 */ /* 0x001ea80000300800 */
[----:B------:R-:W4:Y:S04]  /*22360*/  LDL.LU R15, [R1+0xff0] ;  /* 0x000ff000010f7983 */ /* 0x000f280000300800 */
[----:B------:R0:W-:Y:S04]  /*22370*/  STL [R1+0x40], R29 ;  /* 0x0000401d01007387 */ /* 0x0001e80000100800 */
[----:B0-----:R-:W3:Y:S01]  /*22380*/  LDL.LU R29, [R1+0x4] ;  /* 0x00000400011d7983 */ /* 0x001ee20000300800 */
[----:B----4-:R-:W-:-:S03]  /*22390*/  F2FP.SATFINITE.E4M3.F32.PACK_AB_MERGE_C R15, R15, R16, RZ ;  /* 0x000000100f0f723e */ /* 0x010fc600048070ff */
[----:B------:R-:W4:Y:S01]  /*223a0*/  LDL.LU R16, [R1+0xfec] ;  /* 0x000fec0001107983 */ /* 0x000f220000300800 */
[----:B------:R-:W-:-:S03]  /*223b0*/  F2FP.SATFINITE.E4M3.F32.PACK_AB_MERGE_C R10, R10, R21, RZ ;  /* 0x000000150a0a723e */ /* 0x000fc600048070ff */
[----:B------:R0:W-:Y:S01]  /*223c0*/  STL [R1+0x78], R15 ;  /* 0x0000780f01007387 */ /* 0x0001e20000100800 */
[----:B------:R-:W-:Y:S02]  /*223d0*/  F2FP.SATFINITE.E4M3.F32.PACK_AB_MERGE_C R8, R8, R20, RZ ;  /* 0x000000140808723e */ /* 0x000fe400048070ff */
[----:B------:R-:W-:Y:S01]  /*223e0*/  F2FP.SATFINITE.E4M3.F32.PACK_AB_MERGE_C R26, R26, R5, RZ ;  /* 0x000000051a1a723e */ /* 0x000fe200048070ff */
[----:B0-----:R-:W5:Y:S01]  /*223f0*/  LDL.LU R15, [R1+0xfe8] ;  /* 0x000fe800010f7983 */ /* 0x001f620000300800 */
[----:B------:R-:W-:Y:S02]  /*22400*/  F2FP.SATFINITE.E4M3.F32.PACK_AB_MERGE_C R27, R27, R17, RZ ;  /* 0x000000111b1b723e */ /* 0x000fe400048070ff */
[----:B------:R-:W-:Y:S02]  /*22410*/  F2FP.SATFINITE.E4M3.F32.PACK_AB_MERGE_C R7, R7, R18, RZ ;  /* 0x000000120707723e */ /* 0x000fe400048070ff */
[----:B------:R-:W-:Y:S02]  /*22420*/  F2FP.SATFINITE.E4M3.F32.PACK_AB_MERGE_C R24, R24, R22, RZ ;  /* 0x000000161818723e */ /* 0x000fe400048070ff */
[----:B------:R-:W-:-:S02]  /*22430*/  F2FP.SATFINITE.E4M3.F32.PACK_AB_MERGE_C R28, R28, R25, RZ ;  /* 0x000000191c1c723e */ /* 0x000fc400048070ff */
[----:B----4-:R-:W-:Y:S02]  /*22440*/  F2FP.SATFINITE.E4M3.F32.PACK_AB_MERGE_C R19, R19, R16, RZ ;  /* 0x000000101313723e */ /* 0x010fe400048070ff */
[----:B------:R-:W4:Y:S04]  /*22450*/  LDL.LU R16, [R1+0xfe4] ;  /* 0x000fe40001107983 */ /* 0x000f280000300800 */
[----:B------:R0:W-:Y:S04]  /*22460*/  STL [R1+0x44], R19 ;  /* 0x0000441301007387 */ /* 0x0001e80000100800 */
[----:B0-----:R-:W5:Y:S04]  /*22470*/  LDL.LU R19, [R1+0xfe0] ;  /* 0x000fe00001137983 */ /* 0x001f680000300800 */
[----:B------:R-:W4:Y:S04]  /*22480*/  LDL.LU R21, [R1+0xfdc] ;  /* 0x000fdc0001157983 */ /* 0x000f280000300800 */
[----:B------:R0:W-:Y:S04]  /*22490*/  STL [R1+0x7c], R10 ;  /* 0x00007c0a01007387 */ /* 0x0001e80000100800 */
[----:B0-----:R-:W5:Y:S04]  /*224a0*/  LDL.LU R10, [R1+0xfd8] ;  /* 0x000fd800010a7983 */ /* 0x001f680000300800 */
[----:B------:R-:W5:Y:S04]  /*224b0*/  LDL.LU R20, [R1+0xfd4] ;  /* 0x000fd40001147983 */ /* 0x000f680000300800 */
        /* <DEDUP_REMOVED lines=10> */
[----:B0-----:R-:W3:Y:S04]  /*22560*/  LDL.LU R7, [R1+0xfb8] ;  /* 0x000fb80001077983 */ /* 0x001ee80000300800 */
[----:B------:R-:W4:Y:S04]  /*22570*/  LDL.LU R22, [R1+0xfb4] ;  /* 0x000fb40001167983 */ /* 0x000f280000300800 */
[----:B------:R0:W-:Y:S04]  /*22580*/  STL [R1+0x64], R24 ;  /* 0x0000641801007387 */ /* 0x0001e80000100800 */
[----:B0-----:R-:W5:Y:S04]  /*22590*/  LDL.LU R24, [R1+0xfb0] ;  /* 0x000fb00001187983 */ /* 0x001f680000300800 */
[----:B------:R-:W5:Y:S04]  /*225a0*/  LDL.LU R25, [R1+0xfac] ;  /* 0x000fac0001197983 */ /* 0x000f680000300800 */
[----:B------:R0:W-:Y:S04]  /*225b0*/  STL [R1+0x88], R28 ;  /* 0x0000881c01007387 */ /* 0x0001e80000100800 */
[----:B0-----:R-:W5:Y:S01]  /*225c0*/  LDL.LU R28, [R1+0xfa8] ;  /* 0x000fa800011c7983 */ /* 0x001f620000300800 */
[----:B------:R-:W-:-:S02]  /*225d0*/  F2FP.SATFINITE.E4M3.F32.PACK_AB_MERGE_C R0, R0, R3, RZ ;  /* 0x000000030000723e */ /* 0x000fc400048070ff */
[----:B------:R-:W-:-:S03]  /*225e0*/  F2FP.SATFINITE.E4M3.F32.PACK_AB_MERGE_C R3, R9, R6, RZ ;  /* 0x000000060903723e */ /* 0x000fc600048070ff */
[----:B------:R0:W-:Y:S04]  /*225f0*/  STL [R1+0x4c], R0 ;  /* 0x00004c0001007387 */ /* 0x0001e80000100800 */
[----:B------:R5:W-:Y:S01]  /*22600*/  STL [R1+0x8c], R3 ;  /* 0x00008c0301007387 */ /* 0x000be20000100800 */
[----:B0-----:R-:W-:Y:S02]  /*22610*/  LOP3.LUT R0, R2, 0xffff, RZ, 0xc0, !PT ;  /* 0x0000ffff02007812 */ /* 0x001fe400078ec0ff */
[----:B--2---:R-:W-:Y:S02]  /*22620*/  F2FP.SATFINITE.E4M3.F32.PACK_AB_MERGE_C R23, R23, R4, RZ ;  /* 0x000000041717723e */ /* 0x004fe400048070ff */
[----:B---3--:R-:W-:Y:S02]  /*22630*/  LOP3.LUT R6, R7, 0xffff, RZ, 0xc0, !PT ;  /* 0x0000ffff07067812 */ /* 0x008fe400078ec0ff */
[----:B----4-:R-:W-:-:S02]  /*22640*/  LOP3.LUT R9, R22, 0xffff, RZ, 0xc0, !PT ;  /* 0x0000ffff16097812 */ /* 0x010fc400078ec0ff */
[--C-:B------:R-:W-:Y:S02]  /*22650*/  PRMT R22, R6, 0x3340, R1.reuse ;  /* 0x0000334006167816 */ /* 0x100fe40000000001 */
[----:B-----5:R-:W-:Y:S02]  /*22660*/  LOP3.LUT R3, R25, 0xffff, RZ, 0xc0, !PT ;  /* 0x0000ffff19037812 */ /* 0x020fe400078ec0ff */
[----:B------:R-:W-:Y:S02]  /*22670*/  LOP3.LUT R25, R24, 0xffff, RZ, 0xc0, !PT ;  /* 0x0000ffff18197812 */ /* 0x000fe400078ec0ff */
[----:B------:R-:W-:Y:S02]  /*22680*/  PRMT R7, R3, 0x3340, R1 ;  /* 0x0000334003077816 */ /* 0x000fe40000000001 */
[----:B------:R-:W-:Y:S02]  /*22690*/  LOP3.LUT R2, R28, 0xffff, RZ, 0xc0, !PT ;  /* 0x0000ffff1c027812 */ /* 0x000fe400078ec0ff */
[----:B------:R-:W2:Y:S04]  /*226a0*/  LDL.LU R28, [R1+0x80] ;  /* 0x00008000011c7983 */ /* 0x000ea80000300800 */
[----:B------:R-:W-:Y:S04]  /*226b0*/  STL [R1+0x18], R6 ;  /* 0x0000180601007387 */ /* 0x000fe80000100800 */
[----:B------:R0:W-:Y:S04]  /*226c0*/  STL [R1+0xf88], R3 ;  /* 0x000f880301007387 */ /* 0x0001e80000100800 */
[----:B------:R-:W-:Y:S01]  /*226d0*/  STL [R1+0x10], R25 ;  /* 0x0000101901007387 */ /* 0x000fe20000100800 */
[----:B------:R-:W-:-:S03]  /*226e0*/  PRMT R24, R0, 0x3340, R2 ;  /* 0x0000334000187816 */ /* 0x000fc60000000002 */
[----:B------:R-:W-:Y:S04]  /*226f0*/  STL [R1+0x8], R9 ;  /* 0x0000080901007387 */ /* 0x000fe80000100800 */
[----:B0-----:R-:W3:Y:S04]  /*22700*/  LDL.LU R3, [R1+0x98] ;  /* 0x0000980001037983 */ /* 0x001ee80000300800 */
[----:B------:R-:W4:Y:S04]  /*22710*/  LDL.LU R6, [R1+0xfa4] ;  /* 0x000fa40001067983 */ /* 0x000f280000300800 */
[----:B------:R0:W-:Y:S04]  /*22720*/  STL [R1+0xf90], R0 ;  /* 0x000f900001007387 */ /* 0x0001e80000100800 */
[----:B0-----:R-:W5:Y:S04]  /*22730*/  LDL.LU R0, [R1+0x2ac] ;  /* 0x0002ac0001007983 */ /* 0x001f680000300800 */
[----:B------:R0:W-:Y:S01]  /*22740*/  STL [R1+0xf8c], R2 ;  /* 0x000f8c0201007387 */ /* 0x0001e20000100800 */
[----:B------:R-:W-:-:S03]  /*22750*/  PRMT R25, R25, 0x3340, R9 ;  /* 0x0000334019197816 */ /* 0x000fc60000000009 */
[----:B0-----:R-:W5:Y:S04]  /*22760*/  LDL.LU R2, [R1+0x2a8] ;  /* 0x0002a80001027983 */ /* 0x001f680000300800 */
[----:B------:R-:W4:Y:S04]  /*22770*/  LDL.LU R9, [R1+0xfa0] ;  /* 0x000fa00001097983 */ /* 0x000f280000300800 */
[----:B------:R-:W4:Y:S04]  /*22780*/  LDL.LU R4, [R1+0xf9c] ;  /* 0x000f9c0001047983 */ /* 0x000f280000300800 */
[----:B------:R0:W-:Y:S04]  /*22790*/  STL [R1+0xe8], R23 ;  /* 0x0000e81701007387 */ /* 0x0001e80000100800 */
[----:B0-----:R-:W4:Y:S01]  /*227a0*/  LDL.LU R23, [R1+0xf98] ;  /* 0x000f980001177983 */ /* 0x001f220000300800 */
[----:B------:R-:W-:-:S02]  /*227b0*/  LOP3.LUT R29, R29, 0xffff, RZ, 0xc0, !PT ;  /* 0x0000ffff1d1d7812 */ /* 0x000fc400078ec0ff */
[----:B------:R-:W-:Y:S02]  /*227c0*/  LOP3.LUT R21, R21, 0xffff, RZ, 0xc0, !PT ;  /* 0x0000ffff15157812 */ /* 0x000fe400078ec0ff */
[----:B---3--:R-:W-:Y:S02]  /*227d0*/  LOP3.LUT R3, R3, 0xffff, RZ, 0xc0, !PT ;  /* 0x0000ffff03037812 */ /* 0x008fe400078ec0ff */
[----:B-----5:R-:W-:Y:S02]  /*227e0*/  F2FP.SATFINITE.E4M3.F32.PACK_AB_MERGE_C R0, R0, R2, RZ ;  /* 0x000000020000723e */ /* 0x020fe400048070ff */
[----:B------:R-:W-:-:S03]  /*227f0*/  PRMT R2, R24, 0x5410, R7 ;  /* 0x0000541018027816 */ /* 0x000fc60000000007 */
[----:B------:R0:W-:Y:S04]  /*22800*/  STL [R1+0xe4], R0 ;  /* 0x0000e40001007387 */ /* 0x0001e80000100800 */
[----:B------:R4:W-:Y:S01]  /*22810*/  STL [R1+0xe0], R2 ;  /* 0x0000e00201007387 */ /* 0x0009e20000100800 */
[----:B0-----:R-:W-:Y:S02]  /*22820*/  PRMT R0, R25, 0x5410, R22 ;  /* 0x0000541019007816 */ /* 0x001fe40000000016 */
[----:B--2---:R-:W-:-:S03]  /*22830*/  LOP3.LUT R22, R28, 0xffff, RZ, 0xc0, !PT ;  /* 0x0000ffff1c167812 */ /* 0x004fc600078ec0ff */
[----:B------:R0:W-:Y:S01]  /*22840*/  STL [R1+0xdc], R0 ;  /* 0x0000dc0001007387 */ /* 0x0001e20000100800 */
[----:B----4-:R-:W-:Y:S02]  /*22850*/  LOP3.LUT R2, R4, 0xffff, RZ, 0xc0, !PT ;  /* 0x0000ffff04027812 */ /* 0x010fe400078ec0ff */
[----:B------:R-:W-:Y:S01]  /*22860*/  LOP3.LUT R25, R9, 0xffff, RZ, 0xc0, !PT ;  /* 0x0000ffff09197812 */ /* 0x000fe200078ec0ff */
[----:B------:R-:W-:Y:S01]  /*22870*/  STL [R1+0x24], R3 ;  /* 0x0000240301007387 */ /* 0x000fe20000100800 */
[----:B------:R-:W-:Y:S02]  /*22880*/  LOP3.LUT R24, R6, 0xffff, RZ, 0xc0, !PT ;  /* 0x0000ffff06187812 */ /* 0x000fe400078ec0ff */
[----:B0-----:R-:W-:Y:S01]  /*22890*/  LOP3.LUT R0, R23, 0xffff, RZ, 0xc0, !PT ;  /* 0x0000ffff17007812 */ /* 0x001fe200078ec0ff */
[----:B------:R-:W-:Y:S01]  /*228a0*/  STL [R1+0x20], R22 ;  /* 0x0000201601007387 */ /* 0x000fe20000100800 */
[----:B------:R-:W-:-:S03]  /*228b0*/  LOP3.LUT R4, R17, 0xffff, RZ, 0xc0, !PT ;  /* 0x0000ffff11047812 */ /* 0x000fc600078ec0ff */
[----:B------:R0:W-:Y:S04]  /*228c0*/  STL [R1+0x1c], R29 ;  /* 0x00001c1d01007387 */ /* 0x0001e80000100800 */
[----:B------:R-:W-:Y:S04]  /*228d0*/  STL [R1+0x58], R0 ;  /* 0x0000580001007387 */ /* 0x000fe80000100800 */
[----:B------:R-:W-:Y:S01]  /*228e0*/  STL [R1+0x54], R2 ;  /* 0x0000540201007387 */ /* 0x000fe20000100800 */
[----:B------:R-:W-:-:S03]  /*228f0*/  PRMT R17, R29, 0x3340, R1 ;  /* 0x000033401d117816 */ /* 0x000fc60000000001 */
[----:B------:R-:W-:Y:S04]  /*22900*/  STL [R1+0x50], R25 ;  /* 0x0000501901007387 */ /* 0x000fe80000100800 */
[----:B------:R-:W-:Y:S04]  /*22910*/  STL [R1], R24 ;  /* 0x0000001801007387 */ /* 0x000fe80000100800 */
[----:B------:R1:W-:Y:S04]  /*22920*/  STL [R1+0x4], R21 ;  /* 0x0000041501007387 */ /* 0x0003e80000100800 */
[----:B------:R-:W-:Y:S04]  /*22930*/  STL [R1+0xf84], R4 ;  /* 0x000f840401007387 */ /* 0x000fe80000100800 */
[----:B0-----:R-:W2:Y:S01]  /*22940*/  LDL.LU R29, [R1+0xf94] ;  /* 0x000f9400011d7983 */ /* 0x001ea20000300800 */
[----:B------:R-:W-:-:S02]  /*22950*/  LOP3.LUT R28, R18, 0xffff, RZ, 0xc0, !PT ;  /* 0x0000ffff121c7812 */ /* 0x000fc400078ec0ff */
[----:B------:R-:W-:Y:S02]  /*22960*/  LOP3.LUT R5, R5, 0xffff, RZ, 0xc0, !PT ;  /* 0x0000ffff05057812 */ /* 0x000fe400078ec0ff */
[----:B------:R-:W-:Y:S02]  /*22970*/  LOP3.LUT R6, R20, 0xffff, RZ, 0xc0, !PT ;  /* 0x0000ffff14067812 */ /* 0x000fe400078ec0ff */
[--C-:B------:R-:W-:Y:S02]  /*22980*/  PRMT R7, R4, 0x3340, R1.reuse ;  /* 0x0000334004077816 */ /* 0x100fe40000000001 */
[----:B------:R-:W-:Y:S02]  /*22990*/  PRMT R20, R24, 0x3340, R28 ;  /* 0x0000334018147816 */ /* 0x000fe4000000001c */
[----:B------:R-:W-:Y:S02]  /*229a0*/  PRMT R9, R21, 0x3340, R1 ;  /* 0x0000334015097816 */ /* 0x000fe40000000001 */
[----:B-1----:R-:W-:-:S02]  /*229b0*/  PRMT R21, R5, 0x3340, R6 ;  /* 0x0000334005157816 */ /* 0x002fc40000000006 */
[----:B------:R-:W-:Y:S02]  /*229c0*/  PRMT R23, R0, 0x3340, R2 ;  /* 0x0000334000177816 */ /* 0x000fe40000000002 */
[----:B------:R-:W-:Y:S02]  /*229d0*/  PRMT R22, R3, 0x3340, R22 ;  /* 0x0000334003167816 */ /* 0x000fe40000000016 */
[----:B------:R-:W-:Y:S02]  /*229e0*/  PRMT R0, R20, 0x5410, R7 ;  /* 0x0000541014007816 */ /* 0x000fe40000000007 */
[----:B------:R-:W-:Y:S02]  /*229f0*/  PRMT R18, R25, 0x3340, R1 ;  /* 0x0000334019127816 */ /* 0x000fe40000000001 */
[----:B------:R-:W-:Y:S01]  /*22a00*/  PRMT R3, R21, 0x5410, R9 ;  /* 0x0000541015037816 */ /* 0x000fe20000000009 */
[----:B------:R0:W-:Y:S01]  /*22a10*/  STL [R1+0xd8], R0 ;  /* 0x0000d80001007387 */ /* 0x0001e20000100800 */
[----:B------:R-:W-:-:S03]  /*22a20*/  PRMT R2, R22, 0x5410, R17 ;  /* 0x0000541016027816 */ /* 0x000fc60000000011 */
[----:B------:R-:W-:Y:S04]  /*22a30*/  STL [R1+0xd4], R3 ;  /* 0x0000d40301007387 */ /* 0x000fe80000100800 */
[----:B------:R-:W3:Y:S01]  /*22a40*/  LDL.LU R25, [R1+0x2c] ;  /* 0x00002c0001197983 */ /* 0x000ee20000300800 */
[----:B0-----:R-:W-:-:S03]  /*22a50*/  PRMT R0, R23, 0x5410, R18 ;  /* 0x0000541017007816 */ /* 0x001fc60000000012 */
[----:B------:R0:W-:Y:S01]  /*22a60*/  STL [R1+0xd0], R2 ;  /* 0x0000d00201007387 */ /* 0x0001e20000100800 */
[----:B------:R-:W-:Y:S02]  /*22a70*/  LOP3.LUT R18, R8, 0xffff, RZ, 0xc0, !PT ;  /* 0x0000ffff08127812 */ /* 0x000fe400078ec0ff */
[----:B------:R-:W-:Y:S02]  /*22a80*/  LOP3.LUT R27, R27, 0xffff, RZ, 0xc0, !PT ;  /* 0x0000ffff1b1b7812 */ /* 0x000fe400078ec0ff */
[----:B------:R-:W-:Y:S01]  /*22a90*/  LOP3.LUT R7, R26, 0xffff, RZ, 0xc0, !PT ;  /* 0x0000ffff1a077812 */ /* 0x000fe200078ec0ff */
[----:B0-----:R-:W4:Y:S04]  /*22aa0*/  LDL.LU R2, [R1+0x28] ;  /* 0x0000280001027983 */ /* 0x001f280000300800 */
[----:B------:R0:W-:Y:S01]  /*22ab0*/  STL [R1+0xcc], R0 ;  /* 0x0000cc0001007387 */ /* 0x0001e20000100800 */
[----:B------:R-:W-:-:S03]  /*22ac0*/  LOP3.LUT R4, R12, 0xffff, RZ, 0xc0, !PT ;  /* 0x0000ffff0c047812 */ /* 0x000fc600078ec0ff */
[----:B------:R-:W5:Y:S01]  /*22ad0*/  LDL.LU R21, [R1+0xc] ;  /* 0x00000c0001157983 */ /* 0x000f620000300800 */
[----:B------:R-:W-:-:S03]  /*22ae0*/  LOP3.LUT R20, R13, 0xffff, RZ, 0xc0, !PT ;  /* 0x0000ffff0d147812 */ /* 0x000fc600078ec0ff */
[----:B------:R-:W5:Y:S01]  /*22af0*/  LDL.LU R3, [R1+0x38] ;  /* 0x0000380001037983 */ /* 0x000f620000300800 */
[----:B0-----:R-:W-:-:S03]  /*22b00*/  LOP3.LUT R0, R10, 0xffff, RZ, 0xc0, !PT ;  /* 0x0000ffff0a007812 */ /* 0x001fc600078ec0ff */
[----:B------:R-:W5:Y:S04]  /*22b10*/  LDL.LU R22, [R1+0x34] ;  /* 0x0000340001167983 */ /* 0x000f680000300800 */
[----:B------:R-:W5:Y:S01]  /*22b20*/  LDL.LU R23, [R1+0x60] ;  /* 0x0000600001177983 */ /* 0x000f620000300800 */
[----:B------:R-:W-:-:S03]  /*22b30*/  PRMT R13, R7, 0x3340, R1 ;  /* 0x00003340070d7816 */ /* 0x000fc60000000001 */
[----:B------:R-:W5:Y:S01]  /*22b40*/  LDL.LU R24, [R1+0x64] ;  /* 0x0000640001187983 */ /* 0x000f620000300800 */
[----:B------:R-:W-:-:S03]  /*22b50*/  LOP3.LUT R8, R19, 0xffff, RZ, 0xc0, !PT ;  /* 0x0000ffff13087812 */ /* 0x000fc600078ec0ff */
[----:B------:R-:W5:Y:S04]  /*22b60*/  LDL.LU R26, [R1+0x3c] ;  /* 0x00003c00011a7983 */ /* 0x000f680000300800 */
[----:B------:R0:W-:Y:S04]  /*22b70*/  STL [R1+0x48], R18 ;  /* 0x0000481201007387 */ /* 0x0001e80000100800 */
[----:B------:R1:W-:Y:S01]  /*22b80*/  STL [R1+0x14], R0 ;  /* 0x0000140001007387 */ /* 0x0003e20000100800 */
[----:B------:R-:W-:-:S03]  /*22b90*/  LOP3.LUT R12, R14, 0xffff, RZ, 0xc0, !PT ;  /* 0x0000ffff0e0c7812 */ /* 0x000fc600078ec0ff */
[----:B------:R-:W-:Y:S01]  /*22ba0*/  STL [R1+0x68], R4 ;  /* 0x0000680401007387 */ /* 0x000fe20000100800 */
[----:B------:R-:W-:-:S03]  /*22bb0*/  PRMT R14, R8, 0x3340, R1 ;  /* 0x00003340080e7816 */ /* 0x000fc60000000001 */
[----:B------:R1:W-:Y:S01]  /*22bc0*/  STL [R1+0x5c], R20 ;  /* 0x00005c1401007387 */ /* 0x0003e20000100800 */
[----:B0-----:R-:W-:-:S03]  /*22bd0*/  PRMT R18, R18, 0x3340, R0 ;  /* 0x0000334012127816 */ /* 0x001fc60000000000 */
[----:B-1----:R-:W5:Y:S01]  /*22be0*/  LDL.LU R0, [R1+0xf90] ;  /* 0x000f900001007983 */ /* 0x002f620000300800 */
[----:B------:R-:W-:Y:S02]  /*22bf0*/  PRMT R20, R4, 0x3340, R20 ;  /* 0x0000334004147816 */ /* 0x000fe40000000014 */
[----:B--2---:R-:W-:-:S04]  /*22c00*/  LOP3.LUT R29, R29, 0xffff, RZ, 0xc0, !PT ;  /* 0x0000ffff1d1d7812 */ /* 0x004fc800078ec0ff */
[----:B------:R-:W-:-:S04]  /*22c10*/  PRMT R17, R29, 0x3340, R27 ;  /* 0x000033401d117816 */ /* 0x000fc8000000001b */
[----:B------:R-:W-:Y:S02]  /*22c20*/  PRMT R4, R17, 0x5410, R13 ;  /* 0x0000541011047816 */ /* 0x000fe4000000000d */
[----:B------:R-:W2:Y:S04]  /*22c30*/  LDL.LU R13, [R1+0x30] ;  /* 0x00003000010d7983 */ /* 0x000ea80000300800 */
[----:B------:R-:W2:Y:S04]  /*22c40*/  LDL.LU R17, [R1+0x4c] ;  /* 0x00004c0001117983 */ /* 0x000ea80000300800 */
[----:B------:R0:W-:Y:S02]  /*22c50*/  STL [R1+0xc8], R4 ;  /* 0x0000c80401007387 */ /* 0x0001e40000100800 */
[----:B0-----:R-:W-:-:S02]  /*22c60*/  PRMT R4, R18, 0x5410, R14 ;  /* 0x0000541012047816 */ /* 0x001fc4000000000e */
[----:B------:R-:W2:Y:S04]  /*22c70*/  LDL.LU R14, [R1+0x40] ;  /* 0x00004000010e7983 */ /* 0x000ea80000300800 */
[----:B------:R-:W2:Y:S01]  /*22c80*/  LDL.LU R18, [R1+0x44] ;  /* 0x0000440001127983 */ /* 0x000ea20000300800 */
[----:B------:R-:W-:Y:S02]  /*22c90*/  LOP3.LUT R9, R16, 0xffff, RZ, 0xc0, !PT ;  /* 0x0000ffff10097812 */ /* 0x000fe400078ec0ff */
[----:B------:R-:W-:Y:S02]  /*22ca0*/  LOP3.LUT R10, R15, 0xffff, RZ, 0xc0, !PT ;  /* 0x0000ffff0f0a7812 */ /* 0x000fe400078ec0ff */
[----:B------:R-:W-:Y:S02]  /*22cb0*/  LOP3.LUT R11, R11, 0xffff, RZ, 0xc0, !PT ;  /* 0x0000ffff0b0b7812 */ /* 0x000fe400078ec0ff */
[----:B------:R-:W-:-:S02]  /*22cc0*/  PRMT R19, R9, 0x3340, R10 ;  /* 0x0000334009137816 */ /* 0x000fc4000000000a */
[--C-:B------:R-:W-:Y:S02]  /*22cd0*/  PRMT R15, R11, 0x3340, R1.reuse ;  /* 0x000033400b0f7816 */ /* 0x100fe40000000001 */
[----:B------:R-:W-:Y:S02]  /*22ce0*/  PRMT R16, R12, 0x3340, R1 ;  /* 0x000033400c107816 */ /* 0x000fe40000000001 */
[----:B------:R-:W-:Y:S02]  /*22cf0*/  PRMT R19, R19, 0x5410, R15 ;  /* 0x0000541013137816 */ /* 0x000fe4000000000f */
[----:B------:R-:W-:Y:S01]  /*22d00*/  PRMT R15, R20, 0x5410, R16 ;  /* 0x00005410140f7816 */ /* 0x000fe20000000010 */
[----:B------:R0:W-:Y:S01]  /*22d10*/  STL [R1+0xc4], R4 ;  /* 0x0000c40401007387 */ /* 0x0001e20000100800 */
[----:B---3--:R-:W-:Y:S02]  /*22d20*/  LOP3.LUT R25, R25, 0xffff, RZ, 0xc0, !PT ;  /* 0x0000ffff19197812 */ /* 0x008fe400078ec0ff */
[----:B----4-:R-:W-:-:S02]  /*22d30*/  LOP3.LUT R2, R2, 0xffff, RZ, 0xc0, !PT ;  /* 0x0000ffff02027812 */ /* 0x010fc400078ec0ff */
[----:B-----5:R-:W-:Y:S01]  /*22d40*/  LOP3.LUT R21, R21, 0xffff, RZ, 0xc0, !PT ;  /* 0x0000ffff15157812 */ /* 0x020fe200078ec0ff */
[----:B0-----:R-:W3:Y:S04]  /*22d50*/  LDL.LU R4, [R1+0x88] ;  /* 0x0000880001047983 */ /* 0x001ee80000300800 */
[----:B------:R-:W-:Y:S04]  /*22d60*/  STL [R1+0xc0], R19 ;  /* 0x0000c01301007387 */ /* 0x000fe80000100800 */
[----:B------:R-:W-:Y:S01]  /*22d70*/  STL [R1+0xbc], R15 ;  /* 0x0000bc0f01007387 */ /* 0x000fe20000100800 */
[----:B------:R-:W-:-:S02]  /*22d80*/  LOP3.LUT R3, R3, 0xffff, RZ, 0xc0, !PT ;  /* 0x0000ffff03037812 */ /* 0x000fc400078ec0ff */
[----:B------:R-:W-:Y:S01]  /*22d90*/  LOP3.LUT R22, R22, 0xffff, RZ, 0xc0, !PT ;  /* 0x0000ffff16167812 */ /* 0x000fe200078ec0ff */
[----:B------:R0:W-:Y:S01]  /*22da0*/  STL [R1+0x70], R25 ;  /* 0x0000701901007387 */ /* 0x0001e20000100800 */
[----:B------:R-:W-:-:S03]  /*22db0*/  LOP3.LUT R26, R26, 0xffff, RZ, 0xc0, !PT ;  /* 0x0000ffff1a1a7812 */ /* 0x000fc600078ec0ff */
[----:B------:R-:W-:Y:S04]  /*22dc0*/  STL [R1+0x6c], R2 ;  /* 0x00006c0201007387 */ /* 0x000fe80000100800 */
[----:B------:R-:W-:Y:S01]  /*22dd0*/  STL [R1+0xc], R21 ;  /* 0x00000c1501007387 */ /* 0x000fe20000100800 */
[----:B0-----:R-:W-:-:S03]  /*22de0*/  PRMT R25, R25, 0x3340, R2 ;  /* 0x0000334019197816 */ /* 0x001fc60000000002 */
[----:B------:R0:W-:Y:S04]  /*22df0*/  STL [R1+0x80], R26 ;  /* 0x0000801a01007387 */ /* 0x0001e80000100800 */
[----:B------:R1:W-:Y:S04]  /*22e00*/  STL [R1+0x3c], R3 ;  /* 0x00003c0301007387 */ /* 0x0003e80000100800 */
[----:B------:R-:W-:Y:S01]  /*22e10*/  STL [R1+0x34], R22 ;  /* 0x0000341601007387 */ /* 0x000fe20000100800 */
[----:B0-----:R-:W-:-:S03]  /*22e20*/  PRMT R26, R26, 0x3340, R3 ;  /* 0x000033401a1a7816 */ /* 0x001fc60000000003 */
[----:B------:R-:W4:Y:S01]  /*22e30*/  LDL.LU R2, [R1+0xf8c] ;  /* 0x000f8c0001027983 */ /* 0x000f220000300800 */
[----:B------:R-:W-:-:S03]  /*22e40*/  PRMT R21, R21, 0x3340, R1 ;  /* 0x0000334015157816 */ /* 0x000fc60000000001 */
[----:B-1----:R-:W5:Y:S01]  /*22e50*/  LDL.LU R3, [R1+0xf88] ;  /* 0x000f880001037983 */ /* 0x002f620000300800 */
[----:B------:R-:W-:Y:S02]  /*22e60*/  PRMT R25, R25, 0x5410, R21 ;  /* 0x0000541019197816 */ /* 0x000fe40000000015 */
[----:B--2---:R-:W-:Y:S02]  /*22e70*/  LOP3.LUT R13, R13, 0xffff, RZ, 0xc0, !PT ;  /* 0x0000ffff0d0d7812 */ /* 0x004fe400078ec0ff */
[----:B------:R-:W-:Y:S02]  /*22e80*/  LOP3.LUT R16, R17, 0xffff, RZ, 0xc0, !PT ;  /* 0x0000ffff11107812 */ /* 0x000fe400078ec0ff */
[----:B------:R-:W-:Y:S02]  /*22e90*/  LOP3.LUT R17, R23, 0xffff, RZ, 0xc0, !PT ;  /* 0x0000ffff17117812 */ /* 0x000fe400078ec0ff */
[----:B------:R-:W-:Y:S02]  /*22ea0*/  PRMT R20, R16, 0x3340, R1 ;  /* 0x0000334010147816 */ /* 0x000fe40000000001 */
[----:B------:R-:W-:-:S02]  /*22eb0*/  LOP3.LUT R14, R14, 0xffff, RZ, 0xc0, !PT ;  /* 0x0000ffff0e0e7812 */ /* 0x000fc400078ec0ff */
[----:B------:R-:W-:Y:S02]  /*22ec0*/  LOP3.LUT R15, R18, 0xffff, RZ, 0xc0, !PT ;  /* 0x0000ffff120f7812 */ /* 0x000fe400078ec0ff */
[----:B------:R-:W-:Y:S02]  /*22ed0*/  LOP3.LUT R18, R24, 0xffff, RZ, 0xc0, !PT ;  /* 0x0000ffff18127812 */ /* 0x000fe400078ec0ff */
[----:B------:R-:W-:Y:S02]  /*22ee0*/  PRMT R19, R15, 0x3340, R1 ;  /* 0x000033400f137816 */ /* 0x000fe40000000001 */
[----:B------:R-:W-:Y:S02]  /*22ef0*/  PRMT R23, R13, 0x3340, R14 ;  /* 0x000033400d177816 */ /* 0x000fe4000000000e */
[----:B------:R-:W-:Y:S02]  /*22f00*/  PRMT R24, R17, 0x3340, R18 ;  /* 0x0000334011187816 */ /* 0x000fe40000000012 */
[----:B------:R-:W-:-:S02]  /*22f10*/  PRMT R23, R23, 0x5410, R19 ;  /* 0x0000541017177816 */ /* 0x000fc40000000013 */
[----:B------:R-:W-:Y:S01]  /*22f20*/  PRMT R24, R24, 0x5410, R20 ;  /* 0x0000541018187816 */ /* 0x000fe20000000014 */
[----:B------:R-:W2:Y:S04]  /*22f30*/  LDL.LU R19, [R1+0x7c] ;  /* 0x00007c0001137983 */ /* 0x000ea80000300800 */
[----:B------:R0:W-:Y:S04]  /*22f40*/  STL [R1+0xb8], R23 ;  /* 0x0000b81701007387 */ /* 0x0001e80000100800 */
[----:B0-----:R-:W5:Y:S04]  /*22f50*/  LDL.LU R23, [R1+0x8c] ;  /* 0x00008c0001177983 */ /* 0x001f680000300800 */
[----:B------:R-:W5:Y:S04]  /*22f60*/  LDL.LU R20, [R1+0x78] ;  /* 0x0000780001147983 */ /* 0x000f680000300800 */
[----:B------:R0:W-:Y:S04]  /*22f70*/  STL [R1+0xb4], R24 ;  /* 0x0000b41801007387 */ /* 0x0001e80000100800 */
[----:B0-----:R-:W5:Y:S04]  /*22f80*/  LDL.LU R24, [R1+0x84] ;  /* 0x0000840001187983 */ /* 0x001f680000300800 */
[----:B------:R-:W5:Y:S01]  /*22f90*/  LDL.LU R21, [R1+0x74] ;  /* 0x0000740001157983 */ /* 0x000f620000300800 */
[----:B------:R-:W-:-:S03]  /*22fa0*/  PRMT R22, R22, 0x3340, R1 ;  /* 0x0000334016167816 */ /* 0x000fc60000000001 */
[----:B------:R0:W-:Y:S01]  /*22fb0*/  STL [R1+0xb0], R25 ;  /* 0x0000b01901007387 */ /* 0x0001e20000100800 */
[----:B---3--:R-:W-:Y:S02]  /*22fc0*/  LOP3.LUT R4, R4, 0xffff, RZ, 0xc0, !PT ;  /* 0x0000ffff04047812 */ /* 0x008fe400078ec0ff */
[----:B0-----:R-:W-:-:S05]  /*22fd0*/  PRMT R25, R26, 0x5410, R22 ;  /* 0x000054101a197816 */ /* 0x001fca0000000016 */
[----:B------:R0:W-:Y:S01]  /*22fe0*/  STL [R1+0xac], R25 ;  /* 0x0000ac1901007387 */ /* 0x0001e20000100800 */
[----:B----4-:R-:W-:Y:S02]  /*22ff0*/  SHF.R.U32.HI R2, RZ, 0x8, R2 ;  /* 0x00000008ff027819 */ /* 0x010fe40000011602 */
[----:B------:R-:W-:Y:S02]  /*23000*/  SHF.R.U32.HI R0, RZ, 0x8, R0 ;  /* 0x00000008ff007819 */ /* 0x000fe40000011600 */
[----:B------:R-:W-:Y:S02]  /*23010*/  LOP3.LUT R2, R2, 0xffff, RZ, 0xc0, !PT ;  /* 0x0000ffff02027812 */ /* 0x000fe400078ec0ff */
[----:B------:R-:W-:-:S04]  /*23020*/  LOP3.LUT R0, R0, 0xffff, RZ, 0xc0, !PT ;  /* 0x0000ffff00007812 */ /* 0x000fc800078ec0ff */
[----:B------:R-:W-:Y:S02]  /*23030*/  PRMT R0, R0, 0x3340, R2 ;  /* 0x0000334000007816 */ /* 0x000fe40000000002 */
[----:B--2---:R-:W-:Y:S02]  /*23040*/  LOP3.LUT R19, R19, 0xffff, RZ, 0xc0, !PT ;  /* 0x0000ffff13137812 */ /* 0x004fe400078ec0ff */
[----:B-----5:R-:W-:Y:S02]  /*23050*/  LOP3.LUT R26, R23, 0xffff, RZ, 0xc0, !PT ;  /* 0x0000ffff171a7812 */ /* 0x020fe400078ec0ff */
[----:B------:R-:W-:Y:S02]  /*23060*/  LOP3.LUT R20, R20, 0xffff, RZ, 0xc0, !PT ;  /* 0x0000ffff14147812 */ /* 0x000fe400078ec0ff */
[----:B------:R-:W-:Y:S02]  /*23070*/  SHF.R.U32.HI R23, RZ, 0x8, R3 ;  /* 0x00000008ff177819 */ /* 0x000fe40000011603 */
[----:B------:R-:W-:-:S02]  /*23080*/  PRMT R3, R26, 0x3340, R1 ;  /* 0x000033401a037816 */ /* 0x000fc40000000001 */
[----:B------:R-:W-:Y:S02]  /*23090*/  LOP3.LUT R24, R24, 0xffff, RZ, 0xc0, !PT ;  /* 0x0000ffff18187812 */ /* 0x000fe400078ec0ff */
[----:B------:R-:W-:Y:S02]  /*230a0*/  LOP3.LUT R22, R21, 0xffff, RZ, 0xc0, !PT ;  /* 0x0000ffff15167812 */ /* 0x000fe400078ec0ff */
[----:B------:R-:W-:Y:S02]  /*230b0*/  PRMT R21, R19, 0x3340, R1 ;  /* 0x0000334013157816 */ /* 0x000fe40000000001 */
[----:B0-----:R-:W-:Y:S01]  /*230c0*/  PRMT R25, R22, 0x3340, R20 ;  /* 0x0000334016197816 */ /* 0x001fe20000000014 */
[----:B------:R0:W-:Y:S03]  /*230d0*/  STL [R1+0x38], R24 ;  /* 0x0000381801007387 */ /* 0x0001e60000100800 */
[----:B------:R-:W-:Y:S01]  /*230e0*/  PRMT R25, R25, 0x5410, R21 ;  /* 0x0000541019197816 */ /* 0x000fe20000000015 */
[----:B------:R1:W-:Y:S01]  /*230f0*/  STL [R1+0x30], R4 ;  /* 0x0000300401007387 */ /* 0x0003e20000100800 */
[----:B0-----:R-:W-:-:S03]  /*23100*/  PRMT R24, R24, 0x3340, R4 ;  /* 0x0000334018187816 */ /* 0x001fc60000000004 */
[----:B-1----:R-:W2:Y:S01]  /*23110*/  LDL.LU R4, [R1+0xf84] ;  /* 0x000f840001047983 */ /* 0x002ea20000300800 */
[----:B------:R-:W-:-:S03]  /*23120*/  PRMT R3, R24, 0x5410, R3 ;  /* 0x0000541018037816 */ /* 0x000fc60000000003 */
[----:B------:R-:W3:Y:S04]  /*23130*/  LDL.LU R21, [R1] ;  /* 0x0000000001157983 */ /* 0x000ee80000300800 */
[----:B------:R0:W-:Y:S04]  /*23140*/  STL [R1+0xa8], R25 ;  /* 0x0000a81901007387 */ /* 0x0001e80000100800 */
[----:B0-----:R-:W4:Y:S04]  /*23150*/  LDL.LU R25, [R1+0x20] ;  /* 0x0000200001197983 */ /* 0x001f280000300800 */
[----:B------:R-:W5:Y:S04]  /*23160*/  LDL.LU R24, [R1+0x8] ;  /* 0x0000080001187983 */ /* 0x000f680000300800 */
[----:B------:R0:W-:Y:S04]  /*23170*/  STL [R1+0xa0], R3 ;  /* 0x0000a00301007387 */ /* 0x0001e80000100800 */
[----:B0-----:R-:W2:Y:S04]  /*23180*/  LDL.LU R3, [R1+0x18] ;  /* 0x0000180001037983 */ /* 0x001ea80000300800 */
[----:B------:R-:W3:Y:S01]  /*23190*/  LDL.LU R2, [R1+0x10] ;  /* 0x0000100001027983 */ /* 0x000ee20000300800 */
[----:B------:R-:W-:-:S03]  /*231a0*/  LOP3.LUT R23, R23, 0xffff, RZ, 0xc0, !PT ;  /* 0x0000ffff17177812 */ /* 0x000fc600078ec0ff */
[----:B------:R0:W-:Y:S02]  /*231b0*/  STL [R1+0xa4], R0 ;  /* 0x0000a40001007387 */ /* 0x0001e40000100800 */
[----:B0-----:R-:W-:Y:S02]  /*231c0*/  PRMT R0, R23, 0x3340, R1 ;  /* 0x0000334017007816 */ /* 0x001fe40000000001 */
[----:B------:R-:W4:Y:S04]  /*231d0*/  LDL.LU R23, [R1+0x24] ;  /* 0x0000240001177983 */ /* 0x000f280000300800 */
[----:B------:R3:W-:Y:S01]  /*231e0*/  STL [R1+0x9c], R0 ;  /* 0x00009c0001007387 */ /* 0x0007e20000100800 */
[----:B------:R-:W-:-:S04]  /*231f0*/  SHF.R.U32.HI R28, RZ, 0x8, R28 ;  /* 0x00000008ff1c7819 */ /* 0x000fc8000001161c */
[----:B------:R-:W-:Y:S02]  /*23200*/  LOP3.LUT R28, R28, 0xffff, RZ, 0xc0, !PT ;  /* 0x0000ffff1c1c7812 */ /* 0x000fe400078ec0ff */
[----:B---3--:R-:W-:Y:S02]  /*23210*/  SHF.R.U32.HI R0, RZ, 0x8, R2 ;  /* 0x00000008ff007819 */ /* 0x008fe40000011602 */
[----:B-----5:R-:W-:Y:S02]  /*23220*/  SHF.R.U32.HI R2, RZ, 0x8, R24 ;  /* 0x00000008ff027819 */ /* 0x020fe40000011618 */
[----:B------:R-:W-:Y:S01]  /*23230*/  LOP3.LUT R0, R0, 0xffff, RZ, 0xc0, !PT ;  /* 0x0000ffff00007812 */ /* 0x000fe200078ec0ff */
[----:B------:R-:W3:Y:S01]  /*23240*/  LDL.LU R24, [R1+0x50] ;  /* 0x0000500001187983 */ /* 0x000ee20000300800 */
[----:B------:R-:W-:-:S04]  /*23250*/  LOP3.LUT R2, R2, 0xffff, RZ, 0xc0, !PT ;  /* 0x0000ffff02027812 */ /* 0x000fc800078ec0ff */
[----:B------:R-:W-:Y:S02]  /*23260*/  PRMT R0, R0, 0x3340, R2 ;  /* 0x0000334000007816 */ /* 0x000fe40000000002 */
[----:B------:R-:W5:Y:S01]  /*23270*/  LDL.LU R2, [R1+0x4] ;  /* 0x0000040001027983 */ /* 0x000f620000300800 */
[----:B--2---:R-:W-:Y:S02]  /*23280*/  SHF.R.U32.HI R3, RZ, 0x8, R3 ;  /* 0x00000008ff037819 */ /* 0x004fe40000011603 */
[----:B------:R-:W-:Y:S02]  /*23290*/  SHF.R.U32.HI R21, RZ, 0x8, R21 ;  /* 0x00000008ff157819 */ /* 0x000fe40000011615 */
[----:B------:R-:W-:Y:S02]  /*232a0*/  LOP3.LUT R3, R3, 0xffff, RZ, 0xc0, !PT ;  /* 0x0000ffff03037812 */ /* 0x000fe400078ec0ff */
[----:B------:R-:W-:Y:S02]  /*232b0*/  LOP3.LUT R21, R21, 0xffff, RZ, 0xc0, !PT ;  /* 0x0000ffff15157812 */ /* 0x000fe400078ec0ff */
[----:B------:R-:W-:Y:S01]  /*232c0*/  SHF.R.U32.HI R4, RZ, 0x8, R4 ;  /* 0x00000008ff047819 */ /* 0x000fe20000011604 */
[----:B------:R0:W-:Y:S01]  /*232d0*/  STL [R1+0x98], R0 ;  /* 0x0000980001007387 */ /* 0x0001e20000100800 */
[----:B------:R-:W-:-:S02]  /*232e0*/  PRMT R3, R3, 0x3340, R1 ;  /* 0x0000334003037816 */ /* 0x000fc40000000001 */
[----:B------:R-:W-:Y:S02]  /*232f0*/  LOP3.LUT R4, R4, 0xffff, RZ, 0xc0, !PT ;  /* 0x0000ffff04047812 */ /* 0x000fe400078ec0ff */
[----:B0-----:R-:W-:Y:S02]  /*23300*/  PRMT R0, R21, 0x3340, R28 ;  /* 0x0000334015007816 */ /* 0x001fe4000000001c */
[----:B------:R-:W2:Y:S04]  /*23310*/  LDL.LU R21, [R1+0x58] ;  /* 0x0000580001157983 */ /* 0x000ea80000300800 */
[----:B------:R-:W-:Y:S04]  /*23320*/  STL [R1+0x94], R3 ;  /* 0x0000940301007387 */ /* 0x000fe80000100800 */
[----:B------:R-:W3:Y:S04]  /*23330*/  LDL.LU R28, [R1+0x54] ;  /* 0x00005400011c7983 */ /* 0x000ee80000300800 */
[----:B------:R0:W-:Y:S02]  /*23340*/  STL [R1+0x90], R0 ;  /* 0x0000900001007387 */ /* 0x0001e40000100800 */
[----:B0-----:R-:W-:-:S02]  /*23350*/  PRMT R0, R4, 0x3340, R1 ;  /* 0x0000334004007816 */ /* 0x001fc40000000001 */
[----:B------:R-:W2:Y:S01]  /*23360*/  LDL.LU R4, [R1+0x1c] ;  /* 0x00001c0001047983 */ /* 0x000ea20000300800 */
[----:B----4-:R-:W-:-:S03]  /*23370*/  SHF.R.U32.HI R3, RZ, 0x8, R25 ;  /* 0x00000008ff037819 */ /* 0x010fc60000011619 */
[----:B------:R5:W-:Y:S01]  /*23380*/  STL [R1+0x84], R0 ;  /* 0x0000840001007387 */ /* 0x000be20000100800 */
[----:B------:R-:W-:Y:S02]  /*23390*/  SHF.R.U32.HI R5, RZ, 0x8, R5 ;  /* 0x00000008ff057819 */ /* 0x000fe40000011605 */
[----:B------:R-:W-:Y:S02]  /*233a0*/  SHF.R.U32.HI R6, RZ, 0x8, R6 ;  /* 0x00000008ff067819 */ /* 0x000fe40000011606 */
[----:B-----5:R-:W-:Y:S02]  /*233b0*/  SHF.R.U32.HI R0, RZ, 0x8, R2 ;  /* 0x00000008ff007819 */ /* 0x020fe40000011602 */
[----:B------:R-:W-:Y:S02]  /*233c0*/  SHF.R.U32.HI R2, RZ, 0x8, R23 ;  /* 0x00000008ff027819 */ /* 0x000fe40000011617 */
[----:B------:R-:W4:Y:S04]  /*233d0*/  LDL.LU R23, [R1+0x48] ;  /* 0x0000480001177983 */ /* 0x000f280000300800 */
[----:B------:R-:W5:Y:S01]  /*233e0*/  LDL.LU R25, [R1+0x14] ;  /* 0x0000140001197983 */ /* 0x000f620000300800 */
[----:B------:R-:W-:-:S02]  /*233f0*/  LOP3.LUT R6, R6, 0xffff, RZ, 0xc0, !PT ;  /* 0x0000ffff06067812 */ /* 0x000fc400078ec0ff */
[----:B------:R-:W-:Y:S02]  /*23400*/  LOP3.LUT R5, R5, 0xffff, RZ, 0xc0, !PT ;  /* 0x0000ffff05057812 */ /* 0x000fe400078ec0ff */
[----:B------:R-:W-:Y:S02]  /*23410*/  LOP3.LUT R0, R0, 0xffff, RZ, 0xc0, !PT ;  /* 0x0000ffff00007812 */ /* 0x000fe400078ec0ff */
[----:B------:R-:W-:Y:S02]  /*23420*/  LOP3.LUT R3, R3, 0xffff, RZ, 0xc0, !PT ;  /* 0x0000ffff03037812 */ /* 0x000fe400078ec0ff */
[----:B------:R-:W-:Y:S02]  /*23430*/  LOP3.LUT R2, R2, 0xffff, RZ, 0xc0, !PT ;  /* 0x0000ffff02027812 */ /* 0x000fe400078ec0ff */
[----:B------:R-:W-:Y:S02]  /*23440*/  PRMT R6, R5, 0x3340, R6 ;  /* 0x0000334005067816 */ /* 0x000fe40000000006 */
[----:B------:R-:W-:-:S02]  /*23450*/  PRMT R5, R0, 0x3340, R1 ;  /* 0x0000334000057816 */ /* 0x000fc40000000001 */
[----:B------:R-:W-:Y:S01]  /*23460*/  PRMT R3, R2, 0x3340, R3 ;  /* 0x0000334002037816 */ /* 0x000fe20000000003 */
[----:B------:R-:W-:Y:S04]  /*23470*/  STL [R1+0x8c], R6 ;  /* 0x00008c0601007387 */ /* 0x000fe80000100800 */
[----:B------:R-:W-:Y:S04]  /*23480*/  STL [R1+0x88], R5 ;  /* 0x0000880501007387 */ /* 0x000fe80000100800 */
[----:B------:R3:W-:Y:S01]  /*23490*/  STL [R1+0x40], R3 ;  /* 0x0000400301007387 */ /* 0x0007e20000100800 */
[----:B--2---:R-:W-:-:S04]  /*234a0*/  SHF.R.U32.HI R4, RZ, 0x8, R4 ;  /* 0x00000008ff047819 */ /* 0x004fc80000011604 */
[----:B------:R-:W-:-:S04]  /*234b0*/  LOP3.LUT R4, R4, 0xffff, RZ, 0xc0, !PT ;  /* 0x0000ffff04047812 */ /* 0x000fc800078ec0ff */
[----:B------:R-:W-:Y:S02]  /*234c0*/  PRMT R0, R4, 0x3340, R1 ;  /* 0x0000334004007816 */ /* 0x000fe40000000001 */
[----:B---3--:R-:W-:-:S03]  /*234d0*/  SHF.R.U32.HI R3, RZ, 0x8, R28 ;  /* 0x00000008ff037819 */ /* 0x008fc6000001161c */
[----:B------:R0:W-:Y:S04]  /*234e0*/  STL [R1+0x2c], R0 ;  /* 0x00002c0001007387 */ /* 0x0001e80000100800 */
[----:B------:R-:W2:Y:S01]  /*234f0*/  LDL.LU R28, [R1+0x68] ;  /* 0x00006800011c7983 */ /* 0x000ea20000300800 */
[----:B0-----:R-:W-:-:S03]  /*23500*/  SHF.R.U32.HI R0, RZ, 0x8, R24 ;  /* 0x00000008ff007819 */ /* 0x001fc60000011618 */
[----:B------:R-:W3:Y:S01]  /*23510*/  LDL.LU R24, [R1+0x5c] ;  /* 0x00005c0001187983 */ /* 0x000ee20000300800 */
[----:B------:R-:W-:Y:S02]  /*23520*/  SHF.R.U32.HI R2, RZ, 0x8, R21 ;  /* 0x00000008ff027819 */ /* 0x000fe40000011615 */
[----:B------:R-:W-:Y:S02]  /*23530*/  SHF.R.U32.HI R29, RZ, 0x8, R29 ;  /* 0x00000008ff1d7819 */ /* 0x000fe4000001161d */
[----:B------:R-:W-:Y:S02]  /*23540*/  SHF.R.U32.HI R27, RZ, 0x8, R27 ;  /* 0x00000008ff1b7819 */ /* 0x000fe4000001161b */
[----:B------:R-:W-:Y:S02]  /*23550*/  LOP3.LUT R3, R3, 0xffff, RZ, 0xc0, !PT ;  /* 0x0000ffff03037812 */ /* 0x000fe400078ec0ff */
[----:B------:R-:W-:Y:S02]  /*23560*/  LOP3.LUT R2, R2, 0xffff, RZ, 0xc0, !PT ;  /* 0x0000ffff02027812 */ /* 0x000fe400078ec0ff */
[----:B------:R-:W-:-:S02]  /*23570*/  LOP3.LUT R0, R0, 0xffff, RZ, 0xc0, !PT ;  /* 0x0000ffff00007812 */ /* 0x000fc400078ec0ff */
[----:B------:R-:W-:Y:S02]  /*23580*/  LOP3.LUT R27, R27, 0xffff, RZ, 0xc0, !PT ;  /* 0x0000ffff1b1b7812 */ /* 0x000fe400078ec0ff */
[----:B------:R-:W-:Y:S02]  /*23590*/  LOP3.LUT R29, R29, 0xffff, RZ, 0xc0, !PT ;  /* 0x0000ffff1d1d7812 */ /* 0x000fe400078ec0ff */
[----:B------:R-:W-:Y:S02]  /*235a0*/  PRMT R3, R2, 0x3340, R3 ;  /* 0x0000334002037816 */ /* 0x000fe40000000003 */
[----:B------:R-:W-:Y:S02]  /*235b0*/  PRMT R0, R0, 0x3340, R1 ;  /* 0x0000334000007816 */ /* 0x000fe40000000001 */
[----:B------:R-:W-:Y:S01]  /*235c0*/  PRMT R2, R29, 0x3340, R27 ;  /* 0x000033401d027816 */ /* 0x000fe2000000001b */
[----:B------:R0:W-:Y:S01]  /*235d0*/  STL [R1+0x20], R3 ;  /* 0x0000200301007387 */ /* 0x0001e20000100800 */
[----:B------:R-:W-:-:S03]  /*235e0*/  SHF.R.U32.HI R7, RZ, 0x8, R7 ;  /* 0x00000008ff077819 */ /* 0x000fc60000011607 */
[----:B------:R-:W-:Y:S01]  /*235f0*/  STL [R1+0x18], R0 ;  /* 0x0000180001007387 */ /* 0x000fe20000100800 */
[----:B------:R-:W-:-:S03]  /*23600*/  LOP3.LUT R7, R7, 0xffff, RZ, 0xc0, !PT ;  /* 0x0000ffff07077812 */ /* 0x000fc600078ec0ff */
[----:B------:R-:W-:Y:S01]  /*23610*/  STL [R1+0x28], R2 ;  /* 0x0000280201007387 */ /* 0x000fe20000100800 */
[----:B0-----:R-:W-:-:S05]  /*23620*/  PRMT R3, R7, 0x3340, R1 ;  /* 0x0000334007037816 */ /* 0x001fca0000000001 */
[----:B------:R0:W-:Y:S04]  /*23630*/  STL [R1+0x24], R3 ;  /* 0x0000240301007387 */ /* 0x0001e80000100800 */
[----:B------:R-:W3:Y:S01]  /*23640*/  LDL.LU R21, [R1+0x70] ;  /* 0x0000700001157983 */ /* 0x000ee20000300800 */
[----:B------:R-:W-:Y:S02]  /*23650*/  SHF.R.U32.HI R8, RZ, 0x8, R8 ;  /* 0x00000008ff087819 */ /* 0x000fe40000011608 */
[----:B------:R-:W-:Y:S02]  /*23660*/  SHF.R.U32.HI R9, RZ, 0x8, R9 ;  /* 0x00000008ff097819 */ /* 0x000fe40000011609 */
[----:B------:R-:W-:Y:S02]  /*23670*/  SHF.R.U32.HI R10, RZ, 0x8, R10 ;  /* 0x00000008ff0a7819 */ /* 0x000fe4000001160a */
[----:B------:R-:W-:-:S02]  /*23680*/  SHF.R.U32.HI R11, RZ, 0x8, R11 ;  /* 0x00000008ff0b7819 */ /* 0x000fc4000001160b */
[----:B------:R-:W-:Y:S02]  /*23690*/  LOP3.LUT R8, R8, 0xffff, RZ, 0xc0, !PT ;  /* 0x0000ffff08087812 */ /* 0x000fe400078ec0ff */
[----:B------:R-:W-:Y:S02]  /*236a0*/  LOP3.LUT R10, R10, 0xffff, RZ, 0xc0, !PT ;  /* 0x0000ffff0a0a7812 */ /* 0x000fe400078ec0ff */
[----:B------:R-:W-:Y:S02]  /*236b0*/  LOP3.LUT R9, R9, 0xffff, RZ, 0xc0, !PT ;  /* 0x0000ffff09097812 */ /* 0x000fe400078ec0ff */
[----:B------:R-:W-:-:S04]  /*236c0*/  LOP3.LUT R11, R11, 0xffff, RZ, 0xc0, !PT ;  /* 0x0000ffff0b0b7812 */ /* 0x000fc800078ec0ff */
[----:B0-----:R-:W-:Y:S02]  /*236d0*/  PRMT R3, R11, 0x3340, R1 ;  /* 0x000033400b037816 */ /* 0x001fe40000000001 */
[----:B----4-:R-:W-:Y:S02]  /*236e0*/  SHF.R.U32.HI R0, RZ, 0x8, R23 ;  /* 0x00000008ff007819 */ /* 0x010fe40000011617 */
[----:B------:R-:W4:Y:S01]  /*236f0*/  LDL.LU R23, [R1+0x6c] ;  /* 0x00006c0001177983 */ /* 0x000f220000300800 */
[----:B-----5:R-:W-:Y:S02]  /*23700*/  SHF.R.U32.HI R2, RZ, 0x8, R25 ;  /* 0x00000008ff027819 */ /* 0x020fe40000011619 */
[----:B------:R-:W-:Y:S02]  /*23710*/  LOP3.LUT R0, R0, 0xffff, RZ, 0xc0, !PT ;  /* 0x0000ffff00007812 */ /* 0x000fe400078ec0ff */
[----:B------:R-:W-:-:S04]  /*23720*/  LOP3.LUT R2, R2, 0xffff, RZ, 0xc0, !PT ;  /* 0x0000ffff02027812 */ /* 0x000fc800078ec0ff */
[----:B------:R-:W-:-:S05]  /*23730*/  PRMT R0, R0, 0x3340, R2 ;  /* 0x0000334000007816 */ /* 0x000fca0000000002 */
[----:B------:R0:W-:Y:S04]  /*23740*/  STL [R1+0x8], R0 ;  /* 0x0000080001007387 */ /* 0x0001e80000100800 */
[----:B------:R-:W5:Y:S01]  /*23750*/  LDL.LU R25, [R1+0xc] ;  /* 0x00000c0001197983 */ /* 0x000f620000300800 */
[----:B------:R-:W-:Y:S02]  /*23760*/  PRMT R2, R9, 0x3340, R10 ;  /* 0x0000334009027816 */ /* 0x000fe4000000000a */
[----:B0-----:R-:W-:-:S05]  /*23770*/  PRMT R0, R8, 0x3340, R1 ;  /* 0x0000334008007816 */ /* 0x001fca0000000001 */
[----:B------:R2:W-:Y:S04]  /*23780*/  STL [R1+0x4], R0 ;  /* 0x0000040001007387 */ /* 0x0005e80000100800 */
[----:B------:R3:W-:Y:S04]  /*23790*/  STL [R1+0x14], R2 ;  /* 0x0000140201007387 */ /* 0x0007e80000100800 */
[----:B------:R-:W-:Y:S04]  /*237a0*/  STL [R1+0x10], R3 ;  /* 0x0000100301007387 */ /* 0x000fe80000100800 */
[----:B------:R-:W5:Y:S01]  /*237b0*/  LDL.LU R5, [R1+0x80] ;  /* 0x0000800001057983 */ /* 0x000f620000300800 */
[----:B------:R-:W-:-:S02]  /*237c0*/  SHF.R.U32.HI R12, RZ, 0x8, R12 ;  /* 0x00000008ff0c7819 */ /* 0x000fc4000001160c */
[----:B------:R-:W-:Y:S02]  /*237d0*/  SHF.R.U32.HI R15, RZ, 0x8, R15 ;  /* 0x00000008ff0f7819 */ /* 0x000fe4000001160f */
[----:B------:R-:W-:Y:S02]  /*237e0*/  SHF.R.U32.HI R13, RZ, 0x8, R13 ;  /* 0x00000008ff0d7819 */ /* 0x000fe4000001160d */
[----:B------:R-:W-:Y:S02]  /*237f0*/  SHF.R.U32.HI R14, RZ, 0x8, R14 ;  /* 0x00000008ff0e7819 */ /* 0x000fe4000001160e */
[----:B------:R-:W-:Y:S02]  /*23800*/  LOP3.LUT R12, R12, 0xffff, RZ, 0xc0, !PT ;  /* 0x0000ffff0c0c7812 */ /* 0x000fe400078ec0ff */
[----:B--2---:R-:W-:Y:S02]  /*23810*/  SHF.R.U32.HI R0, RZ, 0x8, R28 ;  /* 0x00000008ff007819 */ /* 0x004fe4000001161c */
[----:B------:R-:W-:-:S02]  /*23820*/  LOP3.LUT R15, R15, 0xffff, RZ, 0xc0, !PT ;  /* 0x0000ffff0f0f7812 */ /* 0x000fc400078ec0ff */
[----:B------:R-:W-:Y:S02]  /*23830*/  LOP3.LUT R0, R0, 0xffff, RZ, 0xc0, !PT ;  /* 0x0000ffff00007812 */ /* 0x000fe400078ec0ff */
[----:B---3--:R-:W-:Y:S02]  /*23840*/  SHF.R.U32.HI R2, RZ, 0x8, R24 ;  /* 0x00000008ff027819 */ /* 0x008fe40000011618 */
[----:B------:R-:W-:Y:S01]  /*23850*/  LOP3.LUT R14, R14, 0xffff, RZ, 0xc0, !PT ;  /* 0x0000ffff0e0e7812 */ /* 0x000fe200078ec0ff */
[----:B------:R-:W2:Y:S01]  /*23860*/  LDL.LU R24, [R1+0x3c] ;  /* 0x00003c0001187983 */ /* 0x000ea20000300800 */
[----:B------:R-:W-:Y:S02]  /*23870*/  LOP3.LUT R2, R2, 0xffff, RZ, 0xc0, !PT ;  /* 0x0000ffff02027812 */ /* 0x000fe400078ec0ff */
[----:B------:R-:W-:Y:S01]  /*23880*/  LOP3.LUT R13, R13, 0xffff, RZ, 0xc0, !PT ;  /* 0x0000ffff0d0d7812 */ /* 0x000fe200078ec0ff */
[----:B------:R-:W3:Y:S01]  /*23890*/  LDL.LU R6, [R1+0x34] ;  /* 0x0000340001067983 */ /* 0x000ee20000300800 */
[----:B------:R-:W-:-:S02]  /*238a0*/  PRMT R28, R0, 0x3340, R2 ;  /* 0x00003340001c7816 */ /* 0x000fc40000000002 */
[--C-:B------:R-:W-:Y:S02]  /*238b0*/  PRMT R27, R12, 0x3340, R1.reuse ;  /* 0x000033400c1b7816 */ /* 0x100fe40000000001 */
[----:B------:R-:W-:Y:S02]  /*238c0*/  PRMT R29, R15, 0x3340, R1 ;  /* 0x000033400f1d7816 */ /* 0x000fe40000000001 */
[----:B------:R-:W-:Y:S01]  /*238d0*/  PRMT R0, R13, 0x3340, R14 ;  /* 0x000033400d007816 */ /* 0x000fe2000000000e */
[----:B------:R0:W-:Y:S04]  /*238e0*/  STL [R1+0xf50], R28 ;  /* 0x000f501c01007387 */ /* 0x0001e80000100800 */
[----:B------:R-:W-:Y:S04]  /*238f0*/  STL [R1+0xf54], R27 ;  /* 0x000f541b01007387 */ /* 0x000fe80000100800 */
[----:B------:R-:W-:Y:S04]  /*23900*/  STL [R1+0xf58], R29 ;  /* 0x000f581d01007387 */ /* 0x000fe80000100800 */
[----:B------:R1:W-:Y:S04]  /*23910*/  STL [R1], R0 ;  /* 0x0000000001007387 */ /* 0x0003e80000100800 */
[----:B0-----:R-:W3:Y:S04]  /*23920*/  LDL.LU R28, [R1+0x30] ;  /* 0x00003000011c7983 */ /* 0x001ee80000300800 */
[----:B------:R-:W3:Y:S01]  /*23930*/  LDL.LU R11, [R1+0x38] ;  /* 0x00003800010b7983 */ /* 0x000ee20000300800 */
[----:B------:R-:W-:-:S02]  /*23940*/  SHF.R.U32.HI R17, RZ, 0x8, R17 ;  /* 0x00000008ff117819 */ /* 0x000fc40000011611 */
[----:B------:R-:W-:Y:S02]  /*23950*/  SHF.R.U32.HI R18, RZ, 0x8, R18 ;  /* 0x00000008ff127819 */ /* 0x000fe40000011612 */
[----:B------:R-:W-:Y:S02]  /*23960*/  SHF.R.U32.HI R16, RZ, 0x8, R16 ;  /* 0x00000008ff107819 */ /* 0x000fe40000011610 */
[----:B-1----:R-:W-:Y:S02]  /*23970*/  SHF.R.U32.HI R0, RZ, 0x8, R21 ;  /* 0x00000008ff007819 */ /* 0x002fe40000011615 */
[----:B------:R-:W-:Y:S02]  /*23980*/  LOP3.LUT R18, R18, 0xffff, RZ, 0xc0, !PT ;  /* 0x0000ffff12127812 */ /* 0x000fe400078ec0ff */
[----:B------:R-:W-:Y:S02]  /*23990*/  LOP3.LUT R17, R17, 0xffff, RZ, 0xc0, !PT ;  /* 0x0000ffff11117812 */ /* 0x000fe400078ec0ff */
[----:B------:R-:W-:-:S02]  /*239a0*/  LOP3.LUT R16, R16, 0xffff, RZ, 0xc0, !PT ;  /* 0x0000ffff10107812 */ /* 0x000fc400078ec0ff */
[----:B------:R-:W-:Y:S02]  /*239b0*/  LOP3.LUT R0, R0, 0xffff, RZ, 0xc0, !PT ;  /* 0x0000ffff00007812 */ /* 0x000fe400078ec0ff */
[----:B----4-:R-:W-:-:S04]  /*239c0*/  SHF.R.U32.HI R2, RZ, 0x8, R23 ;  /* 0x00000008ff027819 */ /* 0x010fc80000011617 */
[----:B------:R-:W-:Y:S02]  /*239d0*/  LOP3.LUT R2, R2, 0xffff, RZ, 0xc0, !PT ;  /* 0x0000ffff02027812 */ /* 0x000fe400078ec0ff */
[----:B------:R-:W-:Y:S02]  /*239e0*/  PRMT R23, R16, 0x3340, R1 ;  /* 0x0000334010177816 */ /* 0x000fe40000000001 */
[----:B------:R-:W-:Y:S02]  /*239f0*/  PRMT R21, R0, 0x3340, R2 ;  /* 0x0000334000157816 */ /* 0x000fe40000000002 */
[----:B-----5:R-:W-:Y:S02]  /*23a00*/  SHF.R.U32.HI R3, RZ, 0x8, R25 ;  /* 0x00000008ff037819 */ /* 0x020fe40000011619 */
[----:B------:R-:W-:Y:S02]  /*23a10*/  PRMT R25, R17, 0x3340, R18 ;  /* 0x0000334011197816 */ /* 0x000fe40000000012 */
[----:B------:R-:W-:-:S04]  /*23a20*/  LOP3.LUT R3, R3, 0xffff, RZ, 0xc0, !PT ;  /* 0x0000ffff03037812 */ /* 0x000fc800078ec0ff */
[----:B------:R-:W-:Y:S01]  /*23a30*/  PRMT R3, R3, 0x3340, R1 ;  /* 0x0000334003037816 */ /* 0x000fe20000000001 */
[----:B------:R-:W-:Y:S04]  /*23a40*/  STL [R1+0xf5c], R25 ;  /* 0x000f5c1901007387 */ /* 0x000fe80000100800 */
[----:B------:R-:W-:Y:S04]  /*23a50*/  STL [R1+0xf60], R23 ;  /* 0x000f601701007387 */ /* 0x000fe80000100800 */
[----:B------:R-:W-:Y:S04]  /*23a60*/  STL [R1+0xf64], R21 ;  /* 0x000f641501007387 */ /* 0x000fe80000100800 */
[----:B------:R0:W-:Y:S04]  /*23a70*/  STL [R1+0xf68], R3 ;  /* 0x000f680301007387 */ /* 0x0001e80000100800 */
[----:B------:R-:W4:Y:S01]  /*23a80*/  LDL.LU R9, [R1+0x120] ;  /* 0x0001200001097983 */ /* 0x000f220000300800 */
[----:B------:R-:W-:-:S03]  /*23a90*/  SHF.R.U32.HI R2, RZ, 0x8, R5 ;  /* 0x00000008ff027819 */ /* 0x000fc60000011605 */
[----:B------:R-:W5:Y:S04]  /*23aa0*/  LDL.LU R10, [R1+0x11c] ;  /* 0x00011c00010a7983 */ /* 0x000f680000300800 */
[----:B------:R-:W4:Y:S04]  /*23ab0*/  LDL.LU R8, [R1+0x118] ;  /* 0x0001180001087983 */ /* 0x000f280000300800 */
[----:B------:R-:W4:Y:S04]  /*23ac0*/  LDL.LU R7, [R1+0x114] ;  /* 0x0001140001077983 */ /* 0x000f280000300800 */
[----:B------:R-:W4:Y:S01]  /*23ad0*/  LDL.LU R5, [R1+0x110] ;  /* 0x0001100001057983 */ /* 0x000f220000300800 */
[----:B------:R-:W-:-:S02]  /*23ae0*/  LOP3.LUT R2, R2, 0xffff, RZ, 0xc0, !PT ;  /* 0x0000ffff02027812 */ /* 0x000fc400078ec0ff */
[----:B--2---:R-:W-:-:S04]  /*23af0*/  SHF.R.U32.HI R24, RZ, 0x8, R24 ;  /* 0x00000008ff187819 */ /* 0x004fc80000011618 */
[----:B------:R-:W-:-:S04]  /*23b00*/  LOP3.LUT R24, R24, 0xffff, RZ, 0xc0, !PT ;  /* 0x0000ffff18187812 */ /* 0x000fc800078ec0ff */
[----:B------:R-:W-:Y:S02]  /*23b10*/  PRMT R24, R2, 0x3340, R24 ;  /* 0x0000334002187816 */ /* 0x000fe40000000018 */
[----:B---3--:R-:W-:Y:S02]  /*23b20*/  SHF.R.U32.HI R0, RZ, 0x8, R6 ;  /* 0x00000008ff007819 */ /* 0x008fe40000011606 */
[----:B------:R-:W-:Y:S01]  /*23b30*/  SHF.R.U32.HI R22, RZ, 0x8, R22 ;  /* 0x00000008ff167819 */ /* 0x000fe20000011616 */
[----:B------:R-:W2:Y:S01]  /*23b40*/  LDL.LU R6, [R1+0x10c] ;  /* 0x00010c0001067983 */ /* 0x000ea20000300800 */
[----:B------:R-:W-:Y:S02]  /*23b50*/  SHF.R.U32.HI R2, RZ, 0x8, R11 ;  /* 0x00000008ff027819 */ /* 0x000fe4000001160b */
[----:B------:R-:W1:Y:S01]  /*23b60*/  S2R R11, SR_TID.X ;  /* 0x00000000000b7919 */ /* 0x000e620000002100 */
[----:B------:R-:W-:Y:S02]  /*23b70*/  SHF.R.U32.HI R20, RZ, 0x8, R20 ;  /* 0x00000008ff147819 */ /* 0x000fe40000011614 */
[----:B------:R-:W-:-:S02]  /*23b80*/  LOP3.LUT R0, R0, 0xffff, RZ, 0xc0, !PT ;  /* 0x0000ffff00007812 */ /* 0x000fc400078ec0ff */
[----:B------:R-:W-:Y:S02]  /*23b90*/  LOP3.LUT R20, R20, 0xffff, RZ, 0xc0, !PT ;  /* 0x0000ffff14147812 */ /* 0x000fe400078ec0ff */
[----:B------:R-:W-:Y:S02]  /*23ba0*/  LOP3.LUT R4, R22, 0xffff, RZ, 0xc0, !PT ;  /* 0x0000ffff16047812 */ /* 0x000fe400078ec0ff */
[----:B------:R-:W-:Y:S02]  /*23bb0*/  PRMT R22, R0, 0x3340, R1 ;  /* 0x0000334000167816 */ /* 0x000fe40000000001 */
[----:B------:R-:W-:Y:S02]  /*23bc0*/  SHF.R.U32.HI R19, RZ, 0x8, R19 ;  /* 0x00000008ff137819 */ /* 0x000fe40000011613 */
[----:B------:R-:W-:Y:S02]  /*23bd0*/  SHF.R.U32.HI R0, RZ, 0x8, R28 ;  /* 0x00000008ff007819 */ /* 0x000fe4000001161c */
[----:B0-----:R-:W-:Y:S01]  /*23be0*/  PRMT R3, R4, 0x3340, R20 ;  /* 0x0000334004037816 */ /* 0x001fe20000000014 */
[----:B------:R-:W-:Y:S01]  /*23bf0*/  STL [R1+0xf6c], R24 ;  /* 0x000f6c1801007387 */ /* 0x000fe20000100800 */
[----:B------:R-:W-:-:S02]  /*23c00*/  LOP3.LUT R19, R19, 0xffff, RZ, 0xc0, !PT ;  /* 0x0000ffff13137812 */ /* 0x000fc400078ec0ff */
[----:B------:R-:W-:Y:S01]  /*23c10*/  LOP3.LUT R0, R0, 0xffff, RZ, 0xc0, !PT ;  /* 0x0000ffff00007812 */ /* 0x000fe200078ec0ff */
[----:B------:R-:W-:Y:S01]  /*23c20*/  STL [R1+0xf70], R22 ;  /* 0x000f701601007387 */ /* 0x000fe20000100800 */
[----:B------:R-:W-:-:S03]  /*23c30*/  LOP3.LUT R2, R2, 0xffff, RZ, 0xc0, !PT ;  /* 0x0000ffff02027812 */ /* 0x000fc600078ec0ff */
[----:B------:R0:W-:Y:S01]  /*23c40*/  STL [R1+0x34], R3 ;  /* 0x0000340301007387 */ /* 0x0001e20000100800 */
[----:B------:R-:W-:Y:S01]  /*23c50*/  PRMT R0, R2, 0x3340, R0 ;  /* 0x0000334002007816 */ /* 0x000fe20000000000 */
[C---:B-1----:R-:W-:Y:S01]  /*23c60*/  IMAD.SHL.U32 R4, R11.reuse, 0x4, RZ ;  /* 0x000000040b047824 */ /* 0x042fe200078e00ff */
[C---:B------:R-:W-:Y:S01]  /*23c70*/  LOP3.LUT R28, R11.reuse, 0x18, RZ, 0xc0, !PT ;  /* 0x000000180b1c7812 */ /* 0x040fe200078ec0ff */
[----:B------:R-:W-:Y:S01]  /*23c80*/  IMAD.SHL.U32 R11, R11, 0x20, RZ ;  /* 0x000000200b0b7824 */ /* 0x000fe200078e00ff */
[----:B0-----:R-:W-:-:S04]  /*23c90*/  PRMT R3, R19, 0x3340, R1 ;  /* 0x0000334013037816 */ /* 0x001fc80000000001 */
[----:B------:R-:W-:Y:S01]  /*23ca0*/  LOP3.LUT R11, R11, 0xc60, RZ, 0xc0, !PT ;  /* 0x00000c600b0b7812 */ /* 0x000fe200078ec0ff */
[----:B------:R-:W-:Y:S01]  /*23cb0*/  STL [R1+0x30], R3 ;  /* 0x0000300301007387 */ /* 0x000fe20000100800 */
[----:B------:R-:W-:-:S03]  /*23cc0*/  SHF.R.U32.HI R26, RZ, 0x8, R26 ;  /* 0x00000008ff1a7819 */ /* 0x000fc6000001161a */
[----:B------:R0:W-:Y:S01]  /*23cd0*/  STL [R1+0x48], R0 ;  /* 0x0000480001007387 */ /* 0x0001e20000100800 */
[----:B------:R-:W-:Y:S01]  /*23ce0*/  IMAD R11, R28, 0x200, R11 ;  /* 0x000002001c0b7824 */ /* 0x000fe200078e020b */
[----:B------:R-:W-:Y:S02]  /*23cf0*/  LOP3.LUT R26, R26, 0xffff, RZ, 0xc0, !PT ;  /* 0x0000ffff1a1a7812 */ /* 0x000fe400078ec0ff */
[----:B0-----:R-:W-:-:S04]  /*23d00*/  LOP3.LUT R0, R4, 0x70, RZ, 0xc0, !PT ;  /* 0x0000007004007812 */ /* 0x001fc800078ec0ff */
[----:B------:R-:W-:Y:S02]  /*23d10*/  LOP3.LUT R0, R11, R0, RZ, 0x3c, !PT ;  /* 0x000000000b007212 */ /* 0x000fe400078e3cff */
[----:B------:R-:W-:-:S03]  /*23d20*/  PRMT R2, R26, 0x3340, R1 ;  /* 0x000033401a027816 */ /* 0x000fc60000000001 */
[----:B------:R4:W-:Y:S04]  /*23d30*/  STL [R1+0xf74], R0 ;  /* 0x000f740001007387 */ /* 0x0009e80000100800 */
[----:B------:R-:W-:Y:S01]  /*23d40*/  STL [R1+0x44], R2 ;  /* 0x0000440201007387 */ /* 0x000fe20000100800 */
[----:B-----5:R-:W-:-:S05]  /*23d50*/  LOP3.LUT R29, R10, 0xffff, RZ, 0xc0, !PT ;  /* 0x0000ffff0a1d7812 */ /* 0x020fca00078ec0ff */
[----:B------:R-:W-:Y:S01]  /*23d60*/  STL [R1+0x4c], R29 ;  /* 0x00004c1d01007387 */ /* 0x000fe20000100800 */
[----:B----4-:R-:W-:-:S03]  /*23d70*/  LOP3.LUT R0, R5, 0xffff, RZ, 0xc0, !PT ;  /* 0x0000ffff05007812 */ /* 0x010fc600078ec0ff */
[----:B------:R0:W-:Y:S04]  /*23d80*/  STL [R1+0xf7c], R29 ;  /* 0x000f7c1d01007387 */ /* 0x0001e80000100800 */
[----:B------:R1:W-:Y:S04]  /*23d90*/  STL [R1+0xc], R0 ;  /* 0x00000c0001007387 */ /* 0x0003e80000100800 */
[----:B0-----:R-:W3:Y:S04]  /*23da0*/  LDL.LU R29, [R1+0x108] ;  /* 0x00010800011d7983 */ /* 0x001ee80000300800 */
[----:B------:R-:W4:Y:S04]  /*23db0*/  LDL.LU R15, [R1+0x104] ;  /* 0x00010400010f7983 */ /* 0x000f280000300800 */
[----:B------:R-:W5:Y:S04]  /*23dc0*/  LDL.LU R16, [R1+0x100] ;  /* 0x0001000001107983 */ /* 0x000f680000300800 */
[----:B------:R-:W5:Y:S04]  /*23dd0*/  LDL.LU R24, [R1+0xfc] ;  /* 0x0000fc0001187983 */ /* 0x000f680000300800 */
[----:B------:R-:W5:Y:S01]  /*23de0*/  LDL.LU R3, [R1+0xf4] ;  /* 0x0000f40001037983 */ /* 0x000f620000300800 */
[----:B------:R-:W-:-:S03]  /*23df0*/  LOP3.LUT R26, R8, 0xffff, RZ, 0xc0, !PT ;  /* 0x0000ffff081a7812 */ /* 0x000fc600078ec0ff */
[----:B-1----:R-:W5:Y:S01]  /*23e00*/  LDL.LU R0, [R1+0xf0] ;  /* 0x0000f00001007983 */ /* 0x002f620000300800 */
[----:B------:R-:W-:-:S03]  /*23e10*/  LOP3.LUT R2, R9, 0xffff, RZ, 0xc0, !PT ;  /* 0x0000ffff09027812 */ /* 0x000fc600078ec0ff */
[----:B------:R-:W5:Y:S04]  /*23e20*/  LDL.LU R21, [R1+0xec] ;  /* 0x0000ec0001157983 */ /* 0x000f680000300800 */
[----:B------:R-:W5:Y:S04]  /*23e30*/  LDL.LU R22, [R1+0xe8] ;  /* 0x0000e80001167983 */ /* 0x000f680000300800 */
[----:B------:R-:W5:Y:S04]  /*23e40*/  LDL.LU R20, [R1+0xe4] ;  /* 0x0000e40001147983 */ /* 0x000f680000300800 */
[----:B------:R-:W5:Y:S04]  /*23e50*/  LDL.LU R8, [R1+0xe0] ;  /* 0x0000e00001087983 */ /* 0x000f680000300800 */
[----:B------:R-:W5:Y:S04]  /*23e60*/  LDL.LU R9, [R1+0xdc] ;  /* 0x0000dc0001097983 */ /* 0x000f680000300800 */
[----:B------:R-:W5:Y:S04]  /*23e70*/  LDL.LU R10, [R1+0xd8] ;  /* 0x0000d800010a7983 */ /* 0x000f680000300800 */
[----:B------:R-:W3:Y:S01]  /*23e80*/  LDL.LU R11, [R1+0xd4] ;  /* 0x0000d400010b7983 */ /* 0x000ee20000300800 */
[----:B------:R-:W-:-:S02]  /*23e90*/  LOP3.LUT R25, R7, 0xffff, RZ, 0xc0, !PT ;  /* 0x0000ffff07197812 */ /* 0x000fc400078ec0ff */
[----:B--2---:R-:W-:Y:S01]  /*23ea0*/  LOP3.LUT R23, R6, 0xffff, RZ, 0xc0, !PT ;  /* 0x0000ffff06177812 */ /* 0x004fe200078ec0ff */
[----:B---3--:R0:W-:Y:S04]  /*23eb0*/  STL [R1+0xf80], R11 ;  /* 0x000f800b01007387 */ /* 0x0081e80000100800 */
[----:B0-----:R-:W2:Y:S04]  /*23ec0*/  LDL R11, [R1+0xc] ;  /* 0x00000c00010b7983 */ /* 0x001ea80000100800 */
[----:B------:R-:W3:Y:S04]  /*23ed0*/  LDL.LU R12, [R1+0xd0] ;  /* 0x0000d000010c7983 */ /* 0x000ee80000300800 */
[----:B------:R-:W3:Y:S04]  /*23ee0*/  LDL.LU R13, [R1+0xcc] ;  /* 0x0000cc00010d7983 */ /* 0x000ee80000300800 */
[----:B------:R-:W-:Y:S04]  /*23ef0*/  STL [R1+0x54], R25 ;  /* 0x0000541901007387 */ /* 0x000fe80000100800 */
[----:B------:R-:W3:Y:S04]  /*23f00*/  LDL.LU R14, [R1+0xc8] ;  /* 0x0000c800010e7983 */ /* 0x000ee80000300800 */
[----:B------:R-:W3:Y:S04]  /*23f10*/  LDL.LU R27, [R1+0xc4] ;  /* 0x0000c400011b7983 */ /* 0x000ee80000300800 */
[----:B------:R-:W3:Y:S04]  /*23f20*/  LDL.LU R28, [R1+0xc0] ;  /* 0x0000c000011c7983 */ /* 0x000ee80000300800 */
[----:B------:R-:W-:Y:S04]  /*23f30*/  STL [R1+0x58], R23 ;  /* 0x0000581701007387 */ /* 0x000fe80000100800 */
[----:B------:R-:W3:Y:S04]  /*23f40*/  LDL.LU R17, [R1+0xbc] ;  /* 0x0000bc0001117983 */ /* 0x000ee80000300800 */
[----:B------:R-:W4:Y:S01]  /*23f50*/  LDL.LU R18, [R1+0xb8] ;  /* 0x0000b80001127983 */ /* 0x000f220000300800 */
[----:B------:R-:W-:-:S03]  /*23f60*/  LOP3.LUT R29, R29, 0xffff, RZ, 0xc0, !PT ;  /* 0x0000ffff1d1d7812 */ /* 0x000fc600078ec0ff */
[----:B----4-:R0:W-:Y:S04]  /*23f70*/  STL [R1+0xf78], R18 ;  /* 0x000f781201007387 */ /* 0x0101e80000100800 */
[----:B0-----:R-:W4:Y:S01]  /*23f80*/  LDL.LU R18, [R1+0xf8] ;  /* 0x0000f80001127983 */ /* 0x001f220000300800 */
[----:B------:R-:W-:-:S03]  /*23f90*/  LOP3.LUT R15, R15, 0xffff, RZ, 0xc0, !PT ;  /* 0x0000ffff0f0f7812 */ /* 0x000fc600078ec0ff */
[----:B------:R-:W3:Y:S01]  /*23fa0*/  LDL.LU R19, [R1+0xb4] ;  /* 0x0000b40001137983 */ /* 0x000ee20000300800 */
[----:B-----5:R-:W-:-:S03]  /*23fb0*/  LOP3.LUT R16, R16, 0xffff, RZ, 0xc0, !PT ;  /* 0x0000ffff10107812 */ /* 0x020fc600078ec0ff */
[----:B------:R-:W5:Y:S01]  /*23fc0*/  LDL.LU R4, [R1+0xb0] ;  /* 0x0000b00001047983 */ /* 0x000f620000300800 */
[----:B------:R-:W-:-:S03]  /*23fd0*/  LOP3.LUT R24, R24, 0xffff, RZ, 0xc0, !PT ;  /* 0x0000ffff18187812 */ /* 0x000fc600078ec0ff */
[----:B------:R-:W5:Y:S01]  /*23fe0*/  LDL.LU R5, [R1+0xac] ;  /* 0x0000ac0001057983 */ /* 0x000f620000300800 */
[----:B------:R-:W-:-:S03]  /*23ff0*/  LOP3.LUT R0, R0, 0xffff, RZ, 0xc0, !PT ;  /* 0x0000ffff00007812 */ /* 0x000fc600078ec0ff */
[----:B------:R-:W5:Y:S01]  /*24000*/  LDL.LU R6, [R1+0xa8] ;  /* 0x0000a80001067983 */ /* 0x000f620000300800 */
[----:B------:R-:W-:-:S03]  /*24010*/  LOP3.LUT R3, R3, 0xffff, RZ, 0xc0, !PT ;  /* 0x0000ffff03037812 */ /* 0x000fc600078ec0ff */
[----:B------:R-:W5:Y:S01]  /*24020*/  LDL.LU R7, [R1+0xa0] ;  /* 0x0000a00001077983 */ /* 0x000f620000300800 */
[----:B------:R-:W-:-:S03]  /*24030*/  LOP3.LUT R22, R22, 0xffff, RZ, 0xc0, !PT ;  /* 0x0000ffff16167812 */ /* 0x000fc600078ec0ff */
[----:B------:R0:W-:Y:S01]  /*24040*/  STL [R1+0x1c], R29 ;  /* 0x00001c1d01007387 */ /* 0x0001e20000100800 */
[----:B------:R-:W-:-:S03]  /*24050*/  LOP3.LUT R21, R21, 0xffff, RZ, 0xc0, !PT ;  /* 0x0000ffff15157812 */ /* 0x000fc600078ec0ff */
[----:B------:R1:W-:Y:S04]  /*24060*/  STL [R1+0x5c], R15 ;  /* 0x00005c0f01007387 */ /* 0x0003e80000100800 */
[----:B------:R1:W-:Y:S04]  /*24070*/  STL [R1+0x60], R16 ;  /* 0x0000601001007387 */ /* 0x0003e80000100800 */
[----:B------:R-:W-:Y:S01]  /*24080*/  STL [R1+0x74], R24 ;  /* 0x0000741801007387 */ /* 0x000fe20000100800 */
[----:B--2---:R-:W-:Y:S02]  /*24090*/  PRMT R10, R10, 0x4210, R11 ;  /* 0x000042100a0a7816 */ /* 0x004fe4000000000b */
[----:B----4-:R-:W-:-:S05]  /*240a0*/  LOP3.LUT R18, R18, 0xffff, RZ, 0xc0, !PT ;  /* 0x0000ffff12127812 */ /* 0x010fca00078ec0ff */
[----:B------:R2:W-:Y:S04]  /*240b0*/  STL [R1+0x64], R18 ;  /* 0x0000641201007387 */ /* 0x0005e80000100800 */
[----:B------:R4:W-:Y:S04]  /*240c0*/  STL [R1+0x68], R0 ;  /* 0x0000680001007387 */ /* 0x0009e80000100800 */
[----:B------:R-:W-:Y:S04]  /*240d0*/  STL [R1+0x78], R3 ;  /* 0x0000780301007387 */ /* 0x000fe80000100800 */
[----:B------:R5:W-:Y:S04]  /*240e0*/  STL [R1+0x6c], R22 ;  /* 0x00006c1601007387 */ /* 0x000be80000100800 */
[----:B------:R5:W-:Y:S04]  /*240f0*/  STL [R1+0x7c], R21 ;  /* 0x00007c1501007387 */ /* 0x000be80000100800 */
[----:B------:R-:W3:Y:S01]  /*24100*/  LDL.LU R11, [R1+0xf80] ;  /* 0x000f8000010b7983 */ /* 0x000ee20000300800 */
[----:B------:R-:W-:-:S05]  /*24110*/  LOP3.LUT R20, R20, 0xffff, RZ, 0xc0, !PT ;  /* 0x0000ffff14147812 */ /* 0x000fca00078ec0ff */
[----:B------:R5:W-:Y:S01]  /*24120*/  STL [R1+0x80], R20 ;  /* 0x0000801401007387 */ /* 0x000be20000100800 */
[----:B---3--:R-:W-:-:S03]  /*24130*/  PRMT R11, R11, 0x4210, R29 ;  /* 0x000042100b0b7816 */ /* 0x008fc6000000001d */
[----:B0-----:R-:W3:Y:S01]  /*24140*/  LDL.LU R29, [R1+0xf7c] ;  /* 0x000f7c00011d7983 */ /* 0x001ee20000300800 */
[----:B------:R-:W-:Y:S02]  /*24150*/  PRMT R14, R14, 0x4210, R23 ;  /* 0x000042100e0e7816 */ /* 0x000fe40000000017 */
[----:B------:R-:W-:Y:S01]  /*24160*/  PRMT R13, R13, 0x4210, R25 ;  /* 0x000042100d0d7816 */ /* 0x000fe20000000019 */
[----:B------:R-:W5:Y:S01]  /*24170*/  LDL.LU R23, [R1+0x9c] ;  /* 0x00009c0001177983 */ /* 0x000f620000300800 */
[----:B-1----:R-:W-:-:S03]  /*24180*/  PRMT R15, R27, 0x4210, R15 ;  /* 0x000042101b0f7816 */ /* 0x002fc6000000000f */
[----:B------:R-:W5:Y:S01]  /*24190*/  LDL.LU R25, [R1+0x94] ;  /* 0x0000940001197983 */ /* 0x000f620000300800 */
[----:B------:R-:W-:Y:S02]  /*241a0*/  PRMT R16, R28, 0x4210, R16 ;  /* 0x000042101c107816 */ /* 0x000fe40000000010 */
[----:B------:R-:W-:Y:S02]  /*241b0*/  PRMT R17, R17, 0x4210, R18 ;  /* 0x0000421011117816 */ /* 0x000fe40000000012 */
[----:B---3--:R-:W-:Y:S02]  /*241c0*/  PRMT R12, R12, 0x4210, R29 ;  /* 0x000042100c0c7816 */ /* 0x008fe4000000001d */
[----:B------:R-:W3:Y:S04]  /*241d0*/  LDL.LU R29, [R1+0x88] ;  /* 0x00008800011d7983 */ /* 0x000ee80000300800 */
[----:B------:R-:W3:Y:S04]  /*241e0*/  LDL.LU R27, [R1+0x2c] ;  /* 0x00002c00011b7983 */ /* 0x000ee80000300800 */
[----:B------:R-:W3:Y:S04]  /*241f0*/  LDL.LU R28, [R1+0x18] ;  /* 0x00001800011c7983 */ /* 0x000ee80000300800 */
[----:B--2---:R-:W2:Y:S01]  /*24200*/  LDL.LU R18, [R1+0xf78] ;  /* 0x000f780001127983 */ /* 0x004ea20000300800 */
[----:B------:R-:W-:-:S02]  /*24210*/  PRMT R8, R8, 0x4210, R2 ;  /* 0x0000421008087816 */ /* 0x000fc40000000002 */
[----:B------:R-:W-:Y:S02]  /*24220*/  PRMT R9, R9, 0x4210, R26 ;  /* 0x0000421009097816 */ /* 0x000fe4000000001a */
[----:B--2---:R-:W-:Y:S02]  /*24230*/  PRMT R18, R18, 0x4210, R0 ;  /* 0x0000421012127816 */ /* 0x004fe40000000000 */
[----:B----4-:R-:W2:Y:S01]  /*24240*/  LDL.LU R0, [R1+0xf74] ;  /* 0x000f740001007983 */ /* 0x010ea20000300800 */
[----:B------:R-:W-:Y:S02]  /*24250*/  PRMT R19, R19, 0x4210, R22 ;  /* 0x0000421013137816 */ /* 0x000fe40000000016 */
[----:B-----5:R-:W-:Y:S01]  /*24260*/  PRMT R4, R4, 0x4210, R24 ;  /* 0x0000421004047816 */ /* 0x020fe20000000018 */
[----:B------:R-:W4:Y:S01]  /*24270*/  LDL.LU R22, [R1+0xf70] ;  /* 0x000f700001167983 */ /* 0x000f220000300800 */
[----:B------:R-:W-:Y:S02]  /*24280*/  PRMT R5, R5, 0x4210, R3 ;  /* 0x0000421005057816 */ /* 0x000fe40000000003 */
[----:B------:R-:W-:Y:S01]  /*24290*/  PRMT R6, R6, 0x4210, R21 ;  /* 0x0000421006067816 */ /* 0x000fe20000000015 */
[----:B------:R-:W4:Y:S04]  /*242a0*/  LDL.LU R24, [R1+0xf6c] ;  /* 0x000f6c0001187983 */ /* 0x000f280000300800 */
[----:B------:R-:W5:Y:S04]  /*242b0*/  LDL.LU R3, [R1+0xf68] ;  /* 0x000f680001037983 */ /* 0x000f680000300800 */
[----:B------:R-:W5:Y:S01]  /*242c0*/  LDL.LU R21, [R1+0xf64] ;  /* 0x000f640001157983 */ /* 0x000f620000300800 */
[----:B------:R-:W-:-:S02]  /*242d0*/  PRMT R7, R7, 0x4210, R20 ;  /* 0x0000421007077816 */ /* 0x000fc40000000014 */
[----:B------:R-:W0:Y:S01]  /*242e0*/  S2R R20, SR_TID.X ;  /* 0x0000000000147919 */ /* 0x000e220000002100 */
[----:B--2---:R1:W-:Y:S04]  /*242f0*/  STS.128 [R0+UR9], R8 ;  /* 0x0000000800007988 */ /* 0x0043e80008000c09 */
[----:B------:R2:W-:Y:S04]  /*24300*/  STS.128 [R0+UR9+0x80], R12 ;  /* 0x0000800c00007988 */ /* 0x0005e80008000c09 */
[----:B------:R3:W-:Y:S04]  /*24310*/  STS.128 [R0+UR9+0x100], R16 ;  /* 0x0001001000007988 */ /* 0x0007e80008000c09 */
[----:B-1----:R-:W4:Y:S01]  /*24320*/  LDL.LU R9, [R1+0x90] ;  /* 0x0000900001097983 */ /* 0x002f220000300800 */
[----:B------:R-:W1:Y:S03]  /*24330*/  LDC R10, c[0x0][0x278] ;  /* 0x00009e00ff0a7b82 */ /* 0x000e660000000800 */
[----:B------:R-:W5:Y:S04]  /*24340*/  LDL.LU R8, [R1+0x14] ;  /* 0x0000140001087983 */ /* 0x000f680000300800 */
[----:B------:R-:W5:Y:S04]  /*24350*/  LDL.LU R11, [R1] ;  /* 0x00000000010b7983 */ /* 0x000f680000300800 */
[----:B--2---:R-:W2:Y:S04]  /*24360*/  LDL.LU R12, [R1+0x4] ;  /* 0x00000400010c7983 */ /* 0x004ea80000300800 */
[----:B------:R-:W2:Y:S04]  /*24370*/  LDL.LU R13, [R1+0x8] ;  /* 0x00000800010d7983 */ /* 0x000ea80000300800 */
[----:B------:R-:W5:Y:S04]  /*24380*/  LDL.LU R15, [R1+0x10] ;  /* 0x00001000010f7983 */ /* 0x000f680000300800 */
[----:B------:R-:W5:Y:S04]  /*24390*/  LDL.LU R14, [R1+0x2b0] ;  /* 0x0002b000010e7983 */ /* 0x000f680000300800 */
[----:B---3--:R-:W3:Y:S04]  /*243a0*/  LDL.LU R18, [R1+0x40] ;  /* 0x0000400001127983 */ /* 0x008ee80000300800 */
[----:B------:R-:W4:Y:S04]  /*243b0*/  LDL.LU R17, [R1+0x20] ;  /* 0x0000200001117983 */ /* 0x000f280000300800 */
[----:B------:R-:W5:Y:S04]  /*243c0*/  LDL.LU R16, [R1+0x24] ;  /* 0x0000240001107983 */ /* 0x000f680000300800 */
[----:B------:R-:W5:Y:S04]  /*243d0*/  LDL.LU R19, [R1+0x28] ;  /* 0x0000280001137983 */ /* 0x000f680000300800 */
[----:B------:R0:W-:Y:S04]  /*243e0*/  STS.128 [R0+UR9+0x180], R4 ;  /* 0x0001800400007988 */ /* 0x0001e80008000c09 */
[----:B0-----:R-:W2:Y:S04]  /*243f0*/  LDL.LU R4, [R1+0xa4] ;  /* 0x0000a40001047983 */ /* 0x001ea80000300800 */
[----:B------:R-:W5:Y:S04]  /*24400*/  LDL.LU R5, [R1+0x98] ;  /* 0x0000980001057983 */ /* 0x000f680000300800 */
[----:B------:R-:W5:Y:S04]  /*24410*/  LDL.LU R6, [R1+0x84] ;  /* 0x0000840001067983 */ /* 0x000f680000300800 */
[----:B------:R-:W5:Y:S01]  /*24420*/  LDL.LU R7, [R1+0x8c] ;  /* 0x00008c0001077983 */ /* 0x000f620000300800 */
[----:B------:R-:W-:-:S04]  /*24430*/  SHF.R.U32.HI R20, RZ, 0x5, R20 ;  /* 0x00000005ff147819 */ /* 0x000fc80000011614 */
[----:B------:R-:W-:-:S05]  /*24440*/  SGXT.U32 R20, R20, 0x2 ;  /* 0x000000021414781a */ /* 0x000fca0000000000 */
[----:B-1----:R-:W-:Y:S01]  /*24450*/  IMAD R20, R20, R10, RZ ;  /* 0x0000000a14147224 */ /* 0x002fe200078e02ff */
[----:B---3--:R-:W-:Y:S02]  /*24460*/  PRMT R18, R18, 0x5410, R27 ;  /* 0x0000541012127816 */ /* 0x008fe4000000001b */
[----:B----4-:R-:W-:Y:S02]  /*24470*/  PRMT R17, R17, 0x5410, R28 ;  /* 0x0000541011117816 */ /* 0x010fe4000000001c */
[----:B--2---:R-:W-:Y:S02]  /*24480*/  PRMT R4, R4, 0x5410, R23 ;  /* 0x0000541004047816 */ /* 0x004fe40000000017 */
[----:B------:R-:W2:Y:S01]  /*24490*/  LDL.LU R23, [R1+0xf60] ;  /* 0x000f600001177983 */ /* 0x000ea20000300800 */
[----:B-----5:R-:W-:-:S03]  /*244a0*/  PRMT R5, R5, 0x5410, R25 ;  /* 0x0000541005057816 */ /* 0x020fc60000000019 */
[----:B------:R-:W2:Y:S01]  /*244b0*/  LDL.LU R25, [R1+0xf5c] ;  /* 0x000f5c0001197983 */ /* 0x000ea20000300800 */
[----:B------:R-:W-:Y:S01]  /*244c0*/  PRMT R6, R9, 0x5410, R6 ;  /* 0x0000541009067816 */ /* 0x000fe20000000006 */
[----:B------:R-:W-:Y:S02]  /*244d0*/  IMAD R9, R10, 0x4, R20 ;  /* 0x000000040a097824 */ /* 0x000fe400078e0214 */
[----:B------:R0:W-:Y:S01]  /*244e0*/  STL [R1+0xf40], R20 ;  /* 0x000f401401007387 */ /* 0x0001e20000100800 */
[----:B------:R-:W-:-:S03]  /*244f0*/  PRMT R7, R7, 0x5410, R29 ;  /* 0x0000541007077816 */ /* 0x000fc6000000001d */
[----:B0-----:R-:W3:Y:S04]  /*24500*/  LDL.LU R20, [R1+0x1e8] ;  /* 0x0001e80001147983 */ /* 0x001ee80000300800 */
[----:B------:R-:W4:Y:S04]  /*24510*/  LDL.LU R29, [R1+0xf58] ;  /* 0x000f5800011d7983 */ /* 0x000f280000300800 */
[----:B------:R-:W5:Y:S04]  /*24520*/  LDL.LU R27, [R1+0xf54] ;  /* 0x000f5400011b7983 */ /* 0x000f680000300800 */
[----:B------:R-:W5:Y:S01]  /*24530*/  LDL.LU R28, [R1+0xf50] ;  /* 0x000f5000011c7983 */ /* 0x000f620000300800 */
[----:B------:R-:W-:Y:S01]  /*24540*/  IMAD R9, R10, 0x4, R9 ;  /* 0x000000040a097824 */ /* 0x000fe200078e0209 */
[----:B------:R-:W-:-:S03]  /*24550*/  PRMT R13, R13, 0x5410, R12 ;  /* 0x000054100d0d7816 */ /* 0x000fc6000000000c */
[----:B------:R-:W-:Y:S01]  /*24560*/  IMAD R12, R10, 0x4, R9 ;  /* 0x000000040a0c7824 */ /* 0x000fe200078e0209 */
[----:B------:R-:W-:Y:S01]  /*24570*/  PRMT R8, R8, 0x5410, R15 ;  /* 0x0000541008087816 */ /* 0x000fe2000000000f */
[----:B------:R5:W-:Y:S04]  /*24580*/  STL [R1+0x88], R9 ;  /* 0x0000880901007387 */ /* 0x000be80000100800 */
[----:B------:R-:W3:Y:S04]  /*24590*/  LDL.LU R15, [R1+0x48] ;  /* 0x00004800010f7983 */ /* 0x000ee80000300800 */
[----:B------:R-:W-:Y:S01]  /*245a0*/  STL [R1+0x70], R12 ;  /* 0x0000700c01007387 */ /* 0x000fe20000100800 */
[----:B----4-:R-:W-:-:S02]  /*245b0*/  PRMT R10, R11, 0x5410, R29 ;  /* 0x000054100b0a7816 */ /* 0x010fc4000000001d */
[----:B--2---:R-:W-:Y:S02]  /*245c0*/  PRMT R11, R25, 0x5410, R23 ;  /* 0x00005410190b7816 */ /* 0x004fe40000000017 */
[----:B-----5:R-:W-:Y:S02]  /*245d0*/  PRMT R9, R28, 0x5410, R27 ;  /* 0x000054101c097816 */ /* 0x020fe4000000001b */
[----:B------:R-:W2:Y:S01]  /*245e0*/  LDL.LU R27, [R1+0x4c] ;  /* 0x00004c00011b7983 */ /* 0x000ea20000300800 */
[----:B------:R-:W0:Y:S03]  /*245f0*/  LDC R28, c[0x0][0x278] ;  /* 0x00009e00ff1c7b82 */ /* 0x000e260000000800 */
[----:B------:R1:W-:Y:S04]  /*24600*/  STL [R1+0xf48], R10 ;  /* 0x000f480a01007387 */ /* 0x0003e80000100800 */
[----:B-1----:R-:W4:Y:S04]  /*24610*/  LDL.LU R10, [R1+0x1c] ;  /* 0x00001c00010a7983 */ /* 0x002f280000300800 */
[----:B------:R-:W5:Y:S04]  /*24620*/  LDL.LU R25, [R1+0x34] ;  /* 0x0000340001197983 */ /* 0x000f680000300800 */
[----:B------:R-:W5:Y:S04]  /*24630*/  LDL.LU R23, [R1+0x44] ;  /* 0x0000440001177983 */ /* 0x000f680000300800 */
[----:B------:R1:W-:Y:S04]  /*24640*/  STL [R1+0xf44], R11 ;  /* 0x000f440b01007387 */ /* 0x0003e80000100800 */
[----:B-1----:R-:W2:Y:S01]  /*24650*/  LDL.LU R11, [R1+0xc] ;  /* 0x00000c00010b7983 */ /* 0x002ea20000300800 */
[----:B0-----:R-:W-:-:S02]  /*24660*/  IMAD R29, R28, 0x4, R12 ;  /* 0x000000041c1d7824 */ /* 0x001fc400078e020c */
[----:B---3--:R-:W-:Y:S01]  /*24670*/  IMAD.IADD R14, R20, 0x1, -R14 ;  /* 0x00000001140e7824 */ /* 0x008fe200078e0a0e */
[----:B------:R0:W-:Y:S01]  /*24680*/  STL [R1+0xf4c], R20 ;  /* 0x000f4c1401007387 */ /* 0x0001e20000100800 */
[----:B------:R-:W-:-:S03]  /*24690*/  PRMT R12, R21, 0x5410, R3 ;  /* 0x00005410150c7816 */ /* 0x000fc60000000003 */
[----:B------:R1:W-:Y:S04]  /*246a0*/  STL [R1+0x8c], R29 ;  /* 0x00008c1d01007387 */ /* 0x0003e80000100800 */
[----:B------:R-:W5:Y:S01]  /*246b0*/  LDL.LU R21, [R1+0x30] ;  /* 0x0000300001157983 */ /* 0x000f620000300800 */
[----:B0-----:R-:W-:-:S03]  /*246c0*/  IMAD R20, R28, 0x4, R29 ;  /* 0x000000041c147824 */ /* 0x001fc600078e021d */
[----:B-1----:R-:W3:Y:S04]  /*246d0*/  LDL.LU R29, [R1+0x54] ;  /* 0x00005400011d7983 */ /* 0x002ee80000300800 */
[----:B------:R0:W-:Y:S01]  /*246e0*/  STL [R1+0x38], R20 ;  /* 0x0000381401007387 */ /* 0x0001e20000100800 */
[----:B------:R-:W-:Y:S01]  /*246f0*/  PRMT R16, R19, 0x5410, R16 ;  /* 0x0000541013107816 */ /* 0x000fe20000000010 */
[----:B------:R-:W-:Y:S02]  /*24700*/  IMAD.MOV.U32 R19, RZ, RZ, 0x3dc6b27f ;  /* 0x3dc6b27fff137424 */ /* 0x000fe400078e00ff */
[----:B------:R-:W-:Y:S01]  /*24710*/  FADD R3, R14, -1 ;  /* 0xbf8000000e037421 */ /* 0x000fe20000000000 */
[----:B0-----:R-:W-:Y:S01]  /*24720*/  IMAD R20, R28, 0x4, R20 ;  /* 0x000000041c147824 */ /* 0x001fe200078e0214 */
[----:B------:R-:W-:-:S04]  /*24730*/  PRMT R4, R4, 0x5210, R2 ;  /* 0x0000521004047816 */ /* 0x000fc80000000002 */
[----:B------:R0:W-:Y:S01]  /*24740*/  STL [R1+0x3c], R20 ;  /* 0x00003c1401007387 */ /* 0x0001e20000100800 */
[----:B------:R-:W-:Y:S01]  /*24750*/  FFMA.FTZ R2, R3, R19, -0.16845393180847167969 ;  /* 0xbe2c7f3003027423 */ /* 0x000fe20000010013 */
[----:B------:R-:W-:Y:S01]  /*24760*/  PRMT R5, R5, 0x5210, R26 ;  /* 0x0000521005057816 */ /* 0x000fe2000000001a */
[----:B0-----:R-:W-:Y:S01]  /*24770*/  IMAD R20, R28, 0x4, R20 ;  /* 0x000000041c147824 */ /* 0x001fe200078e0214 */
[----:B------:R-:W-:Y:S02]  /*24780*/  PRMT R22, R24, 0x5410, R22 ;  /* 0x0000541018167816 */ /* 0x000fe40000000016 */
[----:B----4-:R-:W-:Y:S02]  /*24790*/  PRMT R7, R7, 0x5210, R10 ;  /* 0x0000521007077816 */ /* 0x010fe4000000000a */
[----:B------:R-:W4:Y:S01]  /*247a0*/  LDL.LU R10, [R1+0x64] ;  /* 0x00006400010a7983 */ /* 0x000f220000300800 */
[----:B--2---:R-:W-:-:S03]  /*247b0*/  PRMT R6, R6, 0x5210, R11 ;  /* 0x0000521006067816 */ /* 0x004fc6000000000b */
[----:B------:R-:W2:Y:S04]  /*247c0*/  LDL.LU R11, [R1+0x68] ;  /* 0x00006800010b7983 */ /* 0x000ea80000300800 */
[----:B------:R-:W2:Y:S04]  /*247d0*/  LDL.LU R19, [R1+0x6c] ;  /* 0x00006c0001137983 */ /* 0x000ea80000300800 */
[----:B------:R0:W-:Y:S04]  /*247e0*/  STL [R1+0x40], R20 ;  /* 0x0000401401007387 */ /* 0x0001e80000100800 */
[----:B------:R-:W2:Y:S01]  /*247f0*/  LDL.LU R24, [R1+0x80] ;  /* 0x0000800001187983 */ /* 0x000ea20000300800 */
[----:B0-----:R-:W-:-:S03]  /*24800*/  IMAD R20, R28, 0x4, R20 ;  /* 0x000000041c147824 */ /* 0x001fc600078e0214 */
[----:B------:R0:W-:Y:S04]  /*24810*/  STS.128 [R0+UR9+0x200], R4 ;  /* 0x0002000400007988 */ /* 0x0001e80008000c09 */
[----:B------:R1:W-:Y:S04]  /*24820*/  STL [R1+0x50], R20 ;  /* 0x0000501401007387 */ /* 0x0003e80000100800 */
[----:B0-----:R-:W4:Y:S04]  /*24830*/  LDL.LU R6, [R1+0x58] ;  /* 0x0000580001067983 */ /* 0x001f280000300800 */
[----:B------:R-:W2:Y:S01]  /*24840*/  LDL.LU R7, [R1+0x5c] ;  /* 0x00005c0001077983 */ /* 0x000ea20000300800 */
[----:B------:R-:W-:Y:S01]  /*24850*/  PRMT R4, R18, 0x5210, R27 ;  /* 0x0000521012047816 */ /* 0x000fe2000000001b */
[----:B-1----:R-:W-:Y:S01]  /*24860*/  IMAD R20, R28, 0x4, R20 ;  /* 0x000000041c147824 */ /* 0x002fe200078e0214 */
[----:B-----5:R-:W-:Y:S01]  /*24870*/  PRMT R14, R25, 0x5410, R21 ;  /* 0x00005410190e7816 */ /* 0x020fe20000000015 */
[----:B------:R-:W5:Y:S01]  /*24880*/  LDL.LU R18, [R1+0x7c] ;  /* 0x00007c0001127983 */ /* 0x000f620000300800 */
[----:B------:R-:W-:-:S03]  /*24890*/  PRMT R15, R15, 0x5410, R23 ;  /* 0x000054100f0f7816 */ /* 0x000fc60000000017 */
[----:B------:R-:W5:Y:S04]  /*248a0*/  LDL.LU R21, [R1+0x2bc] ;  /* 0x0002bc0001157983 */ /* 0x000f680000300800 */
[----:B------:R-:W5:Y:S01]  /*248b0*/  LDL.LU R25, [R1+0x2b8] ;  /* 0x0002b80001197983 */ /* 0x000f620000300800 */
[----:B---3--:R-:W-:-:S03]  /*248c0*/  PRMT R5, R17, 0x5210, R29 ;  /* 0x0000521011057816 */ /* 0x008fc6000000001d */
[----:B------:R-:W3:Y:S04]  /*248d0*/  LDL.LU R26, [R1+0x1f0] ;  /* 0x0001f000011a7983 */ /* 0x000ee80000300800 */
[----:B------:R0:W-:Y:S04]  /*248e0*/  STL [R1+0x48], R20 ;  /* 0x0000481401007387 */ /* 0x0001e80000100800 */
[----:B------:R-:W3:Y:S04]  /*248f0*/  LDL.LU R23, [R1+0x1f4] ;  /* 0x0001f40001177983 */ /* 0x000ee80000300800 */
[----:B------:R-:W3:Y:S04]  /*24900*/  LDL.LU R27, [R1+0x204] ;  /* 0x00020400011b7983 */ /* 0x000ee80000300800 */
[----:B------:R-:W5:Y:S04]  /*24910*/  LDL.LU R17, [R1+0x78] ;  /* 0x0000780001117983 */ /* 0x000f680000300800 */
[----:B------:R-:W3:Y:S01]  /*24920*/  LDL.LU R29, [R1+0x2b4] ;  /* 0x0002b400011d7983 */ /* 0x000ee20000300800 */
[----:B----4-:R-:W-:-:S03]  /*24930*/  PRMT R6, R16, 0x5210, R6 ;  /* 0x0000521010067816 */ /* 0x010fc60000000006 */
[----:B------:R-:W4:Y:S01]  /*24940*/  LDL.LU R16, [R1+0x74] ;  /* 0x0000740001107983 */ /* 0x000f220000300800 */
[----:B--2---:R-:W-:-:S03]  /*24950*/  PRMT R7, R13, 0x5210, R7 ;  /* 0x000052100d077816 */ /* 0x004fc60000000007 */
[----:B------:R-:W2:Y:S01]  /*24960*/  LDL.LU R13, [R1+0x60] ;  /* 0x00006000010d7983 */ /* 0x000ea20000300800 */
[----:B0-----:R-:W-:Y:S01]  /*24970*/  IMAD R20, R28, 0x4, R20 ;  /* 0x000000041c147824 */ /* 0x001fe200078e0214 */
[----:B------:R-:W-:-:S04]  /*24980*/  PRMT R9, R9, 0x5210, R10 ;  /* 0x0000521009097816 */ /* 0x000fc8000000000a */
[----:B------:R0:W-:Y:S01]  /*24990*/  STL [R1+0x4c], R20 ;  /* 0x00004c1401007387 */ /* 0x0001e20000100800 */
[----:B--2---:R-:W-:Y:S01]  /*249a0*/  PRMT R8, R8, 0x5210, R13 ;  /* 0x0000521008087816 */ /* 0x004fe2000000000d */
[----:B------:R-:W-:Y:S02]  /*249b0*/  IMAD R13, R28, 0x4, R20 ;  /* 0x000000041c0d7824 */ /* 0x000fe400078e0214 */
[----:B0-----:R-:W2:Y:S04]  /*249c0*/  LDL.LU R20, [R1+0xf4c] ;  /* 0x000f4c0001147983 */ /* 0x001ea80000300800 */
[----:B------:R-:W5:Y:S01]  /*249d0*/  LDL.LU R10, [R1+0xf48] ;  /* 0x000f4800010a7983 */ /* 0x000f620000300800 */
[----:B----4-:R-:W-:-:S03]  /*249e0*/  PRMT R12, R12, 0x5210, R16 ;  /* 0x000052100c0c7816 */ /* 0x010fc60000000010 */
[----:B------:R-:W-:Y:S01]  /*249f0*/  STS.128 [R0+UR9+0x280], R4 ;  /* 0x0002800400007988 */ /* 0x000fe20008000c09 */
[----:B-----5:R-:W-:-:S03]  /*24a00*/  PRMT R10, R10, 0x5210, R11 ;  /* 0x000052100a0a7816 */ /* 0x020fc6000000000b */
[----:B------:R-:W4:Y:S04]  /*24a10*/  LDL.LU R11, [R1+0xf44] ;  /* 0x000f4400010b7983 */ /* 0x000f280000300800 */
[----:B------:R0:W-:Y:S02]  /*24a20*/  STL [R1+0x44], R13 ;  /* 0x0000440d01007387 */ /* 0x0001e40000100800 */
[----:B0-----:R-:W-:-:S04]  /*24a30*/  IMAD R13, R28, 0x4, R13 ;  /* 0x000000041c0d7824 */ /* 0x001fc800078e020d */
[C---:B------:R-:W-:Y:S01]  /*24a40*/  IMAD R16, R28.reuse, 0x4, R13 ;  /* 0x000000041c107824 */ /* 0x040fe200078e020d */
[----:B------:R-:W-:Y:S04]  /*24a50*/  STL [R1+0x60], R13 ;  /* 0x0000600d01007387 */ /* 0x000fe80000100800 */
[----:B------:R0:W-:Y:S02]  /*24a60*/  STL [R1+0x5c], R16 ;  /* 0x00005c1001007387 */ /* 0x0001e40000100800 */
[----:B0-----:R-:W-:-:S05]  /*24a70*/  IMAD R16, R28, 0x4, R16 ;  /* 0x000000041c107824 */ /* 0x001fca00078e0210 */
[----:B------:R0:W-:Y:S02]  /*24a80*/  STL [R1+0x58], R16 ;  /* 0x0000581001007387 */ /* 0x0001e40000100800 */
[----:B0-----:R-:W-:-:S04]  /*24a90*/  IMAD R16, R28, 0x4, R16 ;  /* 0x000000041c107824 */ /* 0x001fc800078e0210 */
[C---:B------:R-:W-:Y:S01]  /*24aa0*/  IMAD R6, R28.reuse, 0x4, R16 ;  /* 0x000000041c067824 */ /* 0x040fe200078e0210 */
[----:B------:R-:W-:Y:S04]  /*24ab0*/  STL [R1+0x54], R16 ;  /* 0x0000541001007387 */ /* 0x000fe80000100800 */
[----:B------:R0:W-:Y:S01]  /*24ac0*/  STL [R1+0x34], R6 ;  /* 0x0000340601007387 */ /* 0x0001e20000100800 */
[----:B------:R-:W-:Y:S01]  /*24ad0*/  FFMA.FTZ R2, R3, R2, 0.1716887056827545166 ;  /* 0x3e2fcf2a03027423 */ /* 0x000fe20000010002 */
[----:B0-----:R-:W-:-:S03]  /*24ae0*/  IMAD R6, R28, 0x4, R6 ;  /* 0x000000041c067824 */ /* 0x001fc600078e0206 */
[C---:B------:R-:W-:Y:S02]  /*24af0*/  FFMA.FTZ R2, R3.reuse, R2, -0.17900948226451873779 ;  /* 0xbe374e4303027423 */ /* 0x040fe40000010002 */
[----:B------:R-:W-:Y:S02]  /*24b00*/  STL [R1+0x30], R6 ;  /* 0x0000300601007387 */ /* 0x000fe40000100800 */
[----:B------:R-:W-:-:S04]  /*24b10*/  FFMA.FTZ R2, R3, R2, 0.20512372255325317383 ;  /* 0x3e520bf403027423 */ /* 0x000fc80000010002 */
[----:B------:R-:W-:-:S04]  /*24b20*/  FFMA.FTZ R2, R3, R2, -0.24046532809734344482 ;  /* 0xbe763c8b03027423 */ /* 0x000fc80000010002 */
[----:B------:R-:W-:-:S04]  /*24b30*/  FFMA.FTZ R2, R3, R2, 0.28857114911079406738 ;  /* 0x3e93bf9903027423 */ /* 0x000fc80000010002 */
[----:B------:R-:W-:-:S04]  /*24b40*/  FFMA.FTZ R2, R3, R2, -0.36067417263984680176 ;  /* 0xbeb8aa4903027423 */ /* 0x000fc80000010002 */
[----:B------:R-:W-:Y:S01]  /*24b50*/  FFMA.FTZ R2, R3, R2, 0.48089820146560668945 ;  /* 0x3ef6384a03027423 */ /* 0x000fe20000010002 */
[----:B------:R-:W-:-:S03]  /*24b60*/  PRMT R13, R22, 0x5210, R17 ;  /* 0x00005210160d7816 */ /* 0x000fc60000000011 */
[----:B------:R-:W-:Y:S01]  /*24b70*/  FFMA.FTZ R2, R3, R2, -0.72134751081466674805 ;  /* 0xbf38aa3b03027423 */ /* 0x000fe20000010002 */
[----:B------:R-:W-:Y:S02]  /*24b80*/  PRMT R14, R14, 0x5210, R18 ;  /* 0x000052100e0e7816 */ /* 0x000fe40000000012 */
[----:B------:R-:W-:Y:S01]  /*24b90*/  PRMT R15, R15, 0x5210, R24 ;  /* 0x000052100f0f7816 */ /* 0x000fe20000000018 */
[----:B------:R-:W-:Y:S01]  /*24ba0*/  FMUL R2, R3, R2 ;  /* 0x0000000203027220 */ /* 0x000fe20000400000 */
[----:B---3--:R-:W-:-:S03]  /*24bb0*/  IMAD.IADD R4, R26, 0x1, -R21 ;  /* 0x000000011a047824 */ /* 0x008fc600078e0a15 */
[----:B------:R-:W-:Y:S01]  /*24bc0*/  STS.128 [R0+UR9+0x380], R12 ;  /* 0x0003800c00007988 */ /* 0x000fe20008000c09 */
[----:B------:R-:W-:Y:S01]  /*24bd0*/  FMUL R5, R3, R2 ;  /* 0x0000000203057220 */ /* 0x000fe20000400000 */
[----:B------:R-:W-:Y:S01]  /*24be0*/  IMAD.IADD R2, R27, 0x1, -R29 ;  /* 0x000000011b027824 */ /* 0x000fe200078e0a1d */
[----:B----4-:R-:W-:-:S05]  /*24bf0*/  PRMT R11, R11, 0x5210, R19 ;  /* 0x000052100b0b7816 */ /* 0x010fca0000000013 */
[----:B------:R0:W-:Y:S02]  /*24c00*/  STS.128 [R0+UR9+0x300], R8 ;  /* 0x0003000800007988 */ /* 0x0001e40008000c09 */
[----:B0-----:R-:W-:-:S05]  /*24c10*/  IMAD R8, R28, 0x4, R6 ;  /* 0x000000041c087824 */ /* 0x001fca00078e0206 */
[----:B------:R0:W-:Y:S02]  /*24c20*/  STL [R1+0x64], R8 ;  /* 0x0000640801007387 */ /* 0x0001e40000100800 */
[----:B0-----:R-:W-:-:S05]  /*24c30*/  IMAD R8, R28, 0x4, R8 ;  /* 0x000000041c087824 */ /* 0x001fca00078e0208 */
[----:B------:R0:W-:Y:S02]  /*24c40*/  STL [R1+0x68], R8 ;  /* 0x0000680801007387 */ /* 0x0001e40000100800 */
[----:B0-----:R-:W-:-:S05]  /*24c50*/  IMAD R8, R28, 0x4, R8 ;  /* 0x000000041c087824 */ /* 0x001fca00078e0208 */
[----:B------:R0:W-:Y:S02]  /*24c60*/  STL [R1+0x6c], R8 ;  /* 0x00006c0801007387 */ /* 0x0001e40000100800 */
[----:B0-----:R-:W-:-:S05]  /*24c70*/  IMAD R8, R28, 0x4, R8 ;  /* 0x000000041c087824 */ /* 0x001fca00078e0208 */
[----:B------:R0:W-:Y:S02]  /*24c80*/  STL [R1+0x74], R8 ;  /* 0x0000740801007387 */ /* 0x0001e40000100800 */
[----:B0-----:R-:W-:-:S05]  /*24c90*/  IMAD R8, R28, 0x4, R8 ;  /* 0x000000041c087824 */ /* 0x001fca00078e0208 */
[----:B------:R0:W-:Y:S01]  /*24ca0*/  STL [R1+0xe0], R8 ;  /* 0x0000e00801007387 */ /* 0x0001e20000100800 */
[----:B------:R-:W-:-:S03]  /*24cb0*/  IMAD.IADD R0, R23, 0x1, -R25 ;  /* 0x0000000117007824 */ /* 0x000fc600078e0a19 */
[----:B------:R-:W3:Y:S04]  /*24cc0*/  LDL.LU R18, [R1+0x2d0] ;  /* 0x0002d00001127983 */ /* 0x000ee80000300800 */
[----:B------:R-:W4:Y:S01]  /*24cd0*/  LDL.LU R24, [R1+0x2cc] ;  /* 0x0002cc0001187983 */ /* 0x000f220000300800 */
[----:B0-----:R-:W-:-:S05]  /*24ce0*/  IMAD R8, R28, 0x4, R8 ;  /* 0x000000041c087824 */ /* 0x001fca00078e0208 */
[----:B------:R0:W-:Y:S04]  /*24cf0*/  STL [R1+0xd0], R8 ;  /* 0x0000d00801007387 */ /* 0x0001e80000100800 */
[----:B------:R-:W5:Y:S04]  /*24d00*/  LDL.LU R21, [R1+0x2c8] ;  /* 0x0002c80001157983 */ /* 0x000f680000300800 */
[----:B------:R-:W3:Y:S04]  /*24d10*/  LDL.LU R25, [R1+0x2c4] ;  /* 0x0002c40001197983 */ /* 0x000ee80000300800 */
[----:B------:R-:W3:Y:S01]  /*24d20*/  LDL.LU R29, [R1+0x428] ;  /* 0x00042800011d7983 */ /* 0x000ee20000300800 */
[----:B------:R-:W-:-:S02]  /*24d30*/  IMAD.MOV.U32 R19, RZ, RZ, 0x3dc6b27f ;  /* 0x3dc6b27fff137424 */ /* 0x000fc400078e00ff */
[----:B------:R-:W-:Y:S01]  /*24d40*/  FADD R4, R4, -1 ;  /* 0xbf80000004047421 */ /* 0x000fe20000000000 */
[----:B------:R-:W-:Y:S01]  /*24d50*/  FADD R0, R0, -1 ;  /* 0xbf80000000007421 */ /* 0x000fe20000000000 */
[----:B------:R-:W-:Y:S01]  /*24d60*/  FADD R2, R2, -1 ;  /* 0xbf80000002027421 */ /* 0x000fe20000000000 */
[----:B------:R-:W-:Y:S01]  /*24d70*/  FFMA.FTZ R3, R3, 1.4426950216293334961, R5 ;  /* 0x3fb8aa3b03037823 */ /* 0x000fe20000010005 */
[-C--:B------:R-:W-:Y:S01]  /*24d80*/  FFMA.FTZ R5, R4, R19.reuse, -0.16845393180847167969 ;  /* 0xbe2c7f3004057423 */ /* 0x080fe20000010013 */
[-C--:B------:R-:W-:Y:S01]  /*24d90*/  FFMA.FTZ R6, R0, R19.reuse, -0.16845393180847167969 ;  /* 0xbe2c7f3000067423 */ /* 0x080fe20000010013 */
[----:B------:R-:W-:Y:S02]  /*24da0*/  FFMA.FTZ R7, R2, R19, -0.16845393180847167969 ;  /* 0xbe2c7f3002077423 */ /* 0x000fe40000010013 */
[----:B------:R-:W-:Y:S01]  /*24db0*/  FFMA.FTZ R5, R4, R5, 0.1716887056827545166 ;  /* 0x3e2fcf2a04057423 */ /* 0x000fe20000010005 */
[----:B------:R-:W-:Y:S01]  /*24dc0*/  FFMA.FTZ R6, R0, R6, 0.1716887056827545166 ;  /* 0x3e2fcf2a00067423 */ /* 0x000fe20000010006 */
[----:B------:R-:W-:-:S02]  /*24dd0*/  FFMA.FTZ R7, R2, R7, 0.1716887056827545166 ;  /* 0x3e2fcf2a02077423 */ /* 0x000fc40000010007 */
[----:B------:R-:W-:Y:S01]  /*24de0*/  FFMA.FTZ R5, R4, R5, -0.17900948226451873779 ;  /* 0xbe374e4304057423 */ /* 0x000fe20000010005 */
[----:B------:R-:W-:Y:S01]  /*24df0*/  FFMA.FTZ R6, R0, R6, -0.17900948226451873779 ;  /* 0xbe374e4300067423 */ /* 0x000fe20000010006 */
[----:B------:R-:W-:Y:S02]  /*24e00*/  FFMA.FTZ R7, R2, R7, -0.17900948226451873779 ;  /* 0xbe374e4302077423 */ /* 0x000fe40000010007 */
[----:B------:R-:W-:Y:S01]  /*24e10*/  FFMA.FTZ R5, R4, R5, 0.20512372255325317383 ;  /* 0x3e520bf404057423 */ /* 0x000fe20000010005 */
[----:B------:R-:W-:Y:S01]  /*24e20*/  FFMA.FTZ R6, R0, R6, 0.20512372255325317383 ;  /* 0x3e520bf400067423 */ /* 0x000fe20000010006 */
[----:B------:R-:W-:Y:S01]  /*24e30*/  FFMA.FTZ R7, R2, R7, 0.20512372255325317383 ;  /* 0x3e520bf402077423 */ /* 0x000fe20000010007 */
[----:B0-----:R-:W-:Y:S02]  /*24e40*/  IMAD R8, R28, 0x4, R8 ;  /* 0x000000041c087824 */ /* 0x001fe400078e0208 */
[----:B------:R-:W-:Y:S01]  /*24e50*/  FFMA.FTZ R5, R4, R5, -0.24046532809734344482 ;  /* 0xbe763c8b04057423 */ /* 0x000fe20000010005 */
[----:B------:R-:W-:Y:S01]  /*24e60*/  FFMA.FTZ R6, R0, R6, -0.24046532809734344482 ;  /* 0xbe763c8b00067423 */ /* 0x000fe20000010006 */
[----:B------:R-:W-:-:S02]  /*24e70*/  FFMA.FTZ R7, R2, R7, -0.24046532809734344482 ;  /* 0xbe763c8b02077423 */ /* 0x000fc40000010007 */
[----:B------:R-:W-:Y:S01]  /*24e80*/  FFMA.FTZ R5, R4, R5, 0.28857114911079406738 ;  /* 0x3e93bf9904057423 */ /* 0x000fe20000010005 */
[----:B------:R-:W-:Y:S01]  /*24e90*/  FFMA.FTZ R6, R0, R6, 0.28857114911079406738 ;  /* 0x3e93bf9900067423 */ /* 0x000fe20000010006 */
[----:B------:R-:W-:Y:S01]  /*24ea0*/  FFMA.FTZ R7, R2, R7, 0.28857114911079406738 ;  /* 0x3e93bf9902077423 */ /* 0x000fe20000010007 */
[----:B------:R0:W-:Y:S01]  /*24eb0*/  STL [R1+0x104], R8 ;  /* 0x0001040801007387 */ /* 0x0001e20000100800 */
[----:B------:R-:W-:Y:S01]  /*24ec0*/  FFMA.FTZ R5, R4, R5, -0.36067417263984680176 ;  /* 0xbeb8aa4904057423 */ /* 0x000fe20000010005 */
[----:B------:R-:W-:Y:S01]  /*24ed0*/  FFMA.FTZ R6, R0, R6, -0.36067417263984680176 ;  /* 0xbeb8aa4900067423 */ /* 0x000fe20000010006 */
[----:B------:R-:W-:Y:S01]  /*24ee0*/  FFMA.FTZ R7, R2, R7, -0.36067417263984680176 ;  /* 0xbeb8aa4902077423 */ /* 0x000fe20000010007 */
[----:B0-----:R-:W-:Y:S02]  /*24ef0*/  IMAD R8, R28, 0x4, R8 ;  /* 0x000000041c087824 */ /* 0x001fe400078e0208 */
[----:B------:R-:W-:Y:S01]  /*24f00*/  FFMA.FTZ R5, R4, R5, 0.48089820146560668945 ;  /* 0x3ef6384a04057423 */ /* 0x000fe20000010005 */
[----:B------:R-:W-:Y:S01]  /*24f10*/  FFMA.FTZ R6, R0, R6, 0.48089820146560668945 ;  /* 0x3ef6384a00067423 */ /* 0x000fe20000010006 */
[----:B------:R-:W-:Y:S01]  /*24f20*/  FFMA.FTZ R7, R2, R7, 0.48089820146560668945 ;  /* 0x3ef6384a02077423 */ /* 0x000fe20000010007 */
[----:B------:R0:W-:Y:S01]  /*24f30*/  STL [R1+0x10c], R8 ;  /* 0x00010c0801007387 */ /* 0x0001e20000100800 */
[----:B------:R-:W-:Y:S01]  /*24f40*/  FFMA.FTZ R5, R4, R5, -0.72134751081466674805 ;  /* 0xbf38aa3b04057423 */ /* 0x000fe20000010005 */
[----:B------:R-:W-:Y:S01]  /*24f50*/  FFMA.FTZ R6, R0, R6, -0.72134751081466674805 ;  /* 0xbf38aa3b00067423 */ /* 0x000fe20000010006 */
[----:B------:R-:W-:Y:S01]  /*24f60*/  FFMA.FTZ R7, R2, R7, -0.72134751081466674805 ;  /* 0xbf38aa3b02077423 */ /* 0x000fe20000010007 */
[----:B0-----:R-:W-:-:S02]  /*24f70*/  IMAD R8, R28, 0x4, R8 ;  /* 0x000000041c087824 */ /* 0x001fc400078e0208 */
[----:B------:R-:W-:-:S03]  /*24f80*/  FMUL R5, R4, R5 ;  /* 0x0000000504057220 */ /* 0x000fc60000400000 */
[----:B------:R0:W-:Y:S01]  /*24f90*/  STL [R1+0x100], R8 ;  /* 0x0001000801007387 */ /* 0x0001e20000100800 */
[----:B------:R-:W-:Y:S01]  /*24fa0*/  FMUL R6, R0, R6 ;  /* 0x0000000600067220 */ /* 0x000fe20000400000 */
[----:B------:R-:W-:Y:S01]  /*24fb0*/  FMUL R7, R2, R7 ;  /* 0x0000000702077220 */ /* 0x000fe20000400000 */
[----:B------:R-:W-:Y:S01]  /*24fc0*/  FMUL R5, R4, R5 ;  /* 0x0000000504057220 */ /* 0x000fe20000400000 */
[----:B0-----:R-:W-:Y:S02]  /*24fd0*/  IMAD R8, R28, 0x4, R8 ;  /* 0x000000041c087824 */ /* 0x001fe400078e0208 */
[----:B------:R-:W-:Y:S01]  /*24fe0*/  FMUL R6, R0, R6 ;  /* 0x0000000600067220 */ /* 0x000fe20000400000 */
[----:B------:R-:W-:Y:S02]  /*24ff0*/  FMUL R7, R2, R7 ;  /* 0x0000000702077220 */ /* 0x000fe40000400000 */
[----:B------:R0:W-:Y:S01]  /*25000*/  STL [R1+0x114], R8 ;  /* 0x0001140801007387 */ /* 0x0001e20000100800 */
[----:B------:R-:W-:Y:S01]  /*25010*/  FFMA.FTZ R5, R4, 1.4426950216293334961, R5 ;  /* 0x3fb8aa3b04057823 */ /* 0x000fe20000010005 */
[----:B------:R-:W-:Y:S01]  /*25020*/  FFMA.FTZ R6, R0, 1.4426950216293334961, R6 ;  /* 0x3fb8aa3b00067823 */ /* 0x000fe20000010006 */
[----:B------:R-:W-:Y:S01]  /*25030*/  FFMA.FTZ R7, R2, 1.4426950216293334961, R7 ;  /* 0x3fb8aa3b02077823 */ /* 0x000fe20000010007 */
[----:B0-----:R-:W-:-:S05]  /*25040*/  IMAD R8, R28, 0x4, R8 ;  /* 0x000000041c087824 */ /* 0x001fca00078e0208 */
[----:B------:R0:W-:Y:S02]  /*25050*/  STL [R1+0x118], R8 ;  /* 0x0001180801007387 */ /* 0x0001e40000100800 */
[----:B0-----:R-:W-:-:S05]  /*25060*/  IMAD R8, R28, 0x4, R8 ;  /* 0x000000041c087824 */ /* 0x001fca00078e0208 */
[----:B------:R0:W-:Y:S02]  /*25070*/  STL [R1+0x110], R8 ;  /* 0x0001100801007387 */ /* 0x0001e40000100800 */
[----:B0-----:R-:W-:-:S04]  /*25080*/  IMAD R8, R28, 0x4, R8 ;  /* 0x000000041c087824 */ /* 0x001fc800078e0208 */
[----:B------:R-:W-:Y:S01]  /*25090*/  IMAD R0, R28, 0x4, R8 ;  /* 0x000000041c007824 */ /* 0x000fe200078e0208 */
[----:B------:R-:W-:Y:S01]  /*250a0*/  STL [R1+0x108], R8 ;  /* 0x0001080801007387 */ /* 0x000fe20000100800 */
[----:B--2---:R-:W-:-:S03]  /*250b0*/  ISETP.GE.U32.AND P2, PT, R20, 0x7f800000, PT ;  /* 0x7f8000001400780c */ /* 0x004fc60003f46070 */
[----:B------:R0:W-:Y:S02]  /*250c0*/  STL [R1+0xfc], R0 ;  /* 0x0000fc0001007387 */ /* 0x0001e40000100800 */
[----:B0-----:R-:W-:Y:S01]  /*250d0*/  IMAD R0, R28, 0x4, R0 ;  /* 0x000000041c007824 */ /* 0x001fe200078e0200 */
[----:B------:R-:W-:Y:S01]  /*250e0*/  FSETP.NEU.AND P4, PT, R20, RZ, PT ;  /* 0x000000ff1400720b */ /* 0x000fe20003f8d000 */
[----:B----4-:R-:W-:Y:S01]  /*250f0*/  FADD R13, R24, R5 ;  /* 0x00000005180d7221 */ /* 0x010fe20000000000 */
[----:B-----5:R-:W-:Y:S01]  /*25100*/  FADD R12, R21, R6 ;  /* 0x00000006150c7221 */ /* 0x020fe20000000000 */
[----:B---3--:R-:W-:Y:S01]  /*25110*/  FADD R22, R25, R7 ;  /* 0x0000000719167221 */ /* 0x008fe20000000000 */
[----:B------:R-:W-:Y:S01]  /*25120*/  BAR.SYNC.DEFER_BLOCKING 0x0 ;  /* 0x0000000000007b1d */ /* 0x000fe20000010000 */
[----:B------:R-:W-:-:S05]  /*25130*/  LOP3.LUT R24, R29, 0x40, RZ, 0x3c, !PT ;  /* 0x000000401d187812 */ /* 0x000fca00078e3cff */
[----:B------:R-:W0:Y:S04]  /*25140*/  LDS.128 R4, [R29+UR9] ;  /* 0x000000091d047984 */ /* 0x000e280008000c00 */
[----:B------:R-:W1:Y:S01]  /*25150*/  LDS.128 R8, [R24+UR9] ;  /* 0x0000000918087984 */ /* 0x000e620008000c00 */
[----:B------:R-:W-:Y:S01]  /*25160*/  FADD R14, R18, R3 ;  /* 0x00000003120e7221 */ /* 0x000fe20000000000 */
[----:B------:R-:W-:Y:S01]  /*25170*/  ISETP.GE.U32.AND P5, PT, R26, 0x7f800000, PT ;  /* 0x7f8000001a00780c */ /* 0x000fe20003fa6070 */
[----:B------:R-:W2:Y:S01]  /*25180*/  LDC.64 R2, c[0x0][0x228] ;  /* 0x00008a00ff027b82 */ /* 0x000ea20000000a00 */
[----:B------:R-:W3:Y:S04]  /*25190*/  LDS.128 R16, [R29+UR9+0x400] ;  /* 0x000400091d107984 */ /* 0x000ee80008000c00 */
[----:B0-----:R0:W-:Y:S01]  /*251a0*/  STL.64 [R1+0x10], R4 ;  /* 0x0000100401007387 */ /* 0x0011e20000100a00 */
[----:B------:R-:W-:-:S03]  /*251b0*/  IMAD.MOV.U32 R25, RZ, RZ, R4 ;  /* 0x000000ffff197224 */ /* 0x000fc600078e0004 */
[----:B------:R-:W-:Y:S04]  /*251c0*/  STL.64 [R1+0x18], R6 ;  /* 0x0000180601007387 */ /* 0x000fe80000100a00 */
[----:B------:R-:W-:Y:S01]  /*251d0*/  STL [R1+0xf8], R0 ;  /* 0x0000f80001007387 */ /* 0x000fe20000100800 */
[----:B0-----:R-:W-:Y:S02]  /*251e0*/  IMAD R5, R28, 0x4, R0 ;  /* 0x000000041c057824 */ /* 0x001fe400078e0200 */
[----:B------:R-:W-:-:S03]  /*251f0*/  @P2 IMAD.MOV.U32 R4, RZ, RZ, 0x7f800000 ;  /* 0x7f800000ff042424 */ /* 0x000fc600078e00ff */
[----:B------:R0:W-:Y:S01]  /*25200*/  STL [R1+0xf4], R5 ;  /* 0x0000f40501007387 */ /* 0x0001e20000100800 */
[----:B------:R-:W-:-:S03]  /*25210*/  @P2 FFMA.FTZ R14, R20, R4, +INF ;  /* 0x7f800000140e2423 */ /* 0x000fc60000010004 */
[----:B-1----:R-:W-:Y:S04]  /*25220*/  STL [R1+0xe98], R9 ;  /* 0x000e980901007387 */ /* 0x002fe80000100800 */
[----:B------:R-:W-:Y:S04]  /*25230*/  STL.64 [R1+0xe60], R10 ;  /* 0x000e600a01007387 */ /* 0x000fe80000100a00 */
[----:B------:R-:W4:Y:S01]  /*25240*/  LDL.LU R20, [R1+0xf40] ;  /* 0x000f400001147983 */ /* 0x000f220000300800 */
[C---:B0-----:R-:W-:Y:S01]  /*25250*/  IMAD R5, R28.reuse, 0x4, R5 ;  /* 0x000000041c057824 */ /* 0x041fe200078e0205 */
[----:B------:R-:W0:Y:S03]  /*25260*/  S2R R21, SR_TID.X ;  /* 0x0000000000157919 */ /* 0x000e260000002100 */
[----:B------:R-:W-:Y:S01]  /*25270*/  IMAD R4, R28, 0x4, R5 ;  /* 0x000000041c047824 */ /* 0x000fe200078e0205 */
[----:B------:R-:W-:Y:S04]  /*25280*/  STL [R1+0x35c], R14 ;  /* 0x00035c0e01007387 */ /* 0x000fe80000100800 */
[----:B---3--:R-:W-:Y:S04]  /*25290*/  STL [R1+0x4], R17 ;  /* 0x0000041101007387 */ /* 0x008fe80000100800 */
[----:B------:R-:W-:Y:S04]  /*252a0*/  STL.64 [R1+0x8], R18 ;  /* 0x0000081201007387 */ /* 0x000fe80000100a00 */
[----:B------:R1:W-:Y:S02]  /*252b0*/  STL [R1+0xf0], R5 ;  /* 0x0000f00501007387 */ /* 0x0003e40000100800 */
[----:B-1----:R-:W1:Y:S01]  /*252c0*/  S2R R5, SR_CTAID.X ;  /* 0x0000000000057919 */ /* 0x002e620000002500 */
[----:B------:R-:W-:Y:S01]  /*252d0*/  @P5 IMAD.MOV.U32 R0, RZ, RZ, 0x7f800000 ;  /* 0x7f800000ff005424 */ /* 0x000fe200078e00ff */
[----:B0-----:R-:W-:-:S03]  /*252e0*/  LOP3.LUT R21, R21, 0x1f, RZ, 0xc0, !PT ;  /* 0x0000001f15157812 */ /* 0x001fc600078ec0ff */
[----:B------:R-:W-:Y:S01]  /*252f0*/  @P5 FFMA.FTZ R13, R26, R0, +INF ;  /* 0x7f8000001a0d5423 */ /* 0x000fe20000010000 */
[----:B------:R-:W-:Y:S02]  /*25300*/  IMAD.MOV.U32 R11, RZ, RZ, R16 ;  /* 0x000000ffff0b7224 */ /* 0x000fe400078e0010 */
[----:B------:R-:W-:Y:S02]  /*25310*/  IMAD R9, R28, 0x4, R4 ;  /* 0x000000041c097824 */ /* 0x000fe400078e0204 */
[----:B------:R-:W-:Y:S04]  /*25320*/  STL [R1+0x358], R13 ;  /* 0x0003580d01007387 */ /* 0x000fe80000100800 */
[----:B------:R-:W-:Y:S01]  /*25330*/  STL [R1+0xe8], R4 ;  /* 0x0000e80401007387 */ /* 0x000fe20000100800 */
[----:B-1----:R-:W-:-:S04]  /*25340*/  IMAD R5, R5, 0x20, R21 ;  /* 0x0000002005057824 */ /* 0x002fc800078e0215 */
[----:B------:R-:W-:Y:S02]  /*25350*/  IMAD R16, R5, UR5, RZ ;  /* 0x0000000505107c24 */ /* 0x000fe4000f8e02ff */
[----:B------:R-:W0:Y:S01]  /*25360*/  LDS.128 R4, [R24+UR9+0x400] ;  /* 0x0004000918047984 */ /* 0x000e220008000c00 */
[----:B------:R-:W-:Y:S01]  /*25370*/  ISETP.GE.U32.AND P1, PT, R23, 0x7f800000, PT ;  /* 0x7f8000001700780c */ /* 0x000fe20003f26070 */
[----:B------:R-:W-:-:S12]  /*25380*/  UIMAD UR4, UR8, UR4, URZ ;  /* 0x00000004080472a4 */ /* 0x000fd8000f8e023f */
[----:B------:R-:W-:-:S04]  /*25390*/  @P1 IMAD.MOV.U32 R0, RZ, RZ, 0x7f800000 ;  /* 0x7f800000ff001424 */ /* 0x000fc800078e00ff */
[----:B------:R-:W-:Y:S01]  /*253a0*/  @P1 FFMA.FTZ R12, R23, R0, +INF ;  /* 0x7f800000170c1423 */ /* 0x000fe20000010000 */
[----:B--2---:R-:W-:Y:S02]  /*253b0*/  IADD3 R0, P1, P6, R16, UR4, R2 ;  /* 0x0000000410007c10 */ /* 0x004fe4000fe3e002 */
[----:B------:R-:W-:Y:S02]  /*253c0*/  SHF.R.S32.HI R2, RZ, 0x1f, R16 ;  /* 0x0000001fff027819 */ /* 0x000fe40000011410 */
[----:B------:R-:W-:Y:S04]  /*253d0*/  LDS.128 R16, [R24+UR9+0x800] ;  /* 0x0008000918107984 */ /* 0x000fe80008000c00 */
[----:B0-----:R0:W-:Y:S04]  /*253e0*/  STL [R1+0xe9c], R5 ;  /* 0x000e9c0501007387 */ /* 0x0011e80000100800 */
[----:B------:R-:W-:Y:S04]  /*253f0*/  STL.64 [R1+0xe48], R6 ;  /* 0x000e480601007387 */ /* 0x000fe80000100a00 */
[----:B------:R-:W-:Y:S04]  /*25400*/  STL [R1+0xec], R9 ;  /* 0x0000ec0901007387 */ /* 0x000fe80000100800 */
[----:B------:R-:W-:Y:S04]  /*25410*/  STL [R1+0x354], R12 ;  /* 0x0003540c01007387 */ /* 0x000fe80000100800 */
[----:B------:R-:W1:Y:S01]  /*25420*/  LDS.128 R12, [R29+UR9+0x800] ;  /* 0x000800091d0c7984 */ /* 0x000e620008000c00 */
[----:B------:R-:W-:Y:S01]  /*25430*/  ISETP.GE.U32.AND P5, PT, R27, 0x7f800000, PT ;  /* 0x7f8000001b00780c */ /* 0x000fe20003fa6070 */
[----:B0-----:R-:W-:Y:S01]  /*25440*/  IMAD R5, R28, 0x4, R9 ;  /* 0x000000041c057824 */ /* 0x001fe200078e0209 */
[----:B------:R-:W-:Y:S01]  /*25450*/  USHF.R.S32.HI UR5, URZ, 0x1f, UR4 ;  /* 0x0000001f3f057899 */ /* 0x000fe20008011404 */
[----:B------:R-:W-:-:S02]  /*25460*/  FSETP.NEU.AND P2, PT, R23, RZ, PT ;  /* 0x000000ff1700720b */ /* 0x000fc40003f4d000 */
[----:B------:R-:W-:Y:S01]  /*25470*/  FSETP.NEU.AND P3, PT, R26, RZ, PT ;  /* 0x000000ff1a00720b */ /* 0x000fe20003f6d000 */
[----:B------:R-:W-:Y:S01]  /*25480*/  STL [R1+0xe4], R5 ;  /* 0x0000e40501007387 */ /* 0x000fe20000100800 */
[----:B------:R-:W-:Y:S01]  /*25490*/  ULDC UR4, c[0x0][0x27c] ;  /* 0x00009f0000047ab9 */ /* 0x000fe20000000800 */
[----:B------:R-:W-:-:S05]  /*254a0*/  IADD3.X R2, R2, UR5, R3, P1, P6 ;  /* 0x0000000502027c10 */ /* 0x000fca0008fec403 */
[----:B------:R-:W-:-:S04]  /*254b0*/  @P5 IMAD.MOV.U32 R21, RZ, RZ, 0x7f800000 ;  /* 0x7f800000ff155424 */ /* 0x000fc800078e00ff */
[C---:B------:R-:W-:Y:S01]  /*254c0*/  @P5 FFMA.FTZ R22, R27.reuse, R21, +INF ;  /* 0x7f8000001b165423 */ /* 0x040fe20000010015 */
[----:B------:R-:W-:Y:S01]  /*254d0*/  FSETP.NEU.AND P1, PT, R27, RZ, PT ;  /* 0x000000ff1b00720b */ /* 0x000fe20003f2d000 */
[----:B-1----:R-:W-:Y:S04]  /*254e0*/  STL [R1+0xea0], R13 ;  /* 0x000ea00d01007387 */ /* 0x002fe80000100800 */
[----:B------:R-:W-:Y:S04]  /*254f0*/  STL.64 [R1+0xe58], R14 ;  /* 0x000e580e01007387 */ /* 0x000fe80000100a00 */
[----:B------:R-:W2:Y:S04]  /*25500*/  LDL.LU R7, [R1+0x70] ;  /* 0x0000700001077983 */ /* 0x000ea80000300800 */
[----:B------:R0:W-:Y:S04]  /*25510*/  STL [R1+0xea4], R17 ;  /* 0x000ea41101007387 */ /* 0x0001e80000100800 */
[----:B0-----:R-:W3:Y:S04]  /*25520*/  LDL.LU R17, [R1+0x88] ;  /* 0x0000880001117983 */ /* 0x001ee80000300800 */
[----:B------:R4:W-:Y:S04]  /*25530*/  STL.64 [R1+0xe40], R18 ;  /* 0x000e401201007387 */ /* 0x0009e80000100a00 */
[----:B------:R-:W5:Y:S04]  /*25540*/  LDL.LU R9, [R1+0x8c] ;  /* 0x00008c0001097983 */ /* 0x000f680000300800 */
[----:B------:R-:W-:Y:S01]  /*25550*/  STL [R1+0x350], R22 ;  /* 0x0003501601007387 */ /* 0x000fe20000100800 */
[----:B------:R-:W-:-:S03]  /*25560*/  IMAD R14, R28, 0x4, R5 ;  /* 0x000000041c0e7824 */ /* 0x000fc600078e0205 */
[----:B------:R-:W2:Y:S01]  /*25570*/  LDL.LU R5, [R1+0x38] ;  /* 0x0000380001057983 */ /* 0x000ea20000300800 */
[----:B------:R-:W-:-:S04]  /*25580*/  IMAD R15, R28, 0x4, R14 ;  /* 0x000000041c0f7824 */ /* 0x000fc800078e020e */
[----:B------:R-:W-:Y:S01]  /*25590*/  IMAD R3, R28, 0x4, R15 ;  /* 0x000000041c037824 */ /* 0x000fe200078e020f */
[----:B------:R-:W-:Y:S04]  /*255a0*/  STL.64 [R1+0xf20], R14 ;  /* 0x000f200e01007387 */ /* 0x000fe80000100a00 */
[----:B------:R-:W-:Y:S01]  /*255b0*/  STL [R1+0xd4], R3 ;  /* 0x0000d40301007387 */ /* 0x000fe20000100800 */
[----:B----4-:R-:W-:Y:S01]  /*255c0*/  IADD3 R18, P6, R20, R0, RZ ;  /* 0x0000000014127210 */ /* 0x010fe20007fde0ff */
[----:B------:R-:W-:-:S03]  /*255d0*/  IMAD R27, R28, 0x4, R20 ;  /* 0x000000041c1b7824 */ /* 0x000fc600078e0214 */
[----:B------:R-:W-:Y:S02]  /*255e0*/  LEA.HI.X.SX32 R19, R20, R2, 0x1, P6 ;  /* 0x0000000214137211 */ /* 0x000fe400030f0eff */
[----:B------:R-:W0:Y:S04]  /*255f0*/  LDS.128 R20, [R29+UR9+0xc00] ;  /* 0x000c00091d147984 */ /* 0x000e280008000c00 */
[----:B0-----:R-:W-:Y:S04]  /*25600*/  STL [R1+0xea8], R21 ;  /* 0x000ea81501007387 */ /* 0x001fe80000100800 */
[----:B------:R0:W-:Y:S04]  /*25610*/  STL.64 [R1+0xe50], R22 ;  /* 0x000e501601007387 */ /* 0x0001e80000100a00 */
[----:B0-----:R-:W4:Y:S01]  /*25620*/  LDL.LU R22, [R1+0xd4] ;  /* 0x0000d40001167983 */ /* 0x001f220000300800 */
[----:B------:R-:W-:-:S02]  /*25630*/  IADD3 R14, P5, R27, R0, RZ ;  /* 0x000000001b0e7210 */ /* 0x000fc40007fbe0ff */
[----:B------:R-:W-:Y:S02]  /*25640*/  PRMT R3, R25, 0x7770, RZ ;  /* 0x0000777019037816 */ /* 0x000fe400000000ff */
[----:B------:R-:W-:Y:S02]  /*25650*/  LEA.HI.X.SX32 R15, R27, R2, 0x1, P5 ;  /* 0x000000021b0f7211 */ /* 0x000fe400028f0eff */
[----:B------:R-:W0:Y:S04]  /*25660*/  LDS.128 R24, [R24+UR9+0xc00] ;  /* 0x000c000918187984 */ /* 0x000e280008000c00 */
[----:B------:R-:W-:Y:S04]  /*25670*/  STG.E.U8 desc[UR12][R18.64], R3 ;  /* 0x0000000312007986 */ /* 0x000fe8000c10110c */
[----:B0-----:R0:W-:Y:S02]  /*25680*/  STL [R1+0xeac], R25 ;  /* 0x000eac1901007387 */ /* 0x0011e40000100800 */
[----:B0-----:R-:W0:Y:S02]  /*25690*/  LDC R25, c[0x0][0x278] ;  /* 0x00009e00ff197b82 */ /* 0x001e240000000800 */
[----:B------:R5:W-:Y:S04]  /*256a0*/  STL.64 [R1+0xe38], R26 ;  /* 0x000e381a01007387 */ /* 0x000be80000100a00 */
[----:B------:R-:W2:Y:S04]  /*256b0*/  LDL.LU R13, [R1+0x3c] ;  /* 0x00003c00010d7983 */ /* 0x000ea80000300800 */
[----:B------:R-:W2:Y:S01]  /*256c0*/  LDL.LU R10, [R1+0x40] ;  /* 0x00004000010a7983 */ /* 0x000ea20000300800 */
[----:B------:R-:W-:-:S02]  /*256d0*/  PRMT R3, R8, 0x7770, RZ ;  /* 0x0000777008037816 */ /* 0x000fc400000000ff */
[----:B------:R-:W-:-:S03]  /*256e0*/  PRMT R18, R11, 0x7770, RZ ;  /* 0x000077700b127816 */ /* 0x000fc600000000ff */
[----:B------:R-:W-:Y:S01]  /*256f0*/  STG.E.U8 desc[UR12][R14.64], R3 ;  /* 0x000000030e007986 */ /* 0x000fe2000c10110c */
[----:B-----5:R-:W-:-:S04]  /*25700*/  IADD3 R26, P5, R9, R0, RZ ;  /* 0x00000000091a7210 */ /* 0x020fc80007fbe0ff */
[----:B------:R-:W-:Y:S01]  /*25710*/  LEA.HI.X.SX32 R27, R9, R2, 0x1, P5 ;  /* 0x00000002091b7211 */ /* 0x000fe200028f0eff */
[----:B----4-:R-:W-:-:S04]  /*25720*/  IMAD R23, R28, 0x4, R22 ;  /* 0x000000041c177824 */ /* 0x010fc800078e0216 */
[----:B0-----:R-:W-:Y:S01]  /*25730*/  IMAD R6, R25, 0x4, R23 ;  /* 0x0000000419067824 */ /* 0x001fe200078e0217 */
[----:B---3--:R-:W-:-:S04]  /*25740*/  IADD3 R28, P6, R17, R0, RZ ;  /* 0x00000000111c7210 */ /* 0x008fc80007fde0ff */
[----:B------:R0:W-:Y:S01]  /*25750*/  STL [R1+0xc8], R6 ;  /* 0x0000c80601007387 */ /* 0x0001e20000100800 */
[----:B------:R-:W-:-:S03]  /*25760*/  LEA.HI.X.SX32 R29, R17, R2, 0x1, P6 ;  /* 0x00000002111d7211 */ /* 0x000fc600030f0eff */
[----:B------:R-:W3:Y:S01]  /*25770*/  LDL.LU R17, [R1+0x50] ;  /* 0x0000500001117983 */ /* 0x000ee20000300800 */
[----:B0-----:R-:W-:-:S03]  /*25780*/  IMAD R6, R25, 0x4, R6 ;  /* 0x0000000419067824 */ /* 0x001fc600078e0206 */
[----:B------:R-:W-:Y:S04]  /*25790*/  STG.E.U8 desc[UR12][R28.64], R18 ;  /* 0x000000121c007986 */ /* 0x000fe8000c10110c */
[----:B------:R0:W-:Y:S02]  /*257a0*/  STL [R1+0xc4], R6 ;  /* 0x0000c40601007387 */ /* 0x0001e40000100800 */
[----:B0-----:R-:W-:-:S04]  /*257b0*/  IMAD R6, R25, 0x4, R6 ;  /* 0x0000000419067824 */ /* 0x001fc800078e0206 */
[C---:B------:R-:W-:Y:S01]  /*257c0*/  IMAD R18, R25.reuse, 0x4, R6 ;  /* 0x0000000419127824 */ /* 0x040fe200078e0206 */
[----:B------:R0:W-:Y:S04]  /*257d0*/  STL [R1+0xc0], R6 ;  /* 0x0000c00601007387 */ /* 0x0001e80000100800 */
[----:B------:R-:W-:Y:S01]  /*257e0*/  STL.64 [R1+0xf28], R22 ;  /* 0x000f281601007387 */ /* 0x000fe20000100a00 */
[----:B------:R-:W-:-:S03]  /*257f0*/  IMAD R19, R25, 0x4, R18 ;  /* 0x0000000419137824 */ /* 0x000fc600078e0212 */
[----:B0-----:R-:W4:Y:S04]  /*25800*/  LDL.LU R6, [R1+0x48] ;  /* 0x0000480001067983 */ /* 0x001f280000300800 */
[----:B------:R-:W5:Y:S04]  /*25810*/  LDL.LU R9, [R1+0x4c] ;  /* 0x00004c0001097983 */ /* 0x000f680000300800 */
[----:B------:R0:W-:Y:S04]  /*25820*/  STL [R1+0xf30], R18 ;  /* 0x000f301201007387 */ /* 0x0001e80000100800 */
[----:B0-----:R-:W5:Y:S01]  /*25830*/  LDL.LU R18, [R1+0x10] ;  /* 0x0000100001127983 */ /* 0x001f620000300800 */
[----:B--2---:R-:W-:-:S04]  /*25840*/  IADD3 R14, P6, R7, R0, RZ ;  /* 0x00000000070e7210 */ /* 0x004fc80007fde0ff */
[----:B------:R-:W-:Y:S02]  /*25850*/  LEA.HI.X.SX32 R15, R7, R2, 0x1, P6 ;  /* 0x00000002070f7211 */ /* 0x000fe400030f0eff */
[C---:B------:R-:W-:Y:S01]  /*25860*/  IADD3 R28, P6, R5.reuse, R0, RZ ;  /* 0x00000000051c7210 */ /* 0x040fe20007fde0ff */
[----:B------:R-:W2:Y:S01]  /*25870*/  LDL.LU R7, [R1+0x44] ;  /* 0x0000440001077983 */ /* 0x000ea20000300800 */
[----:B------:R-:W-:Y:S02]  /*25880*/  PRMT R3, R4, 0x7770, RZ ;  /* 0x0000777004037816 */ /* 0x000fe400000000ff */
[----:B------:R-:W-:Y:S01]  /*25890*/  LEA.HI.X.SX32 R29, R5, R2, 0x1, P6 ;  /* 0x00000002051d7211 */ /* 0x000fe200030f0eff */
[----:B------:R-:W-:Y:S02]  /*258a0*/  IMAD R5, R25, 0x4, R19 ;  /* 0x0000000419057824 */ /* 0x000fe400078e0213 */
[----:B------:R0:W-:Y:S01]  /*258b0*/  STG.E.U8 desc[UR12][R14.64], R3 ;  /* 0x000000030e007986 */ /* 0x0001e2000c10110c */
[----:B------:R-:W-:-:S03]  /*258c0*/  IADD3 R22, P6, R13, R0, RZ ;  /* 0x000000000d167210 */ /* 0x000fc60007fde0ff */
[----:B------:R1:W-:Y:S01]  /*258d0*/  STL [R1+0xb4], R5 ;  /* 0x0000b40501007387 */ /* 0x0003e20000100800 */
[----:B0-----:R-:W-:Y:S02]  /*258e0*/  PRMT R3, R12, 0x7770, RZ ;  /* 0x000077700c037816 */ /* 0x001fe400000000ff */
[----:B------:R-:W-:Y:S01]  /*258f0*/  PRMT R14, R16, 0x7770, RZ ;  /* 0x00007770100e7816 */ /* 0x000fe200000000ff */
[----:B-1----:R-:W-:Y:S02]  /*25900*/  IMAD R5, R25, 0x4, R5 ;  /* 0x0000000419057824 */ /* 0x002fe400078e0205 */
[----:B------:R0:W-:Y:S01]  /*25910*/  STG.E.U8 desc[UR12][R26.64], R3 ;  /* 0x000000031a007986 */ /* 0x0001e2000c10110c */
[----:B------:R-:W-:-:S03]  /*25920*/  LEA.HI.X.SX32 R23, R13, R2, 0x1, P6 ;  /* 0x000000020d177211 */ /* 0x000fc600030f0eff */
[----:B------:R1:W-:Y:S04]  /*25930*/  STG.E.U8 desc[UR12][R28.64], R14 ;  /* 0x0000000e1c007986 */ /* 0x0003e8000c10110c */
[----:B------:R1:W-:Y:S01]  /*25940*/  STL [R1+0xb0], R5 ;  /* 0x0000b00501007387 */ /* 0x0003e20000100800 */
[C---:B0-----:R-:W-:Y:S01]  /*25950*/  IMAD R27, R25.reuse, 0x4, R5 ;  /* 0x00000004191b7824 */ /* 0x041fe200078e0205 */
[----:B------:R-:W-:Y:S02]  /*25960*/  PRMT R3, R20, 0x7770, RZ ;  /* 0x0000777014037816 */ /* 0x000fe400000000ff */
[----:B------:R-:W2:Y:S01]  /*25970*/  LDL.LU R13, [R1+0x60] ;  /* 0x00006000010d7983 */ /* 0x000ea20000300800 */
[----:B-1----:R-:W-:Y:S01]  /*25980*/  IADD3 R14, P5, R10, R0, RZ ;  /* 0x000000000a0e7210 */ /* 0x002fe20007fbe0ff */
[----:B------:R-:W-:-:S03]  /*25990*/  IMAD R5, R25, 0x4, R27 ;  /* 0x0000000419057824 */ /* 0x000fc600078e021b */
[----:B------:R-:W-:Y:S02]  /*259a0*/  LEA.HI.X.SX32 R15, R10, R2, 0x1, P5 ;  /* 0x000000020a0f7211 */ /* 0x000fe400028f0eff */
[----:B------:R-:W2:Y:S04]  /*259b0*/  LDL.LU R10, [R1+0x5c] ;  /* 0x00005c00010a7983 */ /* 0x000ea80000300800 */
[----:B------:R0:W-:Y:S02]  /*259c0*/  STG.E.U8 desc[UR12][R22.64], R3 ;  /* 0x0000000316007986 */ /* 0x0001e4000c10110c */
[----:B0-----:R-:W-:-:S05]  /*259d0*/  PRMT R3, R24, 0x7770, RZ ;  /* 0x0000777018037816 */ /* 0x001fca00000000ff */
[----:B------:R-:W-:Y:S01]  /*259e0*/  STG.E.U8 desc[UR12][R14.64], R3 ;  /* 0x000000030e007986 */ /* 0x000fe2000c10110c */
[----:B---3--:R-:W-:-:S04]  /*259f0*/  IADD3 R28, P6, R17, R0, RZ ;  /* 0x00000000111c7210 */ /* 0x008fc80007fde0ff */
[----:B------:R-:W-:Y:S02]  /*25a00*/  LEA.HI.X.SX32 R29, R17, R2, 0x1, P6 ;  /* 0x00000002111d7211 */ /* 0x000fe400030f0eff */
[----:B------:R-:W3:Y:S04]  /*25a10*/  LDL.LU R17, [R1+0x58] ;  /* 0x0000580001117983 */ /* 0x000ee80000300800 */
[----:B------:R0:W-:Y:S02]  /*25a20*/  STL [R1+0xa8], R5 ;  /* 0x0000a80501007387 */ /* 0x0001e40000100800 */
[----:B0-----:R-:W-:Y:S01]  /*25a30*/  IMAD R5, R25, 0x4, R5 ;  /* 0x0000000419057824 */ /* 0x001fe200078e0205 */
[----:B----4-:R-:W-:-:S04]  /*25a40*/  IADD3 R14, P6, R6, R0, RZ ;  /* 0x00000000060e7210 */ /* 0x010fc80007fde0ff */
[----:B------:R-:W-:Y:S01]  /*25a50*/  LEA.HI.X.SX32 R15, R6, R2, 0x1, P6 ;  /* 0x00000002060f7211 */ /* 0x000fe200030f0eff */
[----:B-----5:R-:W-:Y:S04]  /*25a60*/  STL.64 [R1+0xf38], R18 ;  /* 0x000f381201007387 */ /* 0x020fe80000100a00 */
[----:B------:R0:W-:Y:S02]  /*25a70*/  STL [R1+0xa4], R5 ;  /* 0x0000a40501007387 */ /* 0x0001e40000100800 */
[----:B0-----:R-:W-:-:S05]  /*25a80*/  IMAD R5, R25, 0x4, R5 ;  /* 0x0000000419057824 */ /* 0x001fca00078e0205 */
[----:B------:R0:W-:Y:S04]  /*25a90*/  STL [R1+0xa0], R5 ;  /* 0x0000a00501007387 */ /* 0x0001e80000100800 */
[----:B------:R-:W4:Y:S01]  /*25aa0*/  LDL.LU R6, [R1+0x54] ;  /* 0x0000540001067983 */ /* 0x000f220000300800 */
[----:B------:R-:W-:Y:S02]  /*25ab0*/  PRMT R21, R18, 0x7771, RZ ;  /* 0x0000777112157816 */ /* 0x000fe400000000ff */
[----:B------:R-:W-:Y:S01]  /*25ac0*/  IADD3 R18, P5, R9, R0, RZ ;  /* 0x0000000009127210 */ /* 0x000fe20007fbe0ff */
[----:B0-----:R-:W-:-:S03]  /*25ad0*/  IMAD R5, R25, 0x4, R5 ;  /* 0x0000000419057824 */ /* 0x001fc600078e0205 */
[----:B------:R-:W-:Y:S02]  /*25ae0*/  LEA.HI.X.SX32 R19, R9, R2, 0x1, P5 ;  /* 0x0000000209137211 */ /* 0x000fe400028f0eff */
[----:B------:R0:W-:Y:S04]  /*25af0*/  STL [R1+0x9c], R5 ;  /* 0x00009c0501007387 */ /* 0x0001e80000100800 */
[----:B------:R-:W5:Y:S04]  /*25b00*/  LDL.LU R9, [R1+0x34] ;  /* 0x0000340001097983 */ /* 0x000f680000300800 */
[----:B------:R2:W-:Y:S01]  /*25b10*/  STG.E.U8 desc[UR12][R28.64], R21 ;  /* 0x000000151c007986 */ /* 0x0005e2000c10110c */
[----:B0-----:R-:W-:Y:S01]  /*25b20*/  IMAD R5, R25, 0x4, R5 ;  /* 0x0000000419057824 */ /* 0x001fe200078e0205 */
[----:B--2---:R-:W-:-:S04]  /*25b30*/  IADD3 R28, P6, R7, R0, RZ ;  /* 0x00000000071c7210 */ /* 0x004fc80007fde0ff */
[----:B------:R-:W-:Y:S02]  /*25b40*/  LEA.HI.X.SX32 R29, R7, R2, 0x1, P6 ;  /* 0x00000002071d7211 */ /* 0x000fe400030f0eff */
[----:B------:R-:W2:Y:S04]  /*25b50*/  LDL.LU R7, [R1+0x30] ;  /* 0x0000300001077983 */ /* 0x000ea80000300800 */
[----:B------:R0:W-:Y:S01]  /*25b60*/  STL [R1+0x98], R5 ;  /* 0x0000980501007387 */ /* 0x0001e20000100800 */
[----:B------:R-:W-:Y:S01]  /*25b70*/  PRMT R3, R8, 0x7771, RZ ;  /* 0x0000777108037816 */ /* 0x000fe200000000ff */
[----:B0-----:R-:W-:-:S04]  /*25b80*/  IMAD R5, R25, 0x4, R5 ;  /* 0x0000000419057824 */ /* 0x001fc800078e0205 */
[----:B------:R-:W-:Y:S04]  /*25b90*/  STG.E.U8 desc[UR12][R14.64], R3 ;  /* 0x000000030e007986 */ /* 0x000fe8000c10110c */
[----:B------:R0:W-:Y:S01]  /*25ba0*/  STL [R1+0x94], R5 ;  /* 0x0000940501007387 */ /* 0x0001e20000100800 */
[----:B------:R-:W-:Y:S01]  /*25bb0*/  IADD3 R22, P6, R13, R0, RZ ;  /* 0x000000000d167210 */ /* 0x000fe20007fde0ff */
[----:B0-----:R-:W-:Y:S01]  /*25bc0*/  IMAD R5, R25, 0x4, R5 ;  /* 0x0000000419057824 */ /* 0x001fe200078e0205 */
[----:B------:R-:W-:-:S04]  /*25bd0*/  PRMT R3, R11, 0x7771, RZ ;  /* 0x000077710b037816 */ /* 0x000fc800000000ff */
[----:B------:R0:W-:Y:S01]  /*25be0*/  STL [R1+0x90], R5 ;  /* 0x0000900501007387 */ /* 0x0001e20000100800 */
[----:B------:R-:W-:Y:S02]  /*25bf0*/  PRMT R14, R4, 0x7771, RZ ;  /* 0x00007771040e7816 */ /* 0x000fe400000000ff */
[----:B------:R-:W-:Y:S01]  /*25c00*/  LEA.HI.X.SX32 R23, R13, R2, 0x1, P6 ;  /* 0x000000020d177211 */ /* 0x000fe200030f0eff */
[----:B------:R1:W-:Y:S04]  /*25c10*/  STG.E.U8 desc[UR12][R18.64], R3 ;  /* 0x0000000312007986 */ /* 0x0003e8000c10110c */
[----:B------:R-:W2:Y:S01]  /*25c20*/  LDL.LU R15, [R1+0x64] ;  /* 0x00006400010f7983 */ /* 0x000ea20000300800 */
[----:B0-----:R-:W-:-:S03]  /*25c30*/  IMAD R5, R25, 0x4, R5 ;  /* 0x0000000419057824 */ /* 0x001fc600078e0205 */
[----:B------:R-:W-:Y:S01]  /*25c40*/  STG.E.U8 desc[UR12][R28.64], R14 ;  /* 0x0000000e1c007986 */ /* 0x000fe2000c10110c */
[----:B-1----:R-:W-:-:S03]  /*25c50*/  PRMT R3, R12, 0x7771, RZ ;  /* 0x000077710c037816 */ /* 0x002fc600000000ff */
[----:B------:R0:W-:Y:S01]  /*25c60*/  STL [R1+0x40], R5 ;  /* 0x0000400501007387 */ /* 0x0001e20000100800 */
[----:B------:R-:W-:-:S03]  /*25c70*/  IADD3 R18, P5, R10, R0, RZ ;  /* 0x000000000a127210 */ /* 0x000fc60007fbe0ff */
[----:B------:R1:W-:Y:S01]  /*25c80*/  STG.E.U8 desc[UR12][R22.64], R3 ;  /* 0x0000000316007986 */ /* 0x0003e2000c10110c */
[----:B------:R-:W-:-:S03]  /*25c90*/  LEA.HI.X.SX32 R19, R10, R2, 0x1, P5 ;  /* 0x000000020a137211 */ /* 0x000fc600028f0eff */
[----:B------:R-:W2:Y:S01]  /*25ca0*/  LDL.LU R10, [R1+0x68] ;  /* 0x00006800010a7983 */ /* 0x000ea20000300800 */
[----:B0-----:R-:W-:-:S03]  /*25cb0*/  IMAD R5, R25, 0x4, R5 ;  /* 0x0000000419057824 */ /* 0x001fc600078e0205 */
[----:B------:R-:W2:Y:S01]  /*25cc0*/  LDL.LU R13, [R1+0x6c] ;  /* 0x00006c00010d7983 */ /* 0x000ea20000300800 */
[----:B-1----:R-:W-:-:S03]  /*25cd0*/  PRMT R3, R16, 0x7771, RZ ;  /* 0x0000777110037816 */ /* 0x002fc600000000ff */
[----:B------:R0:W-:Y:S04]  /*25ce0*/  STL [R1+0x8c], R5 ;  /* 0x00008c0501007387 */ /* 0x0001e80000100800 */
[----:B------:R1:W-:Y:S01]  /*25cf0*/  STG.E.U8 desc[UR12][R18.64], R3 ;  /* 0x0000000312007986 */ /* 0x0003e2000c10110c */
[----:B0-----:R-:W-:Y:S01]  /*25d00*/  IMAD R5, R25, 0x4, R5 ;  /* 0x0000000419057824 */ /* 0x001fe200078e0205 */
[----:B------:R-:W-:-:S04]  /*25d10*/  PRMT R14, R20, 0x7771, RZ ;  /* 0x00007771140e7816 */ /* 0x000fc800000000ff */
[----:B------:R0:W-:Y:S01]  /*25d20*/  STL [R1+0x3c], R5 ;  /* 0x00003c0501007387 */ /* 0x0001e20000100800 */
[----:B-1----:R-:W-:Y:S01]  /*25d30*/  PRMT R3, R24, 0x7771, RZ ;  /* 0x0000777118037816 */ /* 0x002fe200000000ff */
[----:B0-----:R-:W-:-:S04]  /*25d40*/  IMAD R5, R25, 0x4, R5 ;  /* 0x0000000419057824 */ /* 0x001fc800078e0205 */
[----:B------:R-:W-:Y:S01]  /*25d50*/  IMAD R21, R25, 0x4, R5 ;  /* 0x0000000419157824 */ /* 0x000fe200078e0205 */
[----:B---3--:R-:W-:-:S04]  /*25d60*/  IADD3 R28, P6, R17, R0, RZ ;  /* 0x00000000111c7210 */ /* 0x008fc80007fde0ff */
[----:B------:R-:W-:Y:S02]  /*25d70*/  LEA.HI.X.SX32 R29, R17, R2, 0x1, P6 ;  /* 0x00000002111d7211 */ /* 0x000fe400030f0eff */
[----:B------:R-:W3:Y:S04]  /*25d80*/  LDL.LU R17, [R1+0x74] ;  /* 0x0000740001117983 */ /* 0x000ee80000300800 */
[----:B------:R-:W-:Y:S04]  /*25d90*/  STG.E.U8 desc[UR12][R28.64], R14 ;  /* 0x0000000e1c007986 */ /* 0x000fe8000c10110c */
[----:B------:R0:W-:Y:S04]  /*25da0*/  STL [R1+0x88], R5 ;  /* 0x0000880501007387 */ /* 0x0001e80000100800 */
[----:B0-----:R-:W3:Y:S01]  /*25db0*/  LDL.LU R5, [R1+0xe0] ;  /* 0x0000e00001057983 */ /* 0x001ee20000300800 */
[----:B----4-:R-:W-:-:S04]  /*25dc0*/  IADD3 R18, P6, R6, R0, RZ ;  /* 0x0000000006127210 */ /* 0x010fc80007fde0ff */
[----:B------:R-:W-:-:S05]  /*25dd0*/  LEA.HI.X.SX32 R19, R6, R2, 0x1, P6 ;  /* 0x0000000206137211 */ /* 0x000fca00030f0eff */
[----:B------:R0:W-:Y:S04]  /*25de0*/  STG.E.U8 desc[UR12][R18.64], R3 ;  /* 0x0000000312007986 */ /* 0x0001e8000c10110c */
[----:B0-----:R-:W4:Y:S01]  /*25df0*/  LDL.LU.64 R18, [R1+0xf38] ;  /* 0x000f380001127983 */ /* 0x001f220000300a00 */
[----:B-----5:R-:W-:-:S04]  /*25e00*/  IADD3 R22, P5, R9, R0, RZ ;  /* 0x0000000009167210 */ /* 0x020fc80007fbe0ff */
[----:B------:R-:W-:Y:S02]  /*25e10*/  LEA.HI.X.SX32 R23, R9, R2, 0x1, P5 ;  /* 0x0000000209177211 */ /* 0x000fe400028f0eff */
[----:B------:R-:W5:Y:S01]  /*25e20*/  LDL.LU R9, [R1+0xd0] ;  /* 0x0000d00001097983 */ /* 0x000f620000300800 */
[----:B------:R-:W-:-:S05]  /*25e30*/  IMAD R6, R25, 0x4, R21 ;  /* 0x0000000419067824 */ /* 0x000fca00078e0215 */
[----:B------:R0:W-:Y:S01]  /*25e40*/  STL [R1+0x84], R6 ;  /* 0x0000840601007387 */ /* 0x0001e20000100800 */
[----:B--2---:R-:W-:Y:S01]  /*25e50*/  IADD3 R28, P6, R7, R0, RZ ;  /* 0x00000000071c7210 */ /* 0x004fe20007fde0ff */
[----:B0-----:R-:W-:-:S03]  /*25e60*/  IMAD R6, R25, 0x4, R6 ;  /* 0x0000000419067824 */ /* 0x001fc600078e0206 */
[----:B------:R-:W-:Y:S01]  /*25e70*/  LEA.HI.X.SX32 R29, R7, R2, 0x1, P6 ;  /* 0x00000002071d7211 */ /* 0x000fe200030f0eff */
[C---:B------:R-:W-:Y:S01]  /*25e80*/  IMAD R14, R25.reuse, 0x4, R6 ;  /* 0x00000004190e7824 */ /* 0x040fe200078e0206 */
[----:B------:R-:W-:Y:S01]  /*25e90*/  PRMT R7, R8, 0x7772, RZ ;  /* 0x0000777208077816 */ /* 0x000fe200000000ff */
[----:B------:R-:W-:Y:S04]  /*25ea0*/  STL [R1+0x44], R6 ;  /* 0x0000440601007387 */ /* 0x000fe80000100800 */
[----:B------:R0:W-:Y:S02]  /*25eb0*/  STL [R1+0x80], R14 ;  /* 0x0000800e01007387 */ /* 0x0001e40000100800 */
[----:B0-----:R-:W-:-:S04]  /*25ec0*/  IMAD R14, R25, 0x4, R14 ;  /* 0x00000004190e7824 */ /* 0x001fc800078e020e */
[----:B------:R-:W-:Y:S01]  /*25ed0*/  IMAD R26, R25, 0x4, R14 ;  /* 0x00000004191a7824 */ /* 0x000fe200078e020e */
[----:B------:R0:W-:Y:S02]  /*25ee0*/  STL [R1+0x58], R14 ;  /* 0x0000580e01007387 */ /* 0x0001e40000100800 */
[----:B0-----:R-:W-:Y:S02]  /*25ef0*/  PRMT R14, R12, 0x7772, RZ ;  /* 0x000077720c0e7816 */ /* 0x001fe400000000ff */
[----:B------:R-:W-:Y:S02]  /*25f00*/  IADD3 R6, P5, R10, R0, RZ ;  /* 0x000000000a067210 */ /* 0x000fe40007fbe0ff */
[----:B----4-:R-:W-:-:S05]  /*25f10*/  PRMT R3, R18, 0x7772, RZ ;  /* 0x0000777212037816 */ /* 0x010fca00000000ff */
[----:B------:R0:W-:Y:S04]  /*25f20*/  STG.E.U8 desc[UR12][R22.64], R3 ;  /* 0x0000000316007986 */ /* 0x0001e8000c10110c */
[----:B------:R1:W-:Y:S01]  /*25f30*/  STG.E.U8 desc[UR12][R28.64], R7 ;  /* 0x000000071c007986 */ /* 0x0003e2000c10110c */
[----:B0-----:R-:W-:Y:S02]  /*25f40*/  IADD3 R22, P6, R15, R0, RZ ;  /* 0x000000000f167210 */ /* 0x001fe40007fde0ff */
[----:B------:R-:W-:Y:S02]  /*25f50*/  PRMT R3, R11, 0x7772, RZ ;  /* 0x000077720b037816 */ /* 0x000fe400000000ff */
[----:B------:R-:W-:Y:S02]  /*25f60*/  LEA.HI.X.SX32 R23, R15, R2, 0x1, P6 ;  /* 0x000000020f177211 */ /* 0x000fe400030f0eff */
[----:B-1----:R-:W-:-:S02]  /*25f70*/  IADD3 R28, P6, R13, R0, RZ ;  /* 0x000000000d1c7210 */ /* 0x002fc40007fde0ff */
[-C--:B------:R-:W-:Y:S01]  /*25f80*/  LEA.HI.X.SX32 R7, R10, R2.reuse, 0x1, P5 ;  /* 0x000000020a077211 */ /* 0x080fe200028f0eff */
[----:B------:R0:W-:Y:S01]  /*25f90*/  STG.E.U8 desc[UR12][R22.64], R3 ;  /* 0x0000000316007986 */ /* 0x0001e2000c10110c */
[----:B------:R-:W-:Y:S01]  /*25fa0*/  LEA.HI.X.SX32 R29, R13, R2, 0x1, P6 ;  /* 0x000000020d1d7211 */ /* 0x000fe200030f0eff */
[----:B------:R-:W-:Y:S02]  /*25fb0*/  IMAD R13, R25, 0x4, R26 ;  /* 0x00000004190d7824 */ /* 0x000fe400078e021a */
[----:B------:R-:W2:Y:S01]  /*25fc0*/  LDL.LU R10, [R1+0x10c] ;  /* 0x00010c00010a7983 */ /* 0x000ea20000300800 */
[----:B0-----:R-:W-:-:S03]  /*25fd0*/  PRMT R3, R4, 0x7772, RZ ;  /* 0x0000777204037816 */ /* 0x001fc600000000ff */
[----:B------:R0:W-:Y:S04]  /*25fe0*/  STL [R1+0x54], R13 ;  /* 0x0000540d01007387 */ /* 0x0001e80000100800 */
[----:B------:R3:W-:Y:S01]  /*25ff0*/  STG.E.U8 desc[UR12][R6.64], R3 ;  /* 0x0000000306007986 */ /* 0x0007e2000c10110c */
[----:B0-----:R-:W-:Y:S01]  /*26000*/  IMAD R13, R25, 0x4, R13 ;  /* 0x00000004190d7824 */ /* 0x001fe200078e020d */
[C---:B---3--:R-:W-:Y:S02]  /*26010*/  IADD3 R6, P6, R17.reuse, R0, RZ ;  /* 0x0000000011067210 */ /* 0x048fe40007fde0ff */
[----:B------:R-:W-:Y:S02]  /*26020*/  PRMT R3, R16, 0x7772, RZ ;  /* 0x0000777210037816 */ /* 0x000fe400000000ff */
[----:B------:R-:W-:Y:S01]  /*26030*/  LEA.HI.X.SX32 R7, R17, R2, 0x1, P6 ;  /* 0x0000000211077211 */ /* 0x000fe200030f0eff */
[----:B------:R5:W-:Y:S04]  /*26040*/  STG.E.U8 desc[UR12][R28.64], R14 ;  /* 0x0000000e1c007986 */ /* 0x000be8000c10110c */
[----:B------:R-:W-:Y:S04]  /*26050*/  STL [R1+0x78], R13 ;  /* 0x0000780d01007387 */ /* 0x000fe80000100800 */
[----:B------:R-:W3:Y:S01]  /*26060*/  LDL.LU R17, [R1+0x114] ;  /* 0x0001140001117983 */ /* 0x000ee20000300800 */
[----:B-----5:R-:W-:-:S03]  /*26070*/  IADD3 R28, P6, R9, R0, RZ ;  /* 0x00000000091c7210 */ /* 0x020fc60007fde0ff */
[----:B------:R0:W-:Y:S01]  /*26080*/  STG.E.U8 desc[UR12][R6.64], R3 ;  /* 0x0000000306007986 */ /* 0x0001e2000c10110c */
[----:B------:R-:W-:Y:S02]  /*26090*/  LEA.HI.X.SX32 R29, R9, R2, 0x1, P6 ;  /* 0x00000002091d7211 */ /* 0x000fe400030f0eff */
[----:B------:R-:W-:Y:S01]  /*260a0*/  PRMT R9, R24, 0x7772, RZ ;  /* 0x0000777218097816 */ /* 0x000fe200000000ff */
[----:B0-----:R-:W4:Y:S01]  /*260b0*/  LDL.LU R6, [R1+0x118] ;  /* 0x0001180001067983 */ /* 0x001f220000300800 */
[----:B------:R-:W-:-:S03]  /*260c0*/  PRMT R3, R20, 0x7772, RZ ;  /* 0x0000777214037816 */ /* 0x000fc600000000ff */
[----:B------:R0:W-:Y:S04]  /*260d0*/  STL [R1+0xeb0], R20 ;  /* 0x000eb01401007387 */ /* 0x0001e80000100800 */
[----:B0-----:R-:W5:Y:S04]  /*260e0*/  LDL.LU R20, [R1+0x100] ;  /* 0x0001000001147983 */ /* 0x001f680000300800 */
[----:B------:R-:W4:Y:S04]  /*260f0*/  LDL.LU R7, [R1+0x110] ;  /* 0x0001100001077983 */ /* 0x000f280000300800 */
[----:B------:R0:W-:Y:S04]  /*26100*/  STL [R1+0xeb4], R24 ;  /* 0x000eb41801007387 */ /* 0x0001e80000100800 */
[----:B0-----:R-:W3:Y:S01]  /*26110*/  LDL.LU R24, [R1+0x104] ;  /* 0x0001040001187983 */ /* 0x001ee20000300800 */
[----:B------:R-:W-:Y:S01]  /*26120*/  IADD3 R14, P5, R5, R0, RZ ;  /* 0x00000000050e7210 */ /* 0x000fe20007fbe0ff */
[----:B------:R-:W-:-:S03]  /*26130*/  IMAD R13, R25, 0x4, R13 ;  /* 0x00000004190d7824 */ /* 0x000fc600078e020d */
[----:B------:R-:W-:Y:S01]  /*26140*/  LEA.HI.X.SX32 R15, R5, R2, 0x1, P5 ;  /* 0x00000002050f7211 */ /* 0x000fe200028f0eff */
[----:B------:R-:W-:-:S04]  /*26150*/  IMAD R5, R25, 0x4, R13 ;  /* 0x0000000419057824 */ /* 0x000fc800078e020d */
[----:B------:R-:W-:Y:S01]  /*26160*/  IMAD R5, R25, 0x4, R5 ;  /* 0x0000000419057824 */ /* 0x000fe200078e0205 */
[----:B------:R0:W-:Y:S04]  /*26170*/  STG.E.U8 desc[UR12][R14.64], R3 ;  /* 0x000000030e007986 */ /* 0x0001e8000c10110c */
[----:B------:R1:W-:Y:S01]  /*26180*/  STG.E.U8 desc[UR12][R28.64], R9 ;  /* 0x000000091c007986 */ /* 0x0003e2000c10110c */
[----:B0-----:R-:W-:-:S03]  /*26190*/  PRMT R3, R18, 0x7773, RZ ;  /* 0x0000777312037816 */ /* 0x001fc600000000ff */
[----:B------:R-:W4:Y:S01]  /*261a0*/  LDL.LU R18, [R1+0xf30] ;  /* 0x000f300001127983 */ /* 0x000f220000300800 */
[----:B-1----:R-:W-:-:S05]  /*261b0*/  IMAD R9, R25, 0x4, R5 ;  /* 0x0000000419097824 */ /* 0x002fca00078e0205 */
[----:B------:R0:W-:Y:S01]  /*261c0*/  STL [R1+0x70], R9 ;  /* 0x0000700901007387 */ /* 0x0001e20000100800 */
[----:B------:R-:W-:Y:S01]  /*261d0*/  PRMT R8, R8, 0x7773, RZ ;  /* 0x0000777308087816 */ /* 0x000fe200000000ff */
[----:B0-----:R-:W-:Y:S01]  /*261e0*/  IMAD R9, R25, 0x4, R9 ;  /* 0x0000000419097824 */ /* 0x001fe200078e0209 */
[----:B------:R-:W-:Y:S02]  /*261f0*/  PRMT R4, R4, 0x7773, RZ ;  /* 0x0000777304047816 */ /* 0x000fe400000000ff */
[----:B------:R-:W-:Y:S02]  /*26200*/  PRMT R12, R12, 0x7773, RZ ;  /* 0x000077730c0c7816 */ /* 0x000fe400000000ff */
[----:B------:R-:W-:Y:S02]  /*26210*/  PRMT R16, R16, 0x7773, RZ ;  /* 0x0000777310107816 */ /* 0x000fe400000000ff */
[----:B--2---:R-:W-:-:S04]  /*26220*/  IADD3 R14, P5, R10, R0, RZ ;  /* 0x000000000a0e7210 */ /* 0x004fc80007fbe0ff */
[----:B------:R-:W-:Y:S01]  /*26230*/  LEA.HI.X.SX32 R15, R10, R2, 0x1, P5 ;  /* 0x000000020a0f7211 */ /* 0x000fe200028f0eff */
[----:B------:R-:W-:Y:S01]  /*26240*/  IMAD R10, R25, 0x4, R9 ;  /* 0x00000004190a7824 */ /* 0x000fe200078e0209 */
[----:B---3--:R-:W-:-:S04]  /*26250*/  IADD3 R22, P6, R24, R0, RZ ;  /* 0x0000000018167210 */ /* 0x008fc80007fde0ff */
[----:B------:R-:W-:Y:S02]  /*26260*/  LEA.HI.X.SX32 R23, R24, R2, 0x1, P6 ;  /* 0x0000000218177211 */ /* 0x000fe400030f0eff */
[----:B-----5:R-:W-:-:S03]  /*26270*/  IADD3 R28, P6, R20, R0, RZ ;  /* 0x00000000141c7210 */ /* 0x020fc60007fde0ff */
[----:B------:R0:W-:Y:S01]  /*26280*/  STG.E.U8 desc[UR12][R22.64], R3 ;  /* 0x0000000316007986 */ /* 0x0001e2000c10110c */
[----:B------:R-:W-:-:S03]  /*26290*/  LEA.HI.X.SX32 R29, R20, R2, 0x1, P6 ;  /* 0x00000002141d7211 */ /* 0x000fc600030f0eff */
[----:B------:R1:W-:Y:S04]  /*262a0*/  STG.E.U8 desc[UR12][R14.64], R8 ;  /* 0x000000080e007986 */ /* 0x0003e8000c10110c */
[----:B0-----:R-:W2:Y:S01]  /*262b0*/  LDL.LU.64 R22, [R1+0xf28] ;  /* 0x000f280001167983 */ /* 0x001ea20000300a00 */
[----:B------:R-:W-:-:S03]  /*262c0*/  PRMT R3, R11, 0x7773, RZ ;  /* 0x000077730b037816 */ /* 0x000fc600000000ff */
[----:B------:R-:W3:Y:S04]  /*262d0*/  LDL.LU R20, [R1+0xf8] ;  /* 0x0000f80001147983 */ /* 0x000ee80000300800 */
[----:B------:R0:W-:Y:S01]  /*262e0*/  STL [R1+0x60], R10 ;  /* 0x0000600a01007387 */ /* 0x0001e20000100800 */
[----:B-1----:R-:W-:-:S03]  /*262f0*/  IADD3 R14, P6, R17, R0, RZ ;  /* 0x00000000110e7210 */ /* 0x002fc60007fde0ff */
[----:B------:R-:W5:Y:S01]  /*26300*/  LDL.LU R24, [R1+0xf4] ;  /* 0x0000f40001187983 */ /* 0x000f620000300800 */
[----:B0-----:R-:W-:-:S03]  /*26310*/  IMAD R10, R25, 0x4, R10 ;  /* 0x00000004190a7824 */ /* 0x001fc600078e020a */
[----:B------:R0:W-:Y:S01]  /*26320*/  STG.E.U8 desc[UR12][R28.64], R3 ;  /* 0x000000031c007986 */ /* 0x0001e2000c10110c */
[----:B------:R-:W-:Y:S01]  /*26330*/  IMAD R8, R25, 0x4, R10 ;  /* 0x0000000419087824 */ /* 0x000fe200078e020a */
[----:B------:R-:W-:-:S03]  /*26340*/  LEA.HI.X.SX32 R15, R17, R2, 0x1, P6 ;  /* 0x00000002110f7211 */ /* 0x000fc600030f0eff */
[----:B------:R-:W-:Y:S01]  /*26350*/  IMAD R17, R25, 0x4, R8 ;  /* 0x0000000419117824 */ /* 0x000fe200078e0208 */
[----:B0-----:R-:W2:Y:S01]  /*26360*/  LDL.LU R3, [R1+0x108] ;  /* 0x0001080001037983 */ /* 0x001ea20000300800 */
[----:B----4-:R-:W-:-:S03]  /*26370*/  IADD3 R28, P6, R7, R0, RZ ;  /* 0x00000000071c7210 */ /* 0x010fc60007fde0ff */
[----:B------:R0:W-:Y:S01]  /*26380*/  STL [R1+0x5c], R10 ;  /* 0x00005c0a01007387 */ /* 0x0001e20000100800 */
[----:B------:R-:W-:-:S03]  /*26390*/  LEA.HI.X.SX32 R29, R7, R2, 0x1, P6 ;  /* 0x00000002071d7211 */ /* 0x000fc600030f0eff */
[----:B------:R1:W-:Y:S01]  /*263a0*/  STL [R1+0x50], R8 ;  /* 0x0000500801007387 */ /* 0x0003e20000100800 */
[----:B0-----:R-:W-:-:S03]  /*263b0*/  IADD3 R10, P5, R6, R0, RZ ;  /* 0x00000000060a7210 */ /* 0x001fc60007fbe0ff */
[----:B------:R0:W-:Y:S01]  /*263c0*/  STG.E.U8 desc[UR12][R14.64], R4 ;  /* 0x000000040e007986 */ /* 0x0001e2000c10110c */
[----:B------:R-:W-:Y:S01]  /*263d0*/  LEA.HI.X.SX32 R11, R6, R2, 0x1, P5 ;  /* 0x00000002060b7211 */ /* 0x000fe200028f0eff */
[C-C-:B------:R-:W-:Y:S02]  /*263e0*/  IMAD R6, R25.reuse, 0x4, R17.reuse ;  /* 0x0000000419067824 */ /* 0x140fe400078e0211 */
[----:B-1----:R-:W4:Y:S04]  /*263f0*/  LDL.LU R8, [R1+0xe4] ;  /* 0x0000e40001087983 */ /* 0x002f280000300800 */
[----:B------:R1:W-:Y:S04]  /*26400*/  STG.E.U8 desc[UR12][R10.64], R12 ;  /* 0x0000000c0a007986 */ /* 0x0003e8000c10110c */
[----:B0-----:R-:W4:Y:S04]  /*26410*/  LDL.LU.64 R14, [R1+0xf20] ;  /* 0x000f2000010e7983 */ /* 0x001f280000300a00 */
[----:B------:R-:W4:Y:S04]  /*26420*/  LDL.LU R4, [R1+0xec] ;  /* 0x0000ec0001047983 */ /* 0x000f280000300800 */
[----:B------:R-:W-:Y:S04]  /*26430*/  STL [R1+0x38], R6 ;  /* 0x0000380601007387 */ /* 0x000fe80000100800 */
[----:B-1----:R-:W4:Y:S04]  /*26440*/  LDL.LU R12, [R1+0xe8] ;  /* 0x0000e800010c7983 */ /* 0x002f280000300800 */
[----:B------:R0:W-:Y:S04]  /*26450*/  STG.E.U8 desc[UR12][R28.64], R16 ;  /* 0x000000101c007986 */ /* 0x0001e8000c10110c */
[----:B0-----:R-:W5:Y:S04]  /*26460*/  LDL.LU R28, [R1+0xfc] ;  /* 0x0000fc00011c7983 */ /* 0x001f680000300800 */
[----:B------:R-:W4:Y:S01]  /*26470*/  LDL.LU R16, [R1+0xf0] ;  /* 0x0000f00001107983 */ /* 0x000f220000300800 */
[----:B------:R-:W-:-:S02]  /*26480*/  IMAD R7, R25, 0x4, R17 ;  /* 0x0000000419077824 */ /* 0x000fc400078e0211 */
[C---:B------:R-:W-:Y:S02]  /*26490*/  IMAD R10, R25.reuse, 0x4, R6 ;  /* 0x00000004190a7824 */ /* 0x040fe400078e0206 */
[----:B------:R-:W-:-:S04]  /*264a0*/  IMAD R7, R25, 0x4, R7 ;  /* 0x0000000419077824 */ /* 0x000fc800078e0207 */
[----:B------:R-:W-:-:S04]  /*264b0*/  IMAD R29, R25, 0x4, R7 ;  /* 0x00000004191d7824 */ /* 0x000fc800078e0207 */
[----:B------:R-:W-:Y:S01]  /*264c0*/  IMAD R29, R25, 0x4, R29 ;  /* 0x00000004191d7824 */ /* 0x000fe200078e021d */
[----:B--2---:R-:W-:-:S04]  /*264d0*/  IADD3 R6, P6, R3, R0, RZ ;  /* 0x0000000003067210 */ /* 0x004fc80007fde0ff */
[----:B------:R-:W-:Y:S02]  /*264e0*/  LEA.HI.X.SX32 R7, R3, R2, 0x1, P6 ;  /* 0x0000000203077211 */ /* 0x000fe400030f0eff */
[----:B------:R-:W2:Y:S04]  /*264f0*/  LDL.LU R3, [R1+0xc8] ;  /* 0x0000c80001037983 */ /* 0x000ea80000300800 */
[----:B------:R3:W-:Y:S02]  /*26500*/  STL.64 [R1+0x330], R6 ;  /* 0x0003300601007387 */ /* 0x0007e40000100a00 */
[----:B---3--:R-:W-:-:S04]  /*26510*/  IADD3 R6, P6, R20, R0, RZ ;  /* 0x0000000014067210 */ /* 0x008fc80007fde0ff */
[----:B------:R-:W-:Y:S02]  /*26520*/  LEA.HI.X.SX32 R7, R20, R2, 0x1, P6 ;  /* 0x0000000214077211 */ /* 0x000fe400030f0eff */
[----:B-----5:R-:W-:-:S04]  /*26530*/  IADD3 R10, P5, R28, R0, RZ ;  /* 0x000000001c0a7210 */ /* 0x020fc80007fbe0ff */
[----:B------:R-:W-:-:S05]  /*26540*/  LEA.HI.X.SX32 R11, R28, R2, 0x1, P5 ;  /* 0x000000021c0b7211 */ /* 0x000fca00028f0eff */
[----:B------:R0:W-:Y:S04]  /*26550*/  STL.64 [R1+0x328], R10 ;  /* 0x0003280a01007387 */ /* 0x0001e80000100a00 */
[----:B------:R-:W3:Y:S04]  /*26560*/  LDL.LU R20, [R1+0xc4] ;  /* 0x0000c40001147983 */ /* 0x000ee80000300800 */
[----:B------:R4:W-:Y:S01]  /*26570*/  STL.64 [R1+0x320], R6 ;  /* 0x0003200601007387 */ /* 0x0009e20000100a00 */
[----:B0-----:R-:W-:-:S04]  /*26580*/  IADD3 R10, P5, R24, R0, RZ ;  /* 0x00000000180a7210 */ /* 0x001fc80007fbe0ff */
[----:B------:R-:W-:Y:S02]  /*26590*/  LEA.HI.X.SX32 R11, R24, R2, 0x1, P5 ;  /* 0x00000002180b7211 */ /* 0x000fe400028f0eff */
[----:B------:R-:W5:Y:S01]  /*265a0*/  LDL.LU R24, [R1+0xc0] ;  /* 0x0000c00001187983 */ /* 0x000f620000300800 */
[----:B----4-:R-:W-:-:S03]  /*265b0*/  IADD3 R6, P6, R16, R0, RZ ;  /* 0x0000000010067210 */ /* 0x010fc60007fde0ff */
[----:B------:R0:W-:Y:S01]  /*265c0*/  STL.64 [R1+0x318], R10 ;  /* 0x0003180a01007387 */ /* 0x0001e20000100a00 */
[----:B------:R-:W-:-:S03]  /*265d0*/  LEA.HI.X.SX32 R7, R16, R2, 0x1, P6 ;  /* 0x0000000210077211 */ /* 0x000fc600030f0eff */
[----:B------:R-:W-:Y:S04]  /*265e0*/  STL [R1+0xed0], R29 ;  /* 0x000ed01d01007387 */ /* 0x000fe80000100800 */
[----:B------:R1:W-:Y:S01]  /*265f0*/  STL.64 [R1+0x310], R6 ;  /* 0x0003100601007387 */ /* 0x0003e20000100a00 */
[----:B0-----:R-:W-:-:S04]  /*26600*/  IADD3 R10, P5, R12, R0, RZ ;  /* 0x000000000c0a7210 */ /* 0x001fc80007fbe0ff */
[----:B------:R-:W-:Y:S02]  /*26610*/  LEA.HI.X.SX32 R11, R12, R2, 0x1, P5 ;  /* 0x000000020c0b7211 */ /* 0x000fe400028f0eff */
[----:B-1----:R-:W-:-:S03]  /*26620*/  IADD3 R6, P6, R4, R0, RZ ;  /* 0x0000000004067210 */ /* 0x002fc60007fde0ff */
[----:B------:R0:W-:Y:S01]  /*26630*/  STL.64 [R1+0x308], R10 ;  /* 0x0003080a01007387 */ /* 0x0001e20000100a00 */
[----:B------:R-:W-:-:S05]  /*26640*/  LEA.HI.X.SX32 R7, R4, R2, 0x1, P6 ;  /* 0x0000000204077211 */ /* 0x000fca00030f0eff */
        /* <DEDUP_REMOVED lines=9> */
[CC--:B------:R-:W-:Y:S02]  /*266e0*/  IADD3 R14, P5, R23.reuse, R0.reuse, RZ ;  /* 0x00000000170e7210 */ /* 0x0c0fe40007fbe0ff */
[C---:B-1----:R-:W-:Y:S01]  /*266f0*/  IADD3 R6, P6, R22.reuse, R0, RZ ;  /* 0x0000000016067210 */ /* 0x042fe20007fde0ff */
[----:B------:R0:W-:Y:S01]  /*26700*/  STL.64 [R1+0xe68], R10 ;  /* 0x000e680a01007387 */ /* 0x0001e20000100a00 */
[-C--:B------:R-:W-:Y:S02]  /*26710*/  LEA.HI.X.SX32 R15, R23, R2.reuse, 0x1, P5 ;  /* 0x00000002170f7211 */ /* 0x080fe400028f0eff */
[----:B------:R-:W-:Y:S01]  /*26720*/  LEA.HI.X.SX32 R7, R22, R2, 0x1, P6 ;  /* 0x0000000216077211 */ /* 0x000fe200030f0eff */
[C---:B------:R-:W-:Y:S01]  /*26730*/  IMAD R28, R25.reuse, 0x4, R29 ;  /* 0x00000004191c7824 */ /* 0x040fe200078e021d */
[----:B0-----:R-:W4:Y:S01]  /*26740*/  LDL.LU R11, [R1+0xa8] ;  /* 0x0000a800010b7983 */ /* 0x001f220000300800 */
[----:B------:R-:W0:Y:S03]  /*26750*/  LDC R10, c[0x0][0x278] ;  /* 0x00009e00ff0a7b82 */ /* 0x000e260000000800 */
[----:B------:R-:W-:Y:S04]  /*26760*/  STL.64 [R1+0x2e0], R6 ;  /* 0x0002e00601007387 */ /* 0x000fe80000100a00 */
[----:B------:R-:W4:Y:S04]  /*26770*/  LDL.LU R29, [R1+0xa4] ;  /* 0x0000a400011d7983 */ /* 0x000f280000300800 */
[----:B------:R1:W-:Y:S04]  /*26780*/  STL.64 [R1+0xe70], R14 ;  /* 0x000e700e01007387 */ /* 0x0003e80000100a00 */
[----:B-1----:R-:W4:Y:S04]  /*26790*/  LDL.LU R14, [R1+0xb4] ;  /* 0x0000b400010e7983 */ /* 0x002f280000300800 */
[----:B------:R-:W4:Y:S01]  /*267a0*/  LDL.LU R15, [R1+0xb0] ;  /* 0x0000b000010f7983 */ /* 0x000f220000300800 */
[----:B------:R-:W-:-:S04]  /*267b0*/  IMAD R16, R25, 0x4, R28 ;  /* 0x0000000419107824 */ /* 0x000fc800078e021c */
[----:B------:R-:W-:-:S04]  /*267c0*/  IMAD R12, R25, 0x4, R16 ;  /* 0x00000004190c7824 */ /* 0x000fc800078e0210 */
[----:B0-----:R-:W-:-:S04]  /*267d0*/  IMAD R8, R10, 0x4, R12 ;  /* 0x000000040a087824 */ /* 0x001fc800078e020c */
[----:B------:R-:W-:Y:S01]  /*267e0*/  IMAD R4, R10, 0x4, R8 ;  /* 0x000000040a047824 */ /* 0x000fe200078e0208 */
[----:B--2---:R-:W-:-:S04]  /*267f0*/  IADD3 R6, P6, R3, R0, RZ ;  /* 0x0000000003067210 */ /* 0x004fc80007fde0ff */
[----:B------:R-:W-:-:S05]  /*26800*/  LEA.HI.X.SX32 R7, R3, R2, 0x1, P6 ;  /* 0x0000000203077211 */ /* 0x000fca00030f0eff */
[----:B------:R5:W-:Y:S01]  /*26810*/  STL.64 [R1+0x2d0], R6 ;  /* 0x0002d00601007387 */ /* 0x000be20000100a00 */
[----:B---3--:R-:W-:-:S04]  /*26820*/  IADD3 R22, P5, R20, R0, RZ ;  /* 0x0000000014167210 */ /* 0x008fc80007fbe0ff */
[----:B------:R-:W-:Y:S02]  /*26830*/  LEA.HI.X.SX32 R23, R20, R2, 0x1, P5 ;  /* 0x0000000214177211 */ /* 0x000fe400028f0eff */
[----:B------:R-:W2:Y:S01]  /*26840*/  LDL.LU R20, [R1+0x9c] ;  /* 0x00009c0001147983 */ /* 0x000ea20000300800 */
[----:B-----5:R-:W-:-:S03]  /*26850*/  IADD3 R6, P6, R24, R0, RZ ;  /* 0x0000000018067210 */ /* 0x020fc60007fde0ff */
[----:B------:R0:W-:Y:S01]  /*26860*/  STL.64 [R1+0x2c8], R22 ;  /* 0x0002c81601007387 */ /* 0x0001e20000100a00 */
[----:B------:R-:W-:-:S05]  /*26870*/  LEA.HI.X.SX32 R7, R24, R2, 0x1, P6 ;  /* 0x0000000218077211 */ /* 0x000fca00030f0eff */
[----:B------:R1:W-:Y:S01]  /*26880*/  STL.64 [R1+0x2c0], R6 ;  /* 0x0002c00601007387 */ /* 0x0003e20000100a00 */
[----:B0-----:R-:W-:-:S04]  /*26890*/  IADD3 R22, P5, R18, R0, RZ ;  /* 0x0000000012167210 */ /* 0x001fc80007fbe0ff */
[----:B------:R-:W-:Y:S01]  /*268a0*/  LEA.HI.X.SX32 R23, R18, R2, 0x1, P5 ;  /* 0x0000000212177211 */ /* 0x000fe200028f0eff */
[----:B-1----:R-:W-:Y:S01]  /*268b0*/  IMAD.MOV.U32 R7, RZ, RZ, R19 ;  /* 0x000000ffff077224 */ /* 0x002fe200078e0013 */
[----:B------:R-:W-:-:S03]  /*268c0*/  IADD3 R6, P6, R19, R0, RZ ;  /* 0x0000000013067210 */ /* 0x000fc60007fde0ff */
[----:B------:R0:W-:Y:S01]  /*268d0*/  STL.64 [R1+0xe78], R22 ;  /* 0x000e781601007387 */ /* 0x0001e20000100a00 */
[----:B------:R-:W-:-:S03]  /*268e0*/  LEA.HI.X.SX32 R7, R7, R2, 0x1, P6 ;  /* 0x0000000207077211 */ /* 0x000fc600030f0eff */
[----:B------:R-:W-:Y:S04]  /*268f0*/  STL.64 [R1+0xf18], R12 ;  /* 0x000f180c01007387 */ /* 0x000fe80000100a00 */
[----:B------:R1:W-:Y:S01]  /*26900*/  STL.64 [R1+0xe80], R6 ;  /* 0x000e800601007387 */ /* 0x0003e20000100a00 */
[----:B------:R-:W-:Y:S01]  /*26910*/  IMAD R3, R10, 0x4, R4 ;  /* 0x000000040a037824 */ /* 0x000fe200078e0204 */
[----:B0-----:R-:W0:Y:S02]  /*26920*/  LDC R23, c[0x0][0x278] ;  /* 0x00009e00ff177b82 */ /* 0x001e240000000800 */
[----:B-1----:R-:W3:Y:S04]  /*26930*/  LDL.LU R6, [R1+0xa0] ;  /* 0x0000a00001067983 */ /* 0x002ee80000300800 */
[----:B------:R-:W5:Y:S01]  /*26940*/  LDL.LU R7, [R1+0x98] ;  /* 0x0000980001077983 */ /* 0x000f620000300800 */
[----:B----4-:R-:W-:-:S02]  /*26950*/  IADD3 R18, P5, R14, R0, RZ ;  /* 0x000000000e127210 */ /* 0x010fc40007fbe0ff */
[----:B------:R-:W-:Y:S02]  /*26960*/  IADD3 R12, P6, R15, R0, RZ ;  /* 0x000000000f0c7210 */ /* 0x000fe40007fde0ff */
[----:B------:R-:W-:-:S03]  /*26970*/  LEA.HI.X.SX32 R19, R14, R2, 0x1, P5 ;  /* 0x000000020e137211 */ /* 0x000fc600028f0eff */
[----:B------:R1:W-:Y:S04]  /*26980*/  STL [R1+0x2a0], R12 ;  /* 0x0002a00c01007387 */ /* 0x0003e80000100800 */
[----:B-1----:R-:W4:Y:S04]  /*26990*/  LDL.LU.64 R12, [R1+0xf18] ;  /* 0x000f1800010c7983 */ /* 0x002f280000300a00 */
[----:B------:R-:W2:Y:S04]  /*269a0*/  LDL.LU R14, [R1+0x94] ;  /* 0x00009400010e7983 */ /* 0x000ea80000300800 */
[----:B------:R-:W-:Y:S04]  /*269b0*/  STL.64 [R1+0x2a8], R18 ;  /* 0x0002a81201007387 */ /* 0x000fe80000100a00 */
[----:B------:R1:W-:Y:S04]  /*269c0*/  STL.64 [R1+0xf10], R8 ;  /* 0x000f100801007387 */ /* 0x0003e80000100a00 */
[----:B-1----:R1:W3:Y:S01]  /*269d0*/  LDL.64 R8, [R1+0x2a0] ;  /* 0x0002a00001087983 */ /* 0x0022e20000100a00 */
[----:B------:R-:W-:-:S04]  /*269e0*/  IADD3 R18, P5, R27, R0, RZ ;  /* 0x000000001b127210 */ /* 0x000fc80007fbe0ff */
[-C--:B------:R-:W-:Y:S02]  /*269f0*/  LEA.HI.X.SX32 R19, R27, R2.reuse, 0x1, P5 ;  /* 0x000000021b137211 */ /* 0x080fe400028f0eff */
[----:B---3--:R-:W-:-:S05]  /*26a00*/  LEA.HI.X.SX32 R9, R15, R2, 0x1, P6 ;  /* 0x000000020f097211 */ /* 0x008fca00030f0eff */
[----:B------:R3:W-:Y:S01]  /*26a10*/  STL [R1+0x2a4], R9 ;  /* 0x0002a40901007387 */ /* 0x0007e20000100800 */
[----:B------:R-:W-:-:S03]  /*26a20*/  IMAD.MOV.U32 R15, RZ, RZ, R26 ;  /* 0x000000ffff0f7224 */ /* 0x000fc600078e001a */
[----:B---3--:R-:W3:Y:S04]  /*26a30*/  LDL.LU.64 R8, [R1+0xf10] ;  /* 0x000f100001087983 */ /* 0x008ee80000300a00 */
[----:B------:R0:W-:Y:S02]  /*26a40*/  STL.64 [R1+0xf08], R4 ;  /* 0x000f080401007387 */ /* 0x0001e40000100a00 */
[----:B0-----:R-:W-:-:S05]  /*26a50*/  IADD3 R4, P6, R11, R0, RZ ;  /* 0x000000000b047210 */ /* 0x001fca0007fde0ff */
[----:B------:R0:W-:Y:S04]  /*26a60*/  STL [R1+0x290], R4 ;  /* 0x0002900401007387 */ /* 0x0001e80000100800 */
[----:B0-----:R-:W5:Y:S04]  /*26a70*/  LDL.LU.64 R4, [R1+0xf08] ;  /* 0x000f080001047983 */ /* 0x001f680000300a00 */
[----:B------:R-:W5:Y:S04]  /*26a80*/  LDL.LU R22, [R1+0x40] ;  /* 0x0000400001167983 */ /* 0x000f680000300800 */
[----:B------:R0:W-:Y:S04]  /*26a90*/  STL.64 [R1+0xe88], R18 ;  /* 0x000e881201007387 */ /* 0x0001e80000100a00 */
[----:B0-----:R-:W5:Y:S04]  /*26aa0*/  LDL.LU R18, [R1+0x90] ;  /* 0x0000900001127983 */ /* 0x001f680000300800 */
[----:B--2---:R0:W-:Y:S04]  /*26ab0*/  STL.64 [R1+0xf00], R14 ;  /* 0x000f000e01007387 */ /* 0x0041e80000100a00 */
[----:B0-----:R1:W2:Y:S01]  /*26ac0*/  LDL.64 R14, [R1+0x290] ;  /* 0x00029000010e7983 */ /* 0x0012a20000100a00 */
[----:B------:R-:W-:Y:S01]  /*26ad0*/  IMAD R24, R23, 0x4, R3 ;  /* 0x0000000417187824 */ /* 0x000fe200078e0203 */
[----:B------:R-:W-:-:S03]  /*26ae0*/  IADD3 R26, P5, R29, R0, RZ ;  /* 0x000000001d1a7210 */ /* 0x000fc60007fbe0ff */
[----:B------:R-:W-:Y:S01]  /*26af0*/  IMAD R24, R23, 0x4, R24 ;  /* 0x0000000417187824 */ /* 0x000fe200078e0218 */
[----:B------:R-:W-:-:S03]  /*26b00*/  LEA.HI.X.SX32 R27, R29, R2, 0x1, P5 ;  /* 0x000000021d1b7211 */ /* 0x000fc600028f0eff */
[----:B------:R-:W-:Y:S01]  /*26b10*/  IMAD R24, R23, 0x4, R24 ;  /* 0x0000000417187824 */ /* 0x000fe200078e0218 */
[----:B--2---:R-:W-:-:S05]  /*26b20*/  LEA.HI.X.SX32 R15, R11, R2, 0x1, P6 ;  /* 0x000000020b0f7211 */ /* 0x004fca00030f0eff */
[----:B------:R0:W-:Y:S04]  /*26b30*/  STL [R1+0x294], R15 ;  /* 0x0002940f01007387 */ /* 0x0001e80000100800 */
[----:B0-----:R-:W2:Y:S04]  /*26b40*/  LDL.LU.64 R14, [R1+0xf00] ;  /* 0x000f0000010e7983 */ /* 0x001ea80000300a00 */
[----:B------:R0:W-:Y:S04]  /*26b50*/  STL.64 [R1+0xef8], R16 ;  /* 0x000ef81001007387 */ /* 0x0001e80000100a00 */
[----:B------:R-:W2:Y:S01]  /*26b60*/  LDL.LU R11, [R1+0x3c] ;  /* 0x00003c00010b7983 */ /* 0x000ea20000300800 */
[----:B0-----:R-:W-:-:S05]  /*26b70*/  IADD3 R16, P6, R6, R0, RZ ;  /* 0x0000000006107210 */ /* 0x001fca0007fde0ff */
[----:B------:R0:W-:Y:S04]  /*26b80*/  STL [R1+0x280], R16 ;  /* 0x0002801001007387 */ /* 0x0001e80000100800 */
[----:B0-----:R-:W2:Y:S04]  /*26b90*/  LDL.LU.64 R16, [R1+0xef8] ;  /* 0x000ef80001107983 */ /* 0x001ea80000300a00 */
[----:B------:R-:W-:Y:S04]  /*26ba0*/  STL [R1+0x2c], R24 ;  /* 0x00002c1801007387 */ /* 0x000fe80000100800 */
[----:B------:R-:W2:Y:S04]  /*26bb0*/  LDL.LU R29, [R1+0x88] ;  /* 0x00008800011d7983 */ /* 0x000ea80000300800 */
[----:B------:R-:W-:Y:S04]  /*26bc0*/  STL.64 [R1+0x288], R26 ;  /* 0x0002881a01007387 */ /* 0x000fe80000100a00 */
[----:B----4-:R0:W-:Y:S04]  /*26bd0*/  STL [R1+0xef0], R12 ;  /* 0x000ef00c01007387 */ /* 0x0101e80000100800 */
[----:B0-----:R-:W4:Y:S04]  /*26be0*/  LDL.LU R12, [R1+0x8c] ;  /* 0x00008c00010c7983 */ /* 0x001f280000300800 */
[----:B---3--:R0:W-:Y:S04]  /*26bf0*/  STL.64 [R1+0xee8], R8 ;  /* 0x000ee80801007387 */ /* 0x0081e80000100a00 */
[----:B0-----:R1:W3:Y:S04]  /*26c00*/  LDL.64 R8, [R1+0x280] ;  /* 0x0002800001087983 */ /* 0x0012e80000100a00 */
[----:B------:R0:W-:Y:S04]  /*26c10*/  STL [R1+0xee0], R3 ;  /* 0x000ee00301007387 */ /* 0x0001e80000100800 */
[----:B-----5:R2:W-:Y:S04]  /*26c20*/  STL.64 [R1+0xed8], R4 ;  /* 0x000ed80401007387 */ /* 0x0205e80000100a00 */
[----:B0-----:R-:W5:Y:S01]  /*26c30*/  LDL.LU R3, [R1+0x84] ;  /* 0x0000840001037983 */ /* 0x001f620000300800 */
[----:B------:R-:W-:-:S04]  /*26c40*/  IADD3 R26, P5, R20, R0, RZ ;  /* 0x00000000141a7210 */ /* 0x000fc80007fbe0ff */
[----:B------:R-:W-:Y:S02]  /*26c50*/  LEA.HI.X.SX32 R27, R20, R2, 0x1, P5 ;  /* 0x00000002141b7211 */ /* 0x000fe400028f0eff */
[----:B--2---:R-:W-:-:S04]  /*26c60*/  IADD3 R4, P5, R14, R0, RZ ;  /* 0x000000000e047210 */ /* 0x004fc80007fbe0ff */
[-C--:B------:R-:W-:Y:S02]  /*26c70*/  LEA.HI.X.SX32 R5, R14, R2.reuse, 0x1, P5 ;  /* 0x000000020e057211 */ /* 0x080fe400028f0eff */
[----:B---3--:R-:W-:-:S05]  /*26c80*/  LEA.HI.X.SX32 R9, R6, R2, 0x1, P6 ;  /* 0x0000000206097211 */ /* 0x008fca00030f0eff */
[----:B------:R-:W-:Y:S04]  /*26c90*/  STL [R1+0x284], R9 ;  /* 0x0002840901007387 */ /* 0x000fe80000100800 */
[----:B------:R-:W2:Y:S04]  /*26ca0*/  LDL.LU R6, [R1+0x44] ;  /* 0x0000440001067983 */ /* 0x000ea80000300800 */
[----:B------:R-:W3:Y:S04]  /*26cb0*/  LDL.LU R19, [R1+0x80] ;  /* 0x0000800001137983 */ /* 0x000ee80000300800 */
[----:B------:R0:W-:Y:S04]  /*26cc0*/  STL.64 [R1+0xe90], R26 ;  /* 0x000e901a01007387 */ /* 0x0001e80000100a00 */
[----:B0-----:R-:W3:Y:S01]  /*26cd0*/  LDL.LU R27, [R1+0x58] ;  /* 0x00005800011b7983 */ /* 0x001ee20000300800 */
[----:B------:R-:W-:-:S04]  /*26ce0*/  IADD3 R8, P6, R7, R0, RZ ;  /* 0x0000000007087210 */ /* 0x000fc80007fde0ff */
[----:B------:R-:W-:-:S05]  /*26cf0*/  LEA.HI.X.SX32 R9, R7, R2, 0x1, P6 ;  /* 0x0000000207097211 */ /* 0x000fca00030f0eff */
[----:B------:R0:W-:Y:S04]  /*26d00*/  STL.64 [R1+0x270], R8 ;  /* 0x0002700801007387 */ /* 0x0001e80000100a00 */
[----:B------:R-:W3:Y:S01]  /*26d10*/  LDL.LU R14, [R1+0x54] ;  /* 0x00005400010e7983 */ /* 0x000ee20000300800 */
[----:B------:R-:W-:Y:S02]  /*26d20*/  IMAD.MOV.U32 R26, RZ, RZ, R15 ;  /* 0x000000ffff1a7224 */ /* 0x000fe400078e000f */
[C---:B------:R-:W-:Y:S01]  /*26d30*/  IMAD R15, R25.reuse, 0x4, R17 ;  /* 0x00000004190f7824 */ /* 0x040fe200078e0211 */
[----:B------:R1:W-:Y:S01]  /*26d40*/  STL.64 [R1+0x268], R4 ;  /* 0x0002680401007387 */ /* 0x0003e20000100a00 */
[----:B0-----:R-:W-:Y:S02]  /*26d50*/  IADD3 R8, P6, R18, R0, RZ ;  /* 0x0000000012087210 */ /* 0x001fe40007fde0ff */
[----:B------:R-:W-:-:S02]  /*26d60*/  IMAD R15, R25, 0x4, R15 ;  /* 0x00000004190f7824 */ /* 0x000fc400078e020f */
[----:B------:R-:W-:Y:S02]  /*26d70*/  LEA.HI.X.SX32 R9, R18, R2, 0x1, P6 ;  /* 0x0000000212097211 */ /* 0x000fe400030f0eff */
[C---:B-1----:R-:W-:Y:S01]  /*26d80*/  IADD3 R4, P5, R22.reuse, R0, RZ ;  /* 0x0000000016047210 */ /* 0x042fe20007fbe0ff */
[----:B------:R-:W-:Y:S02]  /*26d90*/  IMAD R24, R23, 0x4, R24 ;  /* 0x0000000417187824 */ /* 0x000fe400078e0218 */
[----:B------:R4:W-:Y:S01]  /*26da0*/  STL.64 [R1+0x260], R8 ;  /* 0x0002600801007387 */ /* 0x0009e20000100a00 */
[----:B------:R-:W-:Y:S01]  /*26db0*/  LEA.HI.X.SX32 R5, R22, R2, 0x1, P5 ;  /* 0x0000000216057211 */ /* 0x000fe200028f0eff */
[----:B------:R-:W-:Y:S02]  /*26dc0*/  IMAD.MOV.U32 R18, RZ, RZ, R15 ;  /* 0x000000ffff127224 */ /* 0x000fe400078e000f */
[----:B------:R-:W3:Y:S01]  /*26dd0*/  LDL R22, [R1+0x78] ;  /* 0x0000780001167983 */ /* 0x000ee20000100800 */
[----:B------:R-:W-:-:S02]  /*26de0*/  IMAD R15, R25, 0x4, R17 ;  /* 0x00000004190f7824 */ /* 0x000fc400078e0211 */
[----:B------:R-:W-:Y:S01]  /*26df0*/  IMAD R20, R23, 0x4, R24 ;  /* 0x0000000417147824 */ /* 0x000fe200078e0218 */
[----:B------:R0:W-:Y:S01]  /*26e00*/  STL.64 [R1+0x258], R4 ;  /* 0x0002580401007387 */ /* 0x0001e20000100a00 */
[C---:B----4-:R-:W-:Y:S01]  /*26e10*/  IADD3 R8, P6, R12.reuse, R0, RZ ;  /* 0x000000000c087210 */ /* 0x050fe20007fde0ff */
[----:B------:R-:W-:Y:S02]  /*26e20*/  IMAD R15, R25, 0x4, R15 ;  /* 0x00000004190f7824 */ /* 0x000fe400078e020f */
[----:B------:R-:W-:Y:S01]  /*26e30*/  IMAD R7, R23, 0x4, R20 ;  /* 0x0000000417077824 */ /* 0x000fe200078e0214 */
[----:B------:R-:W-:Y:S02]  /*26e40*/  LEA.HI.X.SX32 R9, R12, R2, 0x1, P6 ;  /* 0x000000020c097211 */ /* 0x000fe400030f0eff */
[----:B0-----:R-:W-:Y:S01]  /*26e50*/  IADD3 R4, P5, R11, R0, RZ ;  /* 0x000000000b047210 */ /* 0x001fe20007fbe0ff */
[----:B------:R-:W-:Y:S01]  /*26e60*/  IMAD R15, R25, 0x4, R15 ;  /* 0x00000004190f7824 */ /* 0x000fe200078e020f */
[----:B------:R-:W4:Y:S02]  /*26e70*/  LDL.LU R12, [R1+0xef0] ;  /* 0x000ef000010c7983 */ /* 0x000f240000300800 */
[----:B------:R-:W-:Y:S01]  /*26e80*/  LEA.HI.X.SX32 R5, R11, R2, 0x1, P5 ;  /* 0x000000020b057211 */ /* 0x000fe200028f0eff */
[----:B------:R-:W-:Y:S01]  /*26e90*/  IMAD R25, R23, 0x4, R7 ;  /* 0x0000000417197824 */ /* 0x000fe200078e0207 */
[----:B------:R0:W-:Y:S04]  /*26ea0*/  STL.64 [R1+0x250], R8 ;  /* 0x0002500801007387 */ /* 0x0001e80000100a00 */
[----:B------:R1:W-:Y:S04]  /*26eb0*/  STL.64 [R1+0x248], R4 ;  /* 0x0002480401007387 */ /* 0x0003e80000100a00 */
[----:B------:R5:W-:Y:S01]  /*26ec0*/  STL.64 [R1+0xec8], R24 ;  /* 0x000ec81801007387 */ /* 0x000be20000100a00 */
[----:B0-----:R-:W-:-:S02]  /*26ed0*/  IADD3 R8, P6, R29, R0, RZ ;  /* 0x000000001d087210 */ /* 0x001fc40007fde0ff */
[----:B-1----:R-:W-:Y:S02]  /*26ee0*/  IADD3 R4, P5, R21, R0, RZ ;  /* 0x0000000015047210 */ /* 0x002fe40007fbe0ff */
[----:B------:R-:W-:Y:S02]  /*26ef0*/  LEA.HI.X.SX32 R9, R29, R2, 0x1, P6 ;  /* 0x000000021d097211 */ /* 0x000fe400030f0eff */
[----:B-----5:R-:W-:Y:S01]  /*26f00*/  IADD3 R24, P6, R3, R0, RZ ;  /* 0x0000000003187210 */ /* 0x020fe20007fde0ff */
[----:B------:R-:W-:Y:S01]  /*26f10*/  IMAD R11, R23, 0x4, R25 ;  /* 0x00000004170b7824 */ /* 0x000fe200078e0219 */
[-C--:B------:R-:W-:Y:S01]  /*26f20*/  LEA.HI.X.SX32 R5, R21, R2.reuse, 0x1, P5 ;  /* 0x0000000215057211 */ /* 0x080fe200028f0eff */
[----:B------:R0:W-:Y:S01]  /*26f30*/  STL.64 [R1+0x240], R8 ;  /* 0x0002400801007387 */ /* 0x0001e20000100a00 */
[----:B------:R-:W-:-:S03]  /*26f40*/  LEA.HI.X.SX32 R25, R3, R2, 0x1, P6 ;  /* 0x0000000203197211 */ /* 0x000fc600030f0eff */
[----:B0-----:R-:W5:Y:S04]  /*26f50*/  LDL.LU.64 R8, [R1+0xee8] ;  /* 0x000ee80001087983 */ /* 0x001f680000300a00 */
[----:B------:R-:W4:Y:S04]  /*26f60*/  LDL.LU R29, [R1+0x70] ;  /* 0x00007000011d7983 */ /* 0x000f280000300800 */
[----:B------:R2:W-:Y:S04]  /*26f70*/  STL.64 [R1+0x238], R4 ;  /* 0x0002380401007387 */ /* 0x0005e80000100a00 */
[----:B------:R-:W5:Y:S04]  /*26f80*/  LDL.LU R3, [R1+0xee0] ;  /* 0x000ee00001037983 */ /* 0x000f680000300800 */
[----:B------:R3:W-:Y:S01]  /*26f90*/  STL.64 [R1+0x230], R24 ;  /* 0x0002301801007387 */ /* 0x0007e20000100a00 */
[----:B------:R-:W-:Y:S01]  /*26fa0*/  IMAD R21, R23, 0x4, R11 ;  /* 0x0000000417157824 */ /* 0x000fe200078e020b */
[----:B--2---:R-:W-:-:S02]  /*26fb0*/  IADD3 R4, P5, R6, R0, RZ ;  /* 0x0000000006047210 */ /* 0x004fc40007fbe0ff */
[C---:B---3--:R-:W-:Y:S02]  /*26fc0*/  IADD3 R24, P6, R19.reuse, R0, RZ ;  /* 0x0000000013187210 */ /* 0x048fe40007fde0ff */
[-C--:B------:R-:W-:Y:S02]  /*26fd0*/  LEA.HI.X.SX32 R5, R6, R2.reuse, 0x1, P5 ;  /* 0x0000000206057211 */ /* 0x080fe400028f0eff */
[----:B------:R-:W-:-:S03]  /*26fe0*/  LEA.HI.X.SX32 R25, R19, R2, 0x1, P6 ;  /* 0x0000000213197211 */ /* 0x000fc600030f0eff */
[----:B------:R0:W-:Y:S04]  /*26ff0*/  STL.64 [R1+0x228], R4 ;  /* 0x0002280401007387 */ /* 0x0001e80000100a00 */
[----:B------:R-:W2:Y:S04]  /*27000*/  LDL.LU R19, [R1+0x5c] ;  /* 0x00005c0001137983 */ /* 0x000ea80000300800 */
[----:B------:R1:W-:Y:S01]  /*27010*/  STL.64 [R1+0x220], R24 ;  /* 0x0002201801007387 */ /* 0x0003e20000100a00 */
[----:B0-----:R-:W-:Y:S01]  /*27020*/  IADD3 R4, P5, R27, R0, RZ ;  /* 0x000000001b047210 */ /* 0x001fe20007fbe0ff */
[----:B------:R-:W-:-:S03]  /*27030*/  IMAD R6, R23, 0x4, R21 ;  /* 0x0000000417067824 */ /* 0x000fc600078e0215 */
[----:B------:R-:W-:Y:S01]  /*27040*/  LEA.HI.X.SX32 R5, R27, R2, 0x1, P5 ;  /* 0x000000021b057211 */ /* 0x000fe200028f0eff */
[----:B-1----:R-:W-:Y:S01]  /*27050*/  IMAD.MOV.U32 R25, RZ, RZ, R26 ;  /* 0x000000ffff197224 */ /* 0x002fe200078e001a */
[----:B------:R-:W-:Y:S01]  /*27060*/  IADD3 R24, P6, R26, R0, RZ ;  /* 0x000000001a187210 */ /* 0x000fe20007fde0ff */
[----:B------:R-:W-:Y:S01]  /*27070*/  IMAD.MOV.U32 R27, RZ, RZ, R17 ;  /* 0x000000ffff1b7224 */ /* 0x000fe200078e0011 */
[----:B------:R-:W3:Y:S02]  /*27080*/  LDL.LU R26, [R1+0x38] ;  /* 0x00003800011a7983 */ /* 0x000ee40000300800 */
[----:B------:R-:W-:Y:S01]  /*27090*/  LEA.HI.X.SX32 R25, R25, R2, 0x1, P6 ;  /* 0x0000000219197211 */ /* 0x000fe200030f0eff */
[----:B------:R-:W-:Y:S01]  /*270a0*/  IMAD R17, R23, 0x4, R6 ;  /* 0x0000000417117824 */ /* 0x000fe200078e0206 */
[----:B------:R-:W-:Y:S04]  /*270b0*/  STL.64 [R1+0x208], R4 ;  /* 0x0002080401007387 */ /* 0x000fe80000100a00 */
[----:B------:R0:W-:Y:S04]  /*270c0*/  STL [R1+0xec0], R6 ;  /* 0x000ec00601007387 */ /* 0x0001e80000100800 */
[----:B0-----:R-:W3:Y:S04]  /*270d0*/  LDL.LU R6, [R1+0x50] ;  /* 0x0000500001067983 */ /* 0x001ee80000300800 */
[----:B------:R0:W-:Y:S04]  /*270e0*/  STL.64 [R1+0x200], R24 ;  /* 0x0002001801007387 */ /* 0x0001e80000100a00 */
[----:B0-----:R-:W4:Y:S01]  /*270f0*/  LDL.LU R25, [R1+0x78] ;  /* 0x0000780001197983 */ /* 0x001f220000300800 */
[----:B------:R-:W-:-:S04]  /*27100*/  IADD3 R4, P5, R14, R0, RZ ;  /* 0x000000000e047210 */ /* 0x000fc80007fbe0ff */
[----:B------:R-:W-:-:S05]  /*27110*/  LEA.HI.X.SX32 R5, R14, R2, 0x1, P5 ;  /* 0x000000020e057211 */ /* 0x000fca00028f0eff */
[----:B------:R0:W-:Y:S04]  /*27120*/  STL.64 [R1+0x1f8], R4 ;  /* 0x0001f80401007387 */ /* 0x0001e80000100a00 */
[----:B0-----:R-:W5:Y:S01]  /*27130*/  LDL.LU.64 R4, [R1+0xed8] ;  /* 0x000ed80001047983 */ /* 0x001f620000300a00 */
[-C--:B------:R-:W-:Y:S01]  /*27140*/  IADD3 R24, P6, R22, R0.reuse, RZ ;  /* 0x0000000016187210 */ /* 0x080fe20007fde0ff */
[----:B------:R-:W-:Y:S02]  /*27150*/  IMAD.MOV.U32 R22, RZ, RZ, R15 ;  /* 0x000000ffff167224 */ /* 0x000fe400078e000f */
[----:B------:R-:W-:Y:S01]  /*27160*/  IMAD R15, R10, 0x4, R13 ;  /* 0x000000040a0f7824 */ /* 0x000fe200078e020d */
[----:B------:R-:W-:Y:S01]  /*27170*/  IADD3 R14, P5, R13, R0, RZ ;  /* 0x000000000d0e7210 */ /* 0x000fe20007fbe0ff */
[----:B------:R-:W-:Y:S01]  /*27180*/  IMAD R10, R23, 0x4, R17 ;  /* 0x00000004170a7824 */ /* 0x000fe200078e0211 */
[----:B----4-:R-:W-:-:S05]  /*27190*/  LEA.HI.X.SX32 R25, R25, R2, 0x1, P6 ;  /* 0x0000000219197211 */ /* 0x010fca00030f0eff */
[----:B------:R0:W-:Y:S02]  /*271a0*/  STL.64 [R1+0x1f0], R24 ;  /* 0x0001f01801007387 */ /* 0x0001e40000100a00 */
[----:B0-----:R-:W-:Y:S01]  /*271b0*/  IADD3 R24, P6, R15, R0, RZ ;  /* 0x000000000f187210 */ /* 0x001fe20007fde0ff */
[----:B------:R-:W-:Y:S01]  /*271c0*/  IMAD.MOV.U32 R25, RZ, RZ, R15 ;  /* 0x000000ffff197224 */ /* 0x000fe200078e000f */
[----:B------:R-:W-:Y:S01]  /*271d0*/  LEA.HI.X.SX32 R15, R13, R2, 0x1, P5 ;  /* 0x000000020d0f7211 */ /* 0x000fe200028f0eff */
[----:B------:R-:W-:-:S04]  /*271e0*/  IMAD R13, R23, 0x4, R10 ;  /* 0x00000004170d7824 */ /* 0x000fc800078e020a */
[----:B------:R-:W-:Y:S04]  /*271f0*/  STL.64 [R1+0x1e8], R14 ;  /* 0x0001e80e01007387 */ /* 0x000fe80000100a00 */
[----:B------:R0:W-:Y:S04]  /*27200*/  STL [R1+0xebc], R10 ;  /* 0x000ebc0a01007387 */ /* 0x0001e80000100800 */
[----:B0-----:R-:W4:Y:S01]  /*27210*/  LDL.LU R10, [R1+0x60] ;  /* 0x00006000010a7983 */ /* 0x001f220000300800 */
[----:B-----5:R-:W-:Y:S02]  /*27220*/  IADD3 R14, P5, R5, R0, RZ ;  /* 0x00000000050e7210 */ /* 0x020fe40007fbe0ff */
[----:B------:R-:W-:-:S02]  /*27230*/  LEA.HI.X.SX32 R25, R25, R2, 0x1, P6 ;  /* 0x0000000219197211 */ /* 0x000fc400030f0eff */
[----:B------:R-:W-:-:S03]  /*27240*/  LEA.HI.X.SX32 R15, R5, R2, 0x1, P5 ;  /* 0x00000002050f7211 */ /* 0x000fc600028f0eff */
[----:B------:R0:W-:Y:S04]  /*27250*/  STL.64 [R1+0x1e0], R24 ;  /* 0x0001e01801007387 */ /* 0x0001e80000100a00 */
[----:B------:R1:W-:Y:S04]  /*27260*/  STL.64 [R1+0x1d8], R14 ;  /* 0x0001d80e01007387 */ /* 0x0003e80000100a00 */
[----:B------:R-:W-:Y:S01]  /*27270*/  STL [R1+0xeb8], R13 ;  /* 0x000eb80d01007387 */ /* 0x000fe20000100800 */
[----:B0-----:R-:W-:-:S04]  /*27280*/  IADD3 R24, P6, R29, R0, RZ ;  /* 0x000000001d187210 */ /* 0x001fc80007fde0ff */
[----:B------:R-:W-:Y:S02]  /*27290*/  LEA.HI.X.SX32 R25, R29, R2, 0x1, P6 ;  /* 0x000000021d197211 */ /* 0x000fe400030f0eff */
[----:B------:R-:W5:Y:S01]  /*272a0*/  LDL.LU R29, [R1+0xed0] ;  /* 0x000ed000011d7983 */ /* 0x000f620000300800 */
[----:B-1----:R-:W-:-:S03]  /*272b0*/  IADD3 R14, P5, R9, R0, RZ ;  /* 0x00000000090e7210 */ /* 0x002fc60007fbe0ff */
[----:B------:R-:W-:Y:S01]  /*272c0*/  STL.64 [R1+0x1d0], R24 ;  /* 0x0001d01801007387 */ /* 0x000fe20000100a00 */
[----:B------:R-:W-:-:S05]  /*272d0*/  LEA.HI.X.SX32 R15, R9, R2, 0x1, P5 ;  /* 0x00000002090f7211 */ /* 0x000fca00028f0eff */
[----:B------:R2:W-:Y:S02]  /*272e0*/  STL.64 [R1+0x1c8], R14 ;  /* 0x0001c80e01007387 */ /* 0x0005e40000100a00 */
[----:B--2---:R-:W-:-:S04]  /*272f0*/  IADD3 R14, P5, R19, R0, RZ ;  /* 0x00000000130e7210 */ /* 0x004fc80007fbe0ff */
[----:B------:R-:W-:Y:S02]  /*27300*/  LEA.HI.X.SX32 R15, R19, R2, 0x1, P5 ;  /* 0x00000002130f7211 */ /* 0x000fe400028f0eff */
[----:B----4-:R-:W-:-:S04]  /*27310*/  IADD3 R24, P6, R10, R0, RZ ;  /* 0x000000000a187210 */ /* 0x010fc80007fde0ff */
[----:B------:R-:W-:-:S05]  /*27320*/  LEA.HI.X.SX32 R25, R10, R2, 0x1, P6 ;  /* 0x000000020a197211 */ /* 0x000fca00030f0eff */
[----:B------:R3:W-:Y:S04]  /*27330*/  STL.64 [R1+0x1c0], R24 ;  /* 0x0001c01801007387 */ /* 0x0007e80000100a00 */
[----:B------:R0:W-:Y:S01]  /*27340*/  STL.64 [R1+0x1b8], R14 ;  /* 0x0001b80e01007387 */ /* 0x0001e20000100a00 */
[----:B---3--:R-:W-:-:S04]  /*27350*/  IADD3 R24, P6, R6, R0, RZ ;  /* 0x0000000006187210 */ /* 0x008fc80007fde0ff */
[----:B------:R-:W-:Y:S02]  /*27360*/  LEA.HI.X.SX32 R25, R6, R2, 0x1, P6 ;  /* 0x0000000206197211 */ /* 0x000fe400030f0eff */
[----:B0-----:R-:W-:-:S03]  /*27370*/  IADD3 R14, P5, R27, R0, RZ ;  /* 0x000000001b0e7210 */ /* 0x001fc60007fbe0ff */
        /* <DEDUP_REMOVED lines=11> */
[----:B-----5:R-:W-:-:S03]  /*27430*/  IADD3 R14, P5, R29, R0, RZ ;  /* 0x000000001d0e7210 */ /* 0x020fc60007fbe0ff */
[----:B------:R0:W-:Y:S01]  /*27440*/  STL.64 [R1+0x190], R24 ;  /* 0x0001901801007387 */ /* 0x0001e20000100a00 */
[----:B------:R-:W-:-:S05]  /*27450*/  LEA.HI.X.SX32 R15, R29, R2, 0x1, P5 ;  /* 0x000000021d0f7211 */ /* 0x000fca00028f0eff */
[----:B------:R1:W-:Y:S01]  /*27460*/  STL.64 [R1+0x188], R14 ;  /* 0x0001880e01007387 */ /* 0x0003e20000100a00 */
[----:B0-----:R-:W-:-:S04]  /*27470*/  IADD3 R24, P6, R28, R0, RZ ;  /* 0x000000001c187210 */ /* 0x001fc80007fde0ff */
[----:B------:R-:W-:Y:S02]  /*27480*/  LEA.HI.X.SX32 R25, R28, R2, 0x1, P6 ;  /* 0x000000021c197211 */ /* 0x000fe400030f0eff */
[C---:B-1----:R-:W-:Y:S01]  /*27490*/  IADD3 R14, P5, R16.reuse, R0, RZ ;  /* 0x00000000100e7210 */ /* 0x042fe20007fbe0ff */
[----:B------:R-:W2:Y:S04]  /*274a0*/  LDL.LU R28, [R1+0x2c] ;  /* 0x00002c00011c7983 */ /* 0x000ea80000300800 */
[----:B------:R0:W-:Y:S01]  /*274b0*/  STL.64 [R1+0x180], R24 ;  /* 0x0001801801007387 */ /* 0x0001e20000100a00 */
[----:B------:R-:W-:Y:S02]  /*274c0*/  LEA.HI.X.SX32 R15, R16, R2, 0x1, P5 ;  /* 0x00000002100f7211 */ /* 0x000fe400028f0eff */
[-C--:B------:R-:W-:Y:S01]  /*274d0*/  IADD3 R6, P5, R8, R0.reuse, RZ ;  /* 0x0000000008067210 */ /* 0x080fe20007fbe0ff */
[----:B------:R-:W-:Y:S01]  /*274e0*/  IMAD.MOV.U32 R16, RZ, RZ, R7 ;  /* 0x000000ffff107224 */ /* 0x000fe200078e0007 */
[----:B0-----:R-:W-:-:S02]  /*274f0*/  IADD3 R24, P6, R12, R0, RZ ;  /* 0x000000000c187210 */ /* 0x001fc40007fde0ff */
[-C--:B------:R-:W-:Y:S02]  /*27500*/  LEA.HI.X.SX32 R7, R8, R2.reuse, 0x1, P5 ;  /* 0x0000000208077211 */ /* 0x080fe400028f0eff */
[----:B------:R-:W-:Y:S01]  /*27510*/  LEA.HI.X.SX32 R25, R12, R2, 0x1, P6 ;  /* 0x000000020c197211 */ /* 0x000fe200030f0eff */
[----:B------:R-:W-:Y:S01]  /*27520*/  STL.64 [R1+0x178], R14 ;  /* 0x0001780e01007387 */ /* 0x000fe20000100a00 */
[C---:B------:R-:W-:Y:S01]  /*27530*/  IADD3 R10, P6, R4.reuse, R0, RZ ;  /* 0x00000000040a7210 */ /* 0x040fe20007fde0ff */
[----:B------:R-:W-:Y:S02]  /*27540*/  IMAD.MOV.U32 R12, RZ, RZ, R11 ;  /* 0x000000ffff0c7224 */ /* 0x000fe400078e000b */
[----:B------:R0:W-:Y:S01]  /*27550*/  STL.64 [R1+0x170], R24 ;  /* 0x0001701801007387 */ /* 0x0001e20000100a00 */
[----:B------:R-:W-:-:S03]  /*27560*/  LEA.HI.X.SX32 R11, R4, R2, 0x1, P6 ;  /* 0x00000002040b7211 */ /* 0x000fc600030f0eff */
[----:B0-----:R-:W3:Y:S04]  /*27570*/  LDL.LU.64 R24, [R1+0xec8] ;  /* 0x000ec80001187983 */ /* 0x001ee80000300a00 */
[----:B------:R0:W-:Y:S04]  /*27580*/  STL.64 [R1+0x168], R6 ;  /* 0x0001680601007387 */ /* 0x0001e80000100a00 */
[----:B0-----:R-:W4:Y:S04]  /*27590*/  LDL.LU R6, [R1+0xec0] ;  /* 0x000ec00001067983 */ /* 0x001f280000300800 */
[----:B------:R0:W-:Y:S04]  /*275a0*/  STL.64 [R1+0x160], R10 ;  /* 0x0001600a01007387 */ /* 0x0001e80000100a00 */
[----:B0-----:R-:W5:Y:S01]  /*275b0*/  LDL.LU R10, [R1+0xebc] ;  /* 0x000ebc00010a7983 */ /* 0x001f620000300800 */
[----:B------:R-:W-:-:S02]  /*275c0*/  IMAD R5, R23, 0x4, R13 ;  /* 0x0000000417057824 */ /* 0x000fc400078e020d */
[C-C-:B------:R-:W-:Y:S02]  /*275d0*/  IMAD R13, R23.reuse, 0x4, R3.reuse ;  /* 0x00000004170d7824 */ /* 0x140fe400078e0203 */
[----:B------:R-:W-:-:S04]  /*275e0*/  IMAD R29, R23, 0x4, R3 ;  /* 0x00000004171d7824 */ /* 0x000fc800078e0203 */
[----:B------:R-:W-:Y:S02]  /*275f0*/  IMAD R29, R23, 0x4, R29 ;  /* 0x00000004171d7824 */ /* 0x000fe400078e021d */
[----:B----4-:R-:W-:Y:S01]  /*27600*/  IMAD.MOV.U32 R8, RZ, RZ, R6 ;  /* 0x000000ffff087224 */ /* 0x010fe200078e0006 */
[----:B------:R-:W-:-:S04]  /*27610*/  IADD3 R6, P5, R3, R0, RZ ;  /* 0x0000000003067210 */ /* 0x000fc80007fbe0ff */
[----:B------:R-:W-:-:S05]  /*27620*/  LEA.HI.X.SX32 R7, R3, R2, 0x1, P5 ;  /* 0x0000000203077211 */ /* 0x000fca00028f0eff */
[----:B------:R0:W-:Y:S01]  /*27630*/  STL.64 [R1+0x158], R6 ;  /* 0x0001580601007387 */ /* 0x0001e20000100a00 */
[----:B-----5:R-:W-:Y:S01]  /*27640*/  IMAD.MOV.U32 R4, RZ, RZ, R10 ;  /* 0x000000ffff047224 */ /* 0x020fe200078e000a */
[----:B------:R-:W-:-:S04]  /*27650*/  IADD3 R10, P6, R13, R0, RZ ;  /* 0x000000000d0a7210 */ /* 0x000fc80007fde0ff */
[----:B------:R-:W-:Y:S02]  /*27660*/  LEA.HI.X.SX32 R11, R13, R2, 0x1, P6 ;  /* 0x000000020d0b7211 */ /* 0x000fe400030f0eff */
[----:B------:R-:W4:Y:S01]  /*27670*/  LDL.LU R13, [R1+0xeb8] ;  /* 0x000eb800010d7983 */ /* 0x000f220000300800 */
[----:B0-----:R-:W-:-:S04]  /*27680*/  IADD3 R6, P5, R29, R0, RZ ;  /* 0x000000001d067210 */ /* 0x001fc80007fbe0ff */
[----:B------:R-:W-:Y:S01]  /*27690*/  LEA.HI.X.SX32 R7, R29, R2, 0x1, P5 ;  /* 0x000000021d077211 */ /* 0x000fe200028f0eff */
[----:B------:R2:W-:Y:S04]  /*276a0*/  STL.64 [R1+0x150], R10 ;  /* 0x0001500a01007387 */ /* 0x0005e80000100a00 */
[----:B------:R3:W-:Y:S01]  /*276b0*/  STL.64 [R1+0x148], R6 ;  /* 0x0001480601007387 */ /* 0x0007e20000100a00 */
[-C--:B--2---:R-:W-:Y:S02]  /*276c0*/  IADD3 R10, P6, R28, R0.reuse, RZ ;  /* 0x000000001c0a7210 */ /* 0x084fe40007fde0ff */
[----:B---3--:R-:W-:Y:S02]  /*276d0*/  IADD3 R6, P5, R24, R0, RZ ;  /* 0x0000000018067210 */ /* 0x008fe40007fbe0ff */
[----:B------:R-:W-:-:S02]  /*276e0*/  LEA.HI.X.SX32 R11, R28, R2, 0x1, P6 ;  /* 0x000000021c0b7211 */ /* 0x000fc400030f0eff */
[----:B------:R-:W-:-:S03]  /*276f0*/  LEA.HI.X.SX32 R7, R24, R2, 0x1, P5 ;  /* 0x0000000218077211 */ /* 0x000fc600028f0eff */
[----:B------:R0:W-:Y:S04]  /*27700*/  STL.64 [R1+0x140], R10 ;  /* 0x0001400a01007387 */ /* 0x0001e80000100a00 */
[----:B------:R-:W2:Y:S04]  /*27710*/  LDL.LU R24, [R1+0xeb4] ;  /* 0x000eb40001187983 */ /* 0x000ea80000300800 */
[----:B------:R1:W-:Y:S01]  /*27720*/  STL.64 [R1+0x138], R6 ;  /* 0x0001380601007387 */ /* 0x0003e20000100a00 */
[----:B0-----:R-:W-:-:S04]  /*27730*/  IADD3 R10, P6, R20, R0, RZ ;  /* 0x00000000140a7210 */ /* 0x001fc80007fde0ff */
[----:B------:R-:W-:Y:S02]  /*27740*/  LEA.HI.X.SX32 R11, R20, R2, 0x1, P6 ;  /* 0x00000002140b7211 */ /* 0x000fe400030f0eff */
[----:B------:R-:W3:Y:S01]  /*27750*/  LDL.LU R20, [R1+0xeb0] ;  /* 0x000eb00001147983 */ /* 0x000ee20000300800 */
[----:B-1----:R-:W-:-:S03]  /*27760*/  IADD3 R6, P5, R16, R0, RZ ;  /* 0x0000000010067210 */ /* 0x002fc60007fbe0ff */
[----:B------:R0:W-:Y:S01]  /*27770*/  STL.64 [R1+0x130], R10 ;  /* 0x0001300a01007387 */ /* 0x0001e20000100a00 */
[----:B------:R-:W-:-:S05]  /*27780*/  LEA.HI.X.SX32 R7, R16, R2, 0x1, P5 ;  /* 0x0000000210077211 */ /* 0x000fca00028f0eff */
[----:B------:R1:W-:Y:S01]  /*27790*/  STL.64 [R1+0x128], R6 ;  /* 0x0001280601007387 */ /* 0x0003e20000100a00 */
[----:B0-----:R-:W-:-:S04]  /*277a0*/  IADD3 R10, P6, R25, R0, RZ ;  /* 0x00000000190a7210 */ /* 0x001fc80007fde0ff */
[----:B------:R-:W-:Y:S02]  /*277b0*/  LEA.HI.X.SX32 R11, R25, R2, 0x1, P6 ;  /* 0x00000002190b7211 */ /* 0x000fe400030f0eff */
[----:B------:R-:W5:Y:S01]  /*277c0*/  LDL.LU R25, [R1+0xeac] ;  /* 0x000eac0001197983 */ /* 0x000f620000300800 */
[----:B-1----:R-:W-:-:S04]  /*277d0*/  IADD3 R6, P5, R12, R0, RZ ;  /* 0x000000000c067210 */ /* 0x002fc80007fbe0ff */
[----:B------:R-:W-:Y:S01]  /*277e0*/  LEA.HI.X.SX32 R7, R12, R2, 0x1, P5 ;  /* 0x000000020c077211 */ /* 0x000fe200028f0eff */
[----:B------:R0:W-:Y:S04]  /*277f0*/  STL.64 [R1+0x120], R10 ;  /* 0x0001200a01007387 */ /* 0x0001e80000100a00 */
[----:B------:R1:W-:Y:S01]  /*27800*/  STL.64 [R1+0x118], R6 ;  /* 0x0001180601007387 */ /* 0x0003e20000100a00 */
[CC--:B0-----:R-:W-:Y:S02]  /*27810*/  IADD3 R10, P6, R21.reuse, R0.reuse, RZ ;  /* 0x00000000150a7210 */ /* 0x0c1fe40007fde0ff */
[----:B-1----:R-:W-:Y:S02]  /*27820*/  IADD3 R6, P5, R8, R0, RZ ;  /* 0x0000000008067210 */ /* 0x002fe40007fbe0ff */
[----:B------:R-:W-:-:S02]  /*27830*/  LEA.HI.X.SX32 R11, R21, R2, 0x1, P6 ;  /* 0x00000002150b7211 */ /* 0x000fc400030f0eff */
[----:B------:R-:W-:Y:S01]  /*27840*/  LEA.HI.X.SX32 R7, R8, R2, 0x1, P5 ;  /* 0x0000000208077211 */ /* 0x000fe200028f0eff */
[----:B------:R-:W5:Y:S04]  /*27850*/  LDL.LU R21, [R1+0xea8] ;  /* 0x000ea80001157983 */ /* 0x000f680000300800 */
[----:B------:R0:W-:Y:S04]  /*27860*/  STL.64 [R1+0x110], R10 ;  /* 0x0001100a01007387 */ /* 0x0001e80000100a00 */
[----:B------:R1:W-:Y:S01]  /*27870*/  STL.64 [R1+0x108], R6 ;  /* 0x0001080601007387 */ /* 0x0003e20000100a00 */
[----:B0-----:R-:W-:-:S02]  /*27880*/  IADD3 R10, P6, R17, R0, RZ ;  /* 0x00000000110a7210 */ /* 0x001fc40007fde0ff */
[C---:B-1----:R-:W-:Y:S02]  /*27890*/  IADD3 R6, P5, R4.reuse, R0, RZ ;  /* 0x0000000004067210 */ /* 0x042fe40007fbe0ff */
[-C--:B------:R-:W-:Y:S02]  /*278a0*/  LEA.HI.X.SX32 R11, R17, R2.reuse, 0x1, P6 ;  /* 0x00000002110b7211 */ /* 0x080fe400030f0eff */
[----:B------:R-:W-:Y:S01]  /*278b0*/  LEA.HI.X.SX32 R7, R4, R2, 0x1, P5 ;  /* 0x0000000204077211 */ /* 0x000fe200028f0eff */
[----:B------:R-:W5:Y:S04]  /*278c0*/  LDL.LU R17, [R1+0xea4] ;  /* 0x000ea40001117983 */ /* 0x000f680000300800 */
[----:B------:R-:W-:Y:S01]  /*278d0*/  STL.64 [R1+0x100], R10 ;  /* 0x0001000a01007387 */ /* 0x000fe20000100a00 */
[----:B------:R-:W-:-:S03]  /*278e0*/  IMAD R9, R23, 0x4, R5 ;  /* 0x0000000417097824 */ /* 0x000fc600078e0205 */
[----:B------:R0:W-:Y:S01]  /*278f0*/  STL.64 [R1+0xf8], R6 ;  /* 0x0000f80601007387 */ /* 0x0001e20000100a00 */
[----:B------:R-:W-:Y:S01]  /*27900*/  IMAD R19, R23, 0x4, R9 ;  /* 0x0000000417137824 */ /* 0x000fe200078e0209 */
[----:B0-----:R-:W-:-:S04]  /*27910*/  IADD3 R6, P5, R5, R0, RZ ;  /* 0x0000000005067210 */ /* 0x001fc80007fbe0ff */
[----:B------:R-:W-:Y:S01]  /*27920*/  LEA.HI.X.SX32 R7, R5, R2, 0x1, P5 ;  /* 0x0000000205077211 */ /* 0x000fe200028f0eff */
[----:B------:R-:W-:-:S04]  /*27930*/  IMAD R27, R23, 0x4, R19 ;  /* 0x00000004171b7824 */ /* 0x000fc800078e0213 */
        /* <DEDUP_REMOVED lines=11> */
[----:B------:R-:W-:Y:S01]  /*279f0*/  IMAD R3, R23, 0x4, R4 ;  /* 0x0000000417037824 */ /* 0x000fe200078e0204 */
[----:B----4-:R-:W-:-:S04]  /*27a00*/  IADD3 R10, P6, R13, R0, RZ ;  /* 0x000000000d0a7210 */ /* 0x010fc80007fde0ff */
[----:B------:R-:W-:Y:S02]  /*27a10*/  LEA.HI.X.SX32 R11, R13, R2, 0x1, P6 ;  /* 0x000000020d0b7211 */ /* 0x000fe400030f0eff */
[----:B------:R-:W4:Y:S04]  /*27a20*/  LDL.LU R13, [R1+0xea0] ;  /* 0x000ea000010d7983 */ /* 0x000f280000300800 */
[----:B------:R0:W-:Y:S04]  /*27a30*/  STL.64 [R1+0xf0], R10 ;  /* 0x0000f00a01007387 */ /* 0x0001e80000100a00 */
[----:B------:R-:W5:Y:S04]  /*27a40*/  LDL.LU R5, [R1+0xe9c] ;  /* 0x000e9c0001057983 */ /* 0x000f680000300800 */
[----:B------:R1:W-:Y:S01]  /*27a50*/  STL.64 [R1+0xe8], R6 ;  /* 0x0000e80601007387 */ /* 0x0003e20000100a00 */
[----:B0-----:R-:W-:-:S04]  /*27a60*/  IADD3 R10, P6, R9, R0, RZ ;  /* 0x00000000090a7210 */ /* 0x001fc80007fde0ff */
[----:B------:R-:W-:Y:S02]  /*27a70*/  LEA.HI.X.SX32 R11, R9, R2, 0x1, P6 ;  /* 0x00000002090b7211 */ /* 0x000fe400030f0eff */
[----:B------:R-:W4:Y:S01]  /*27a80*/  LDL.LU R9, [R1+0xe98] ;  /* 0x000e980001097983 */ /* 0x000f220000300800 */
        /* <DEDUP_REMOVED lines=36> */
[C---:B-1----:R-:W-:Y:S01]  /*27cd0*/  IADD3 R6, P5, R4.reuse, R0, RZ ;  /* 0x0000000004067210 */ /* 0x042fe20007fbe0ff */
[C---:B------:R-:W-:Y:S02]  /*27ce0*/  IMAD R19, R23.reuse, 0x4, R3 ;  /* 0x0000000417137824 */ /* 0x040fe400078e0203 */
[----:B------:R0:W-:Y:S01]  /*27cf0*/  STL.64 [R1+0x80], R10 ;  /* 0x0000800a01007387 */ /* 0x0001e20000100a00 */
[----:B------:R-:W-:Y:S01]  /*27d00*/  LEA.HI.X.SX32 R7, R4, R2, 0x1, P5 ;  /* 0x0000000204077211 */ /* 0x000fe200028f0eff */
[----:B------:R-:W-:-:S04]  /*27d10*/  IMAD R18, R23, 0x4, R19 ;  /* 0x0000000417127824 */ /* 0x000fc800078e0213 */
[----:B------:R1:W-:Y:S01]  /*27d20*/  STL.64 [R1+0x78], R6 ;  /* 0x0000780601007387 */ /* 0x0003e20000100a00 */
[----:B0-----:R-:W-:-:S04]  /*27d30*/  IADD3 R10, P6, R3, R0, RZ ;  /* 0x00000000030a7210 */ /* 0x001fc80007fde0ff */
[----:B------:R-:W-:Y:S02]  /*27d40*/  LEA.HI.X.SX32 R11, R3, R2, 0x1, P6 ;  /* 0x00000002030b7211 */ /* 0x000fe400030f0eff */
[----:B-1----:R-:W-:Y:S01]  /*27d50*/  IADD3 R6, P5, R19, R0, RZ ;  /* 0x0000000013067210 */ /* 0x002fe20007fbe0ff */
[----:B------:R-:W-:Y:S02]  /*27d60*/  IMAD R15, R23, 0x4, R18 ;  /* 0x00000004170f7824 */ /* 0x000fe400078e0212 */
        /* <DEDUP_REMOVED lines=12> */
[C---:B0-----:R-:W-:Y:S01]  /*27e30*/  IADD3 R10, P6, R14.reuse, R0, RZ ;  /* 0x000000000e0a7210 */ /* 0x041fe20007fde0ff */
[----:B------:R-:W-:Y:S02]  /*27e40*/  IMAD R12, R23, 0x4, R16 ;  /* 0x00000004170c7824 */ /* 0x000fe400078e0210 */
[----:B------:R-:W5:Y:S01]  /*27e50*/  LDL.LU.64 R26, [R1+0x328] ;  /* 0x00032800011a7983 */ /* 0x000f620000300a00 */
[----:B------:R-:W-:Y:S02]  /*27e60*/  LEA.HI.X.SX32 R11, R14, R2, 0x1, P6 ;  /* 0x000000020e0b7211 */ /* 0x000fe400030f0eff */
[----:B-1----:R-:W-:-:S03]  /*27e70*/  IADD3 R6, P5, R28, R0, RZ ;  /* 0x000000001c067210 */ /* 0x002fc60007fbe0ff */
[----:B------:R0:W-:Y:S01]  /*27e80*/  STL.64 [R1+0x50], R10 ;  /* 0x0000500a01007387 */ /* 0x0001e20000100a00 */
[----:B------:R-:W-:Y:S02]  /*27e90*/  LEA.HI.X.SX32 R7, R28, R2, 0x1, P5 ;  /* 0x000000021c077211 */ /* 0x000fe400028f0eff */
[C---:B------:R-:W-:Y:S01]  /*27ea0*/  IADD3 R14, P6, R16.reuse, R0, RZ ;  /* 0x00000000100e7210 */ /* 0x040fe20007fde0ff */
[----:B------:R-:W5:Y:S01]  /*27eb0*/  LDL.LU.64 R18, [R1+0x320] ;  /* 0x0003200001127983 */ /* 0x000f620000300a00 */
[C---:B------:R-:W-:Y:S02]  /*27ec0*/  IMAD R8, R23.reuse, 0x4, R12 ;  /* 0x0000000417087824 */ /* 0x040fe400078e020c */
[----:B------:R-:W-:Y:S01]  /*27ed0*/  LEA.HI.X.SX32 R15, R16, R2, 0x1, P6 ;  /* 0x00000002100f7211 */ /* 0x000fe200030f0eff */
[----:B0-----:R-:W5:Y:S04]  /*27ee0*/  LDL.LU.64 R10, [R1+0x318] ;  /* 0x00031800010a7983 */ /* 0x001f680000300a00 */
[----:B------:R0:W-:Y:S01]  /*27ef0*/  STL.64 [R1+0x48], R6 ;  /* 0x0000480601007387 */ /* 0x0001e20000100a00 */
[----:B------:R-:W-:-:S03]  /*27f00*/  IMAD R3, R23, 0x4, R8 ;  /* 0x0000000417037824 */ /* 0x000fc600078e0208 */
[----:B------:R1:W-:Y:S01]  /*27f10*/  STL.64 [R1+0x40], R14 ;  /* 0x0000400e01007387 */ /* 0x0003e20000100a00 */
[----:B0-----:R-:W-:-:S04]  /*27f20*/  IADD3 R6, P5, R12, R0, RZ ;  /* 0x000000000c067210 */ /* 0x001fc80007fbe0ff */
[----:B------:R-:W-:Y:S01]  /*27f30*/  LEA.HI.X.SX32 R7, R12, R2, 0x1, P5 ;  /* 0x000000020c077211 */ /* 0x000fe200028f0eff */
[----:B------:R-:W-:Y:S01]  /*27f40*/  IMAD R4, R23, 0x4, R3 ;  /* 0x0000000417047824 */ /* 0x000fe200078e0203 */
[----:B-1----:R-:W-:-:S03]  /*27f50*/  IADD3 R14, P6, R8, R0, RZ ;  /* 0x00000000080e7210 */ /* 0x002fc60007fde0ff */
[----:B------:R0:W-:Y:S01]  /*27f60*/  STL.64 [R1+0x38], R6 ;  /* 0x0000380601007387 */ /* 0x0001e20000100a00 */
[----:B------:R-:W-:Y:S01]  /*27f70*/  LEA.HI.X.SX32 R15, R8, R2, 0x1, P6 ;  /* 0x00000002080f7211 */ /* 0x000fe200030f0eff */
[----:B------:R-:W-:Y:S02]  /*27f80*/  IMAD R12, R23, 0x4, R4 ;  /* 0x00000004170c7824 */ /* 0x000fe400078e0204 */
[----:B------:R-:W5:Y:S01]  /*27f90*/  LDL.LU R8, [R1+0x14] ;  /* 0x0000140001087983 */ /* 0x000f620000300800 */
[----:B0-----:R-:W-:-:S04]  /*27fa0*/  IADD3 R6, P5, R3, R0, RZ ;  /* 0x0000000003067210 */ /* 0x001fc80007fbe0ff */
[----:B------:R-:W-:Y:S02]  /*27fb0*/  LEA.HI.X.SX32 R7, R3, R2, 0x1, P5 ;  /* 0x0000000203077211 */ /* 0x000fe400028f0eff */
[----:B------:R-:W5:Y:S04]  /*27fc0*/  LDL.LU R3, [R1+0x1c] ;  /* 0x00001c0001037983 */ /* 0x000f680000300800 */
[----:B------:R0:W-:Y:S01]  /*27fd0*/  STL.64 [R1+0x30], R14 ;  /* 0x0000300e01007387 */ /* 0x0001e20000100a00 */
[----:B------:R-:W-:-:S03]  /*27fe0*/  IADD3 R28, P5, R4, R0, RZ ;  /* 0x00000000041c7210 */ /* 0x000fc60007fbe0ff */
[----:B------:R1:W-:Y:S01]  /*27ff0*/  STL.64 [R1+0x28], R6 ;  /* 0x0000280601007387 */ /* 0x0003e20000100a00 */
[----:B------:R-:W-:Y:S02]  /*28000*/  LEA.HI.X.SX32 R29, R4, R2, 0x1, P5 ;  /* 0x00000002041d7211 */ /* 0x000fe400028f0eff */
[----:B0-----:R-:W-:-:S04]  /*28010*/  IADD3 R14, P6, R12, R0, RZ ;  /* 0x000000000c0e7210 */ /* 0x001fc80007fde0ff */
[----:B------:R-:W-:Y:S01]  /*28020*/  LEA.HI.X.SX32 R15, R12, R2, 0x1, P6 ;  /* 0x000000020c0f7211 */ /* 0x000fe200030f0eff */
[----:B-1----:R-:W5:Y:S04]  /*28030*/  LDL.LU.64 R6, [R1+0x310] ;  /* 0x0003100001067983 */ /* 0x002f680000300a00 */
[----:B------:R-:W5:Y:S04]  /*28040*/  LDL.LU R12, [R1+0x18] ;  /* 0x00001800010c7983 */ /* 0x000f680000300800 */
[----:B------:R-:W5:Y:S04]  /*28050*/  LDL.LU.64 R22, [R1+0x308] ;  /* 0x0003080001167983 */ /* 0x000f680000300a00 */
[----:B------:R0:W-:Y:S04]  /*28060*/  STL.64 [R1+0x20], R14 ;  /* 0x0000200e01007387 */ /* 0x0001e80000100a00 */
[----:B0-----:R-:W5:Y:S04]  /*28070*/  LDL.LU.64 R14, [R1+0x300] ;  /* 0x00030000010e7983 */ /* 0x001f680000300a00 */
[----:B------:R-:W5:Y:S04]  /*28080*/  LDL.LU R4, [R1+0x4] ;  /* 0x0000040001047983 */ /* 0x000f680000300800 */
[----:B------:R0:W-:Y:S04]  /*28090*/  STL.64 [R1+0xc08], R28 ;  /* 0x000c081c01007387 */ /* 0x0001e80000100a00 */
[----:B0-----:R-:W5:Y:S01]  /*280a0*/  LDL.LU.64 R28, [R1+0x330] ;  /* 0x00033000011c7983 */ /* 0x001f620000300a00 */
[----:B---3--:R-:W-:-:S02]  /*280b0*/  PRMT R20, R20, 0x7773, RZ ;  /* 0x0000777314147816 */ /* 0x008fc400000000ff */
[----:B--2---:R-:W-:Y:S02]  /*280c0*/  PRMT R24, R24, 0x7773, RZ ;  /* 0x0000777318187816 */ /* 0x004fe400000000ff */
[----:B----4-:R-:W-:Y:S02]  /*280d0*/  PRMT R0, R9, 0x7770, RZ ;  /* 0x0000777009007816 */ /* 0x010fe400000000ff */
[C---:B-----5:R-:W-:Y:S01]  /*280e0*/  PRMT R2, R8.reuse, 0x7770, RZ ;  /* 0x0000777008027816 */ /* 0x060fe200000000ff */
[----:B------:R0:W-:Y:S04]  /*280f0*/  STG.E.U8 desc[UR12][R28.64], R20 ;  /* 0x000000141c007986 */ /* 0x0001e8000c10110c */
[----:B------:R-:W-:Y:S04]  /*28100*/  STG.E.U8 desc[UR12][R26.64], R24 ;  /* 0x000000181a007986 */ /* 0x000fe8000c10110c */
[----:B------:R-:W-:Y:S04]  /*28110*/  STG.E.U8 desc[UR12][R18.64], R2 ;  /* 0x0000000212007986 */ /* 0x000fe8000c10110c */
[----:B------:R1:W-:Y:S04]  /*28120*/  STG.E.U8 desc[UR12][R10.64], R0 ;  /* 0x000000000a007986 */ /* 0x0003e8000c10110c */
[----:B0-----:R-:W2:Y:S04]  /*28130*/  LDL.LU R20, [R1+0x8] ;  /* 0x0000080001147983 */ /* 0x001ea80000300800 */
[----:B------:R-:W3:Y:S01]  /*28140*/  LDL.LU R28, [R1+0xc] ;  /* 0x00000c00011c7983 */ /* 0x000ee20000300800 */
[----:B-1----:R-:W-:-:S03]  /*28150*/  PRMT R0, R8, 0x7773, RZ ;  /* 0x0000777308007816 */ /* 0x002fc600000000ff */
[----:B------:R-:W4:Y:S04]  /*28160*/  LDL.LU.64 R26, [R1+0xe90] ;  /* 0x000e9000011a7983 */ /* 0x000f280000300a00 */
[----:B------:R-:W5:Y:S01]  /*28170*/  LDL.LU.64 R18, [R1+0xe88] ;  /* 0x000e880001127983 */ /* 0x000f620000300a00 */
[----:B------:R-:W-:-:S03]  /*28180*/  PRMT R24, R12, 0x7772, RZ ;  /* 0x000077720c187816 */ /* 0x000fc600000000ff */
[----:B------:R-:W4:Y:S01]  /*28190*/  LDL.LU.64 R10, [R1+0x2f0] ;  /* 0x0002f000010a7983 */ /* 0x000f220000300a00 */
[----:B------:R-:W-:-:S03]  /*281a0*/  PRMT R2, R12, 0x7771, RZ ;  /* 0x000077710c027816 */ /* 0x000fc600000000ff */
[----:B------:R0:W-:Y:S02]  /*281b0*/  STL [R1+0x34c], R0 ;  /* 0x00034c0001007387 */ /* 0x0001e40000100800 */
[----:B0-----:R-:W-:-:S05]  /*281c0*/  PRMT R0, R12, 0x7773, RZ ;  /* 0x000077730c007816 */ /* 0x001fca00000000ff */
[----:B------:R0:W-:Y:S04]  /*281d0*/  STL [R1+0x348], R0 ;  /* 0x0003480001007387 */ /* 0x0001e80000100800 */
[----:B------:R-:W-:Y:S04]  /*281e0*/  STL [R1+0x344], R24 ;  /* 0x0003441801007387 */ /* 0x000fe80000100800 */
[----:B------:R1:W-:Y:S01]  /*281f0*/  STL [R1+0x340], R2 ;  /* 0x0003400201007387 */ /* 0x0003e20000100800 */
[----:B0-----:R-:W-:Y:S02]  /*28200*/  PRMT R0, R12, 0x7770, RZ ;  /* 0x000077700c007816 */ /* 0x001fe400000000ff */
[----:B------:R-:W-:-:S03]  /*28210*/  PRMT R12, R3, 0x7773, RZ ;  /* 0x00007773030c7816 */ /* 0x000fc600000000ff */
[----:B------:R0:W-:Y:S01]  /*28220*/  STL [R1+0x330], R0 ;  /* 0x0003300001007387 */ /* 0x0001e20000100800 */
[----:B-1----:R-:W-:-:S03]  /*28230*/  PRMT R2, R3, 0x7772, RZ ;  /* 0x0000777203027816 */ /* 0x002fc600000000ff */
[----:B------:R-:W-:Y:S04]  /*28240*/  STL [R1+0x33c], R12 ;  /* 0x00033c0c01007387 */ /* 0x000fe80000100800 */
[----:B------:R1:W-:Y:S01]  /*28250*/  STL [R1+0x338], R2 ;  /* 0x0003380201007387 */ /* 0x0003e20000100800 */
[C---:B------:R-:W-:Y:S02]  /*28260*/  PRMT R29, R3.reuse, 0x7771, RZ ;  /* 0x00007771031d7816 */ /* 0x040fe400000000ff */
[----:B0-----:R-:W-:Y:S02]  /*28270*/  PRMT R0, R4, 0x7770, RZ ;  /* 0x0000777004007816 */ /* 0x001fe400000000ff */
[----:B-1----:R-:W-:Y:S02]  /*28280*/  PRMT R2, R3, 0x7770, RZ ;  /* 0x0000777003027816 */ /* 0x002fe400000000ff */
[----:B------:R-:W-:-:S03]  /*28290*/  PRMT R3, R5, 0x7770, RZ ;  /* 0x0000777005037816 */ /* 0x000fc600000000ff */
[----:B------:R0:W-:Y:S04]  /*282a0*/  STL [R1+0x32c], R2 ;  /* 0x00032c0201007387 */ /* 0x0001e80000100800 */
[----:B------:R1:W-:Y:S01]  /*282b0*/  STG.E.U8 desc[UR12][R6.64], R0 ;  /* 0x0000000006007986 */ /* 0x0003e2000c10110c */
[----:B0-----:R-:W-:-:S03]  /*282c0*/  PRMT R2, R13, 0x7770, RZ ;  /* 0x000077700d027816 */ /* 0x001fc600000000ff */
[----:B------:R0:W-:Y:S04]  /*282d0*/  STG.E.U8 desc[UR12][R22.64], R3 ;  /* 0x0000000316007986 */ /* 0x0001e8000c10110c */
[----:B------:R0:W-:Y:S04]  /*282e0*/  STG.E.U8 desc[UR12][R14.64], R2 ;  /* 0x000000020e007986 */ /* 0x0001e8000c10110c */
[----:B-1----:R-:W5:Y:S04]  /*282f0*/  LDL.LU.64 R6, [R1+0xe80] ;  /* 0x000e800001067983 */ /* 0x002f680000300a00 */
[----:B0-----:R-:W5:Y:S04]  /*28300*/  LDL.LU.64 R22, [R1+0xe78] ;  /* 0x000e780001167983 */ /* 0x001f680000300a00 */
[----:B------:R-:W5:Y:S04]  /*28310*/  LDL.LU.64 R14, [R1+0xe70] ;  /* 0x000e7000010e7983 */ /* 0x000f680000300a00 */
[----:B------:R-:W2:Y:S01]  /*28320*/  LDL.LU.64 R2, [R1+0x2f8] ;  /* 0x0002f80001027983 */ /* 0x000ea20000300a00 */
[----:B------:R-:W-:-:S05]  /*28330*/  PRMT R0, R17, 0x7770, RZ ;  /* 0x0000777011007816 */ /* 0x000fca00000000ff */
[----:B--2---:R0:W-:Y:S02]  /*28340*/  STG.E.U8 desc[UR12][R2.64], R0 ;  /* 0x0000000002007986 */ /* 0x0041e4000c10110c */
[----:B0-----:R-:W-:Y:S02]  /*28350*/  PRMT R0, R4, 0x7773, RZ ;  /* 0x0000777304007816 */ /* 0x001fe400000000ff */
[C---:B------:R-:W-:Y:S02]  /*28360*/  PRMT R2, R20.reuse, 0x7773, RZ ;  /* 0x0000777314027816 */ /* 0x040fe400000000ff */
[C---:B------:R-:W-:Y:S01]  /*28370*/  PRMT R3, R20.reuse, 0x7772, RZ ;  /* 0x0000777214037816 */ /* 0x040fe200000000ff */
[----:B------:R0:W-:Y:S04]  /*28380*/  STL [R1+0x328], R0 ;  /* 0x0003280001007387 */ /* 0x0001e80000100800 */
[----:B------:R1:W-:Y:S01]  /*28390*/  STL [R1+0x324], R2 ;  /* 0x0003240201007387 */ /* 0x0003e20000100800 */
[----:B0-----:R-:W-:-:S03]  /*283a0*/  PRMT R0, R20, 0x7771, RZ ;  /* 0x0000777114007816 */ /* 0x001fc600000000ff */
[----:B------:R0:W-:Y:S01]  /*283b0*/  STL [R1+0x320], R3 ;  /* 0x0003200301007387 */ /* 0x0001e20000100800 */
[----:B-1----:R-:W-:-:S03]  /*283c0*/  PRMT R2, R20, 0x7770, RZ ;  /* 0x0000777014027816 */ /* 0x002fc600000000ff */
[----:B------:R1:W-:Y:S01]  /*283d0*/  STL [R1+0x31c], R0 ;  /* 0x00031c0001007387 */ /* 0x0003e20000100800 */
[----:B---3--:R-:W-:-:S03]  /*283e0*/  PRMT R20, R28, 0x7771, RZ ;  /* 0x000077711c147816 */ /* 0x008fc600000000ff */
[----:B------:R2:W-:Y:S01]  /*283f0*/  STL [R1+0x30c], R2 ;  /* 0x00030c0201007387 */ /* 0x0005e20000100800 */
[C---:B0-----:R-:W-:Y:S02]  /*28400*/  PRMT R3, R28.reuse, 0x7773, RZ ;  /* 0x000077731c037816 */ /* 0x041fe400000000ff */
[----:B-1----:R-:W-:-:S03]  /*28410*/  PRMT R0, R28, 0x7772, RZ ;  /* 0x000077721c007816 */ /* 0x002fc600000000ff */
[----:B------:R-:W-:Y:S01]  /*28420*/  STL [R1+0x318], R3 ;  /* 0x0003180301007387 */ /* 0x000fe20000100800 */
[----:B--2---:R-:W-:-:S03]  /*28430*/  PRMT R2, R21, 0x7770, RZ ;  /* 0x0000777015027816 */ /* 0x004fc600000000ff */
[----:B------:R-:W-:Y:S04]  /*28440*/  STL [R1+0x314], R0 ;  /* 0x0003140001007387 */ /* 0x000fe80000100800 */
[----:B------:R-:W-:Y:S04]  /*28450*/  STL [R1+0x310], R20 ;  /* 0x0003101401007387 */ /* 0x000fe80000100800 */
[----:B----4-:R0:W-:Y:S04]  /*28460*/  STG.E.U8 desc[UR12][R10.64], R2 ;  /* 0x000000020a007986 */ /* 0x0101e8000c10110c */
[----:B0-----:R-:W2:Y:S01]  /*28470*/  LDL.LU.64 R10, [R1+0xe68] ;  /* 0x000e6800010a7983 */ /* 0x001ea20000300a00 */
[----:B------:R-:W-:-:S02]  /*28480*/  PRMT R3, R28, 0x7770, RZ ;  /* 0x000077701c037816 */ /* 0x000fc400000000ff */
[----:B------:R-:W-:-:S03]  /*28490*/  PRMT R0, R25, 0x7770, RZ ;  /* 0x0000777019007816 */ /* 0x000fc600000000ff */
[----:B------:R0:W-:Y:S04]  /*284a0*/  STL [R1+0x308], R3 ;  /* 0x0003080301007387 */ /* 0x0001e80000100800 */
[----:B0-----:R-:W3:Y:S04]  /*284b0*/  LDL.LU.64 R2, [R1+0x2e0] ;  /* 0x0002e00001027983 */ /* 0x001ee80000300a00 */
[----:B--2---:R0:W-:Y:S04]  /*284c0*/  STG.E.U8 desc[UR12][R10.64], R0 ;  /* 0x000000000a007986 */ /* 0x0041e8000c10110c */
[----:B0-----:R-:W2:Y:S01]  /*284d0*/  LDL.LU.64 R10, [R1+0xe60] ;  /* 0x000e6000010a7983 */ /* 0x001ea20000300a00 */
[----:B------:R-:W-:-:S02]  /*284e0*/  PRMT R16, R8, 0x7772, RZ ;  /* 0x0000777208107816 */ /* 0x000fc400000000ff */
[----:B------:R-:W-:Y:S02]  /*284f0*/  PRMT R8, R8, 0x7771, RZ ;  /* 0x0000777108087816 */ /* 0x000fe400000000ff */
[----:B------:R-:W-:-:S03]  /*28500*/  PRMT R0, R9, 0x7773, RZ ;  /* 0x0000777309007816 */ /* 0x000fc600000000ff */
[----:B---3--:R0:W-:Y:S04]  /*28510*/  STG.E.U8 desc[UR12][R2.64], R8 ;  /* 0x0000000802007986 */ /* 0x0081e8000c10110c */
[----:B------:R1:W-:Y:S01]  /*28520*/  STL [R1+0x304], R0 ;  /* 0x0003040001007387 */ /* 0x0003e20000100800 */
[C---:B0-----:R-:W-:Y:S02]  /*28530*/  PRMT R3, R9.reuse, 0x7772, RZ ;  /* 0x0000777209037816 */ /* 0x041fe400000000ff */
[----:B------:R-:W-:-:S05]  /*28540*/  PRMT R9, R9, 0x7771, RZ ;  /* 0x0000777109097816 */ /* 0x000fca00000000ff */
[----:B-----5:R-:W-:Y:S01]  /*28550*/  STG.E.U8 desc[UR12][R14.64], R9 ;  /* 0x000000090e007986 */ /* 0x020fe2000c10110c */
[C---:B--2---:R-:W-:Y:S02]  /*28560*/  PRMT R8, R10.reuse, 0x7773, RZ ;  /* 0x000077730a087816 */ /* 0x044fe400000000ff */
[C---:B------:R-:W-:Y:S02]  /*28570*/  PRMT R2, R10.reuse, 0x7772, RZ ;  /* 0x000077720a027816 */ /* 0x040fe400000000ff */
[----:B-1----:R-:W-:Y:S01]  /*28580*/  PRMT R0, R10, 0x7771, RZ ;  /* 0x000077710a007816 */ /* 0x002fe200000000ff */
[----:B------:R0:W-:Y:S01]  /*28590*/  STL [R1+0x300], R8 ;  /* 0x0003000801007387 */ /* 0x0001e20000100800 */
[----:B------:R-:W-:-:S03]  /*285a0*/  PRMT R28, R11, 0x7771, RZ ;  /* 0x000077710b1c7816 */ /* 0x000fc600000000ff */
[----:B------:R1:W-:Y:S04]  /*285b0*/  STL [R1+0x2fc], R2 ;  /* 0x0002fc0201007387 */ /* 0x0003e80000100800 */
[----:B------:R2:W-:Y:S01]  /*285c0*/  STL [R1+0x2f8], R0 ;  /* 0x0002f80001007387 */ /* 0x0005e20000100800 */
[----:B0-----:R-:W-:Y:S02]  /*285d0*/  PRMT R8, R10, 0x7770, RZ ;  /* 0x000077700a087816 */ /* 0x001fe400000000ff */
[----:B-1----:R-:W-:-:S03]  /*285e0*/  PRMT R2, R11, 0x7773, RZ ;  /* 0x000077730b027816 */ /* 0x002fc600000000ff */
[----:B------:R-:W-:Y:S01]  /*285f0*/  STL [R1+0x2e8], R8 ;  /* 0x0002e80801007387 */ /* 0x000fe20000100800 */
[----:B--2---:R-:W-:-:S03]  /*28600*/  PRMT R0, R11, 0x7772, RZ ;  /* 0x000077720b007816 */ /* 0x004fc600000000ff */
[----:B------:R-:W-:Y:S04]  /*28610*/  STL [R1+0x2f4], R2 ;  /* 0x0002f40201007387 */ /* 0x000fe80000100800 */
[----:B------:R0:W-:Y:S04]  /*28620*/  STL.64 [R1+0xc98], R28 ;  /* 0x000c981c01007387 */ /* 0x0001e80000100a00 */
[----:B------:R1:W-:Y:S04]  /*28630*/  STL [R1+0x2f0], R0 ;  /* 0x0002f00001007387 */ /* 0x0003e80000100800 */
[----:B0-----:R-:W2:Y:S01]  /*28640*/  LDL.LU.64 R28, [R1+0x2d0] ;  /* 0x0002d000011c7983 */ /* 0x001ea20000300a00 */
[----:B-1----:R-:W-:-:S03]  /*28650*/  PRMT R0, R11, 0x7770, RZ ;  /* 0x000077700b007816 */ /* 0x002fc600000000ff */
[----:B------:R-:W3:Y:S04]  /*28660*/  LDL.LU.64 R10, [R1+0x2c0] ;  /* 0x0002c000010a7983 */ /* 0x000ee80000300a00 */
[----:B------:R0:W-:Y:S04]  /*28670*/  STL [R1+0x2e4], R0 ;  /* 0x0002e40001007387 */ /* 0x0001e80000100800 */
[----:B------:R-:W4:Y:S04]  /*28680*/  LDL.LU.64 R14, [R1+0xe58] ;  /* 0x000e5800010e7983 */ /* 0x000f280000300a00 */
[----:B------:R-:W5:Y:S01]  /*28690*/  LDL.LU.64 R8, [R1+0x2c8] ;  /* 0x0002c80001087983 */ /* 0x000f620000300a00 */
[----:B------:R-:W-:-:S02]  /*286a0*/  PRMT R12, R4, 0x7772, RZ ;  /* 0x00007772040c7816 */ /* 0x000fc400000000ff */
[----:B------:R-:W-:Y:S02]  /*286b0*/  PRMT R4, R4, 0x7771, RZ ;  /* 0x0000777104047816 */ /* 0x000fe400000000ff */
[----:B0-----:R-:W-:Y:S02]  /*286c0*/  PRMT R0, R5, 0x7771, RZ ;  /* 0x0000777105007816 */ /* 0x001fe400000000ff */
[----:B------:R-:W-:Y:S01]  /*286d0*/  PRMT R2, R13, 0x7771, RZ ;  /* 0x000077710d027816 */ /* 0x000fe200000000ff */
[----:B--2---:R0:W-:Y:S04]  /*286e0*/  STG.E.U8 desc[UR12][R28.64], R4 ;  /* 0x000000041c007986 */ /* 0x0041e8000c10110c */
[----:B0-----:R-:W2:Y:S04]  /*286f0*/  LDL.LU.64 R28, [R1+0x2a0] ;  /* 0x0002a000011c7983 */ /* 0x001ea80000300a00 */
[----:B-----5:R4:W-:Y:S04]  /*28700*/  STG.E.U8 desc[UR12][R8.64], R0 ;  /* 0x0000000008007986 */ /* 0x0209e8000c10110c */
[----:B---3--:R0:W-:Y:S01]  /*28710*/  STG.E.U8 desc[UR12][R10.64], R2 ;  /* 0x000000020a007986 */ /* 0x0081e2000c10110c */
[----:B----4-:R-:W-:-:S02]  /*28720*/  PRMT R0, R14, 0x7773, RZ ;  /* 0x000077730e007816 */ /* 0x010fc400000000ff */
[----:B0-----:R-:W-:Y:S02]  /*28730*/  PRMT R2, R13, 0x7773, RZ ;  /* 0x000077730d027816 */ /* 0x001fe400000000ff */
[----:B------:R-:W-:-:S03]  /*28740*/  PRMT R8, R14, 0x7772, RZ ;  /* 0x000077720e087816 */ /* 0x000fc600000000ff */
[----:B------:R0:W-:Y:S04]  /*28750*/  STL [R1+0x2dc], R2 ;  /* 0x0002dc0201007387 */ /* 0x0001e80000100800 */
[----:B------:R1:W-:Y:S04]  /*28760*/  STL [R1+0x2d8], R0 ;  /* 0x0002d80001007387 */ /* 0x0003e80000100800 */
[----:B------:R3:W-:Y:S01]  /*28770*/  STL [R1+0x2d4], R8 ;  /* 0x0002d40801007387 */ /* 0x0007e20000100800 */
[C---:B0-----:R-:W-:Y:S02]  /*28780*/  PRMT R2, R14.reuse, 0x7771, RZ ;  /* 0x000077710e027816 */ /* 0x041fe400000000ff */
[----:B-1----:R-:W-:-:S03]  /*28790*/  PRMT R0, R14, 0x7770, RZ ;  /* 0x000077700e007816 */ /* 0x002fc600000000ff */
[----:B------:R0:W-:Y:S01]  /*287a0*/  STL [R1+0x2d0], R2 ;  /* 0x0002d00201007387 */ /* 0x0001e20000100800 */
[----:B---3--:R-:W-:-:S03]  /*287b0*/  PRMT R8, R15, 0x7773, RZ ;  /* 0x000077730f087816 */ /* 0x008fc600000000ff */
[----:B------:R1:W-:Y:S01]  /*287c0*/  STL [R1+0x2c4], R0 ;  /* 0x0002c40001007387 */ /* 0x0003e20000100800 */
[----:B------:R-:W-:-:S03]  /*287d0*/  PRMT R9, R15, 0x7771, RZ ;  /* 0x000077710f097816 */ /* 0x000fc600000000ff */
[----:B------:R3:W-:Y:S01]  /*287e0*/  STL [R1+0x2e0], R8 ;  /* 0x0002e00801007387 */ /* 0x0007e20000100800 */
[----:B0-----:R-:W-:Y:S02]  /*287f0*/  PRMT R2, R15, 0x7772, RZ ;  /* 0x000077720f027816 */ /* 0x001fe400000000ff */
[----:B-1----:R-:W-:-:S03]  /*28800*/  PRMT R0, R17, 0x7771, RZ ;  /* 0x0000777111007816 */ /* 0x002fc600000000ff */
[----:B------:R0:W-:Y:S01]  /*28810*/  STL [R1+0x2cc], R2 ;  /* 0x0002cc0201007387 */ /* 0x0001e20000100800 */
[----:B---3--:R-:W-:-:S03]  /*28820*/  PRMT R8, R15, 0x7770, RZ ;  /* 0x000077700f087816 */ /* 0x008fc600000000ff */
[----:B------:R-:W-:Y:S04]  /*28830*/  STL [R1+0x2c8], R9 ;  /* 0x0002c80901007387 */ /* 0x000fe80000100800 */
[----:B------:R-:W3:Y:S01]  /*28840*/  LDL.LU.64 R14, [R1+0x2a8] ;  /* 0x0002a800010e7983 */ /* 0x000ee20000300a00 */
[----:B0-----:R-:W-:-:S03]  /*28850*/  PRMT R2, R21, 0x7771, RZ ;  /* 0x0000777115027816 */ /* 0x001fc600000000ff */
[----:B------:R0:W-:Y:S04]  /*28860*/  STG.E.U8 desc[UR12][R22.64], R0 ;  /* 0x0000000016007986 */ /* 0x0001e8000c10110c */
[----:B------:R1:W-:Y:S04]  /*28870*/  STL [R1+0x2c0], R8 ;  /* 0x0002c00801007387 */ /* 0x0003e80000100800 */
[----:B------:R4:W-:Y:S04]  /*28880*/  STG.E.U8 desc[UR12][R6.64], R2 ;  /* 0x0000000206007986 */ /* 0x0009e8000c10110c */
[----:B0-----:R-:W5:Y:S04]  /*28890*/  LDL.LU.64 R22, [R1+0xe50] ;  /* 0x000e500001167983 */ /* 0x001f680000300a00 */
[----:B-1----:R-:W5:Y:S04]  /*288a0*/  LDL.LU.64 R8, [R1+0x290] ;  /* 0x0002900001087983 */ /* 0x002f680000300a00 */
[----:B------:R-:W5:Y:S04]  /*288b0*/  LDL.LU.64 R10, [R1+0x288] ;  /* 0x00028800010a7983 */ /* 0x000f680000300a00 */
[----:B----4-:R-:W4:Y:S01]  /*288c0*/  LDL.LU.64 R6, [R1+0xe48] ;  /* 0x000e480001067983 */ /* 0x010f220000300a00 */
[----:B------:R-:W-:-:S02]  /*288d0*/  PRMT R4, R13, 0x7772, RZ ;  /* 0x000077720d047816 */ /* 0x000fc400000000ff */
[----:B------:R-:W-:-:S05]  /*288e0*/  PRMT R0, R5, 0x7773, RZ ;  /* 0x0000777305007816 */ /* 0x000fca00000000ff */
[----:B------:R0:W-:Y:S01]  /*288f0*/  STL [R1+0x2b0], R0 ;  /* 0x0002b00001007387 */ /* 0x0001e20000100800 */
[C---:B----4-:R-:W-:Y:S02]  /*28900*/  PRMT R13, R6.reuse, 0x7773, RZ ;  /* 0x00007773060d7816 */ /* 0x050fe400000000ff */
[C---:B------:R-:W-:Y:S02]  /*28910*/  PRMT R2, R6.reuse, 0x7772, RZ ;  /* 0x0000777206027816 */ /* 0x040fe400000000ff */
[C---:B0-----:R-:W-:Y:S01]  /*28920*/  PRMT R0, R6.reuse, 0x7771, RZ ;  /* 0x0000777106007816 */ /* 0x041fe200000000ff */
[----:B------:R0:W-:Y:S01]  /*28930*/  STL [R1+0x21c], R13 ;  /* 0x00021c0d01007387 */ /* 0x0001e20000100800 */
[----:B------:R-:W-:-:S03]  /*28940*/  PRMT R6, R6, 0x7770, RZ ;  /* 0x0000777006067816 */ /* 0x000fc600000000ff */
[----:B------:R1:W-:Y:S04]  /*28950*/  STL [R1+0x210], R2 ;  /* 0x0002100201007387 */ /* 0x0003e80000100800 */
[----:B------:R4:W-:Y:S01]  /*28960*/  STL [R1+0x1c], R0 ;  /* 0x00001c0001007387 */ /* 0x0009e20000100800 */
[C---:B0-----:R-:W-:Y:S02]  /*28970*/  PRMT R13, R7.reuse, 0x7772, RZ ;  /* 0x00007772070d7816 */ /* 0x041fe400000000ff */
[----:B-1----:R-:W-:Y:S01]  /*28980*/  PRMT R2, R7, 0x7773, RZ ;  /* 0x0000777307027816 */ /* 0x002fe200000000ff */
[----:B------:R0:W-:Y:S01]  /*28990*/  STL [R1+0x10], R6 ;  /* 0x0000100601007387 */ /* 0x0001e20000100800 */
[----:B----4-:R-:W-:-:S03]  /*289a0*/  PRMT R0, R25, 0x7771, RZ ;  /* 0x0000777119007816 */ /* 0x010fc600000000ff */
[----:B------:R1:W-:Y:S01]  /*289b0*/  STL [R1+0x2b4], R2 ;  /* 0x0002b40201007387 */ /* 0x0003e20000100800 */
[----:B0-----:R-:W-:-:S03]  /*289c0*/  PRMT R6, R7, 0x7771, RZ ;  /* 0x0000777107067816 */ /* 0x001fc600000000ff */
[----:B------:R-:W-:Y:S01]  /*289d0*/  STL [R1+0x18], R13 ;  /* 0x0000180d01007387 */ /* 0x000fe20000100800 */
[----:B-1----:R-:W-:-:S03]  /*289e0*/  PRMT R2, R7, 0x7770, RZ ;  /* 0x0000777007027816 */ /* 0x002fc600000000ff */
[----:B---3--:R-:W-:Y:S04]  /*289f0*/  STG.E.U8 desc[UR12][R14.64], R0 ;  /* 0x000000000e007986 */ /* 0x008fe8000c10110c */
[----:B------:R-:W-:Y:S04]  /*28a00*/  STL [R1+0x14], R6 ;  /* 0x0000140601007387 */ /* 0x000fe80000100800 */
[----:B--2---:R-:W-:Y:S04]  /*28a10*/  STG.E.U8 desc[UR12][R28.64], R16 ;  /* 0x000000101c007986 */ /* 0x004fe8000c10110c */
[----:B------:R-:W-:Y:S04]  /*28a20*/  STL [R1+0xc], R2 ;  /* 0x00000c0201007387 */ /* 0x000fe80000100800 */
[----:B------:R0:W-:Y:S04]  /*28a30*/  STG.E.U8 desc[UR12][R18.64], R3 ;  /* 0x0000000312007986 */ /* 0x0001e8000c10110c */
[----:B0-----:R-:W2:Y:S04]  /*28a40*/  LDL.LU.64 R18, [R1+0xe40] ;  /* 0x000e400001127983 */ /* 0x001ea80000300a00 */
[----:B------:R-:W3:Y:S01]  /*28a50*/  LDL.LU.64 R28, [R1+0x280] ;  /* 0x00028000011c7983 */ /* 0x000ee20000300a00 */
[----:B------:R-:W-:-:S05]  /*28a60*/  PRMT R0, R21, 0x7773, RZ ;  /* 0x0000777315007816 */ /* 0x000fca00000000ff */
[----:B------:R0:W-:Y:S01]  /*28a70*/  STL [R1+0x4], R0 ;  /* 0x0000040001007387 */ /* 0x0001e20000100800 */
[C---:B-----5:R-:W-:Y:S02]  /*28a80*/  PRMT R24, R22.reuse, 0x7772, RZ ;  /* 0x0000777216187816 */ /* 0x060fe400000000ff */
[C---:B------:R-:W-:Y:S02]  /*28a90*/  PRMT R20, R22.reuse, 0x7771, RZ ;  /* 0x0000777116147816 */ /* 0x040fe400000000ff */
[C---:B0-----:R-:W-:Y:S02]  /*28aa0*/  PRMT R0, R22.reuse, 0x7773, RZ ;  /* 0x0000777316007816 */ /* 0x041fe400000000ff */
[----:B------:R-:W-:Y:S02]  /*28ab0*/  PRMT R22, R22, 0x7770, RZ ;  /* 0x0000777016167816 */ /* 0x000fe400000000ff */
[----:B------:R-:W-:Y:S01]  /*28ac0*/  PRMT R5, R5, 0x7772, RZ ;  /* 0x0000777205057816 */ /* 0x000fe200000000ff */
[----:B------:R0:W-:Y:S01]  /*28ad0*/  STL [R1], R0 ;  /* 0x0000000001007387 */ /* 0x0001e20000100800 */
[----:B------:R-:W-:-:S02]  /*28ae0*/  PRMT R16, R23, 0x7772, RZ ;  /* 0x0000777217107816 */ /* 0x000fc400000000ff */
[----:B------:R-:W-:Y:S01]  /*28af0*/  PRMT R15, R23, 0x7771, RZ ;  /* 0x00007771170f7816 */ /* 0x000fe200000000ff */
[----:B------:R-:W-:Y:S01]  /*28b00*/  STL [R1+0xdd8], R22 ;  /* 0x000dd81601007387 */ /* 0x000fe20000100800 */
[----:B------:R-:W-:Y:S02]  /*28b10*/  PRMT R14, R17, 0x7773, RZ ;  /* 0x00007773110e7816 */ /* 0x000fe400000000ff */
[C---:B0-----:R-:W-:Y:S02]  /*28b20*/  PRMT R0, R23.reuse, 0x7773, RZ ;  /* 0x0000777317007816 */ /* 0x041fe400000000ff */
[----:B------:R-:W-:Y:S01]  /*28b30*/  PRMT R23, R23, 0x7770, RZ ;  /* 0x0000777017177816 */ /* 0x000fe200000000ff */
[----:B------:R0:W-:Y:S04]  /*28b40*/  STG.E.U8 desc[UR12][R8.64], R12 ;  /* 0x0000000c08007986 */ /* 0x0001e8000c10110c */
[----:B------:R-:W-:Y:S04]  /*28b50*/  STL [R1+0x8], R0 ;  /* 0x0000080001007387 */ /* 0x000fe80000100800 */
[----:B------:R1:W-:Y:S01]  /*28b60*/  STG.E.U8 desc[UR12][R10.64], R5 ;  /* 0x000000050a007986 */ /* 0x0003e2000c10110c */
[----:B------:R-:W-:-:S03]  /*28b70*/  PRMT R17, R17, 0x7772, RZ ;  /* 0x0000777211117816 */ /* 0x000fc600000000ff */
[----:B------:R-:W-:Y:S04]  /*28b80*/  STL [R1+0xcb8], R15 ;  /* 0x000cb80f01007387 */ /* 0x000fe80000100800 */
[----:B------:R-:W-:Y:S04]  /*28b90*/  STL [R1+0xcd8], R23 ;  /* 0x000cd81701007387 */ /* 0x000fe80000100800 */
[----:B------:R-:W-:Y:S01]  /*28ba0*/  STL [R1+0xde8], R14 ;  /* 0x000de80e01007387 */ /* 0x000fe20000100800 */
[C---:B--2---:R-:W-:Y:S02]  /*28bb0*/  PRMT R13, R18.reuse, 0x7773, RZ ;  /* 0x00007773120d7816 */ /* 0x044fe400000000ff */
[----:B0-----:R-:W-:-:S02]  /*28bc0*/  PRMT R12, R18, 0x7772, RZ ;  /* 0x00007772120c7816 */ /* 0x001fc400000000ff */
[----:B-1----:R-:W-:Y:S02]  /*28bd0*/  PRMT R11, R18, 0x7771, RZ ;  /* 0x00007771120b7816 */ /* 0x002fe400000000ff */
[C---:B------:R-:W-:Y:S01]  /*28be0*/  PRMT R10, R19.reuse, 0x7773, RZ ;  /* 0x00007773130a7816 */ /* 0x040fe200000000ff */
[----:B------:R-:W-:Y:S01]  /*28bf0*/  STL [R1+0xce8], R13 ;  /* 0x000ce80d01007387 */ /* 0x000fe20000100800 */
[C---:B------:R-:W-:Y:S02]  /*28c00*/  PRMT R9, R19.reuse, 0x7772, RZ ;  /* 0x0000777213097816 */ /* 0x040fe400000000ff */
[C---:B------:R-:W-:Y:S01]  /*28c10*/  PRMT R8, R19.reuse, 0x7771, RZ ;  /* 0x0000777113087816 */ /* 0x040fe200000000ff */
[----:B------:R-:W-:Y:S01]  /*28c20*/  STL [R1+0xd38], R12 ;  /* 0x000d380c01007387 */ /* 0x000fe20000100800 */
[----:B------:R-:W-:-:S03]  /*28c30*/  PRMT R19, R19, 0x7770, RZ ;  /* 0x0000777013137816 */ /* 0x000fc600000000ff */
[----:B------:R-:W-:Y:S04]  /*28c40*/  STL [R1+0xd8c], R11 ;  /* 0x000d8c0b01007387 */ /* 0x000fe80000100800 */
[----:B------:R-:W-:Y:S04]  /*28c50*/  STL [R1+0xcf8], R10 ;  /* 0x000cf80a01007387 */ /* 0x000fe80000100800 */
[----:B------:R-:W-:Y:S04]  /*28c60*/  STL.64 [R1+0xc80], R8 ;  /* 0x000c800801007387 */ /* 0x000fe80000100a00 */
[----:B---3--:R-:W-:Y:S04]  /*28c70*/  STG.E.U8 desc[UR12][R28.64], R4 ;  /* 0x000000041c007986 */ /* 0x008fe8000c10110c */
[----:B------:R-:W-:Y:S04]  /*28c80*/  STL [R1+0xd08], R19 ;  /* 0x000d081301007387 */ /* 0x000fe80000100800 */
[----:B------:R0:W-:Y:S04]  /*28c90*/  STG.E.U8 desc[UR12][R26.64], R17 ;  /* 0x000000111a007986 */ /* 0x0001e8000c10110c */
[----:B0-----:R-:W2:Y:S04]  /*28ca0*/  LDL.LU.64 R26, [R1+0xe38] ;  /* 0x000e3800011a7983 */ /* 0x001ea80000300a00 */
[----:B------:R-:W3:Y:S04]  /*28cb0*/  LDL.LU R14, [R1+0x2b0] ;  /* 0x0002b000010e7983 */ /* 0x000ee80000300800 */
[----:B---3--:R0:W-:Y:S04]  /*28cc0*/  STL [R1+0xdf8], R14 ;  /* 0x000df80e01007387 */ /* 0x0081e80000100800 */
[----:B0-----:R-:W3:Y:S04]  /*28cd0*/  LDL.LU R14, [R1+0x328] ;  /* 0x00032800010e7983 */ /* 0x001ee80000300800 */
[----:B---3--:R0:W-:Y:S04]  /*28ce0*/  STL [R1+0xe08], R14 ;  /* 0x000e080e01007387 */ /* 0x0081e80000100800 */
[----:B0-----:R-:W3:Y:S01]  /*28cf0*/  LDL.LU R14, [R1+0x304] ;  /* 0x00030400010e7983 */ /* 0x001ee20000300800 */
[----:B------:R-:W-:-:S03]  /*28d00*/  PRMT R18, R18, 0x7770, RZ ;  /* 0x0000777012127816 */ /* 0x000fc600000000ff */
[----:B---3--:R0:W-:Y:S04]  /*28d10*/  STL [R1+0xe18], R14 ;  /* 0x000e180e01007387 */ /* 0x0081e80000100800 */
[----:B0-----:R-:W3:Y:S04]  /*28d20*/  LDL.LU R14, [R1+0x34c] ;  /* 0x00034c00010e7983 */ /* 0x001ee80000300800 */
[----:B------:R-:W4:Y:S04]  /*28d30*/  LDL.LU R22, [R1+0x2dc] ;  /* 0x0002dc0001167983 */ /* 0x000f280000300800 */
[----:B------:R-:W5:Y:S04]  /*28d40*/  LDL.LU R19, [R1+0x10] ;  /* 0x0000100001137983 */ /* 0x000f680000300800 */
[----:B-----5:R0:W-:Y:S04]  /*28d50*/  STL.64 [R1+0xda8], R18 ;  /* 0x000da81201007387 */ /* 0x0201e80000100a00 */
[----:B0-----:R-:W5:Y:S04]  /*28d60*/  LDL.LU.64 R18, [R1+0x200] ;  /* 0x0002000001127983 */ /* 0x001f680000300a00 */
        /* <DEDUP_REMOVED lines=21> */
[----:B0-----:R-:W5:Y:S01]  /*28ec0*/  LDL.LU.64 R18, [R1+0x268] ;  /* 0x0002680001127983 */ /* 0x001f620000300a00 */
[----:B--2---:R-:W-:-:S02]  /*28ed0*/  PRMT R6, R26, 0x7773, RZ ;  /* 0x000077731a067816 */ /* 0x004fc400000000ff */
[----:B------:R-:W-:Y:S02]  /*28ee0*/  PRMT R5, R26, 0x7772, RZ ;  /* 0x000077721a057816 */ /* 0x000fe400000000ff */
[C---:B------:R-:W-:Y:S02]  /*28ef0*/  PRMT R3, R27.reuse, 0x7773, RZ ;  /* 0x000077731b037816 */ /* 0x040fe400000000ff */
[C---:B------:R-:W-:Y:S01]  /*28f00*/  PRMT R2, R27.reuse, 0x7772, RZ ;  /* 0x000077721b027816 */ /* 0x040fe200000000ff */
[----:B-----5:R0:W-:Y:S04]  /*28f10*/  STL.64 [R1+0xe30], R18 ;  /* 0x000e301201007387 */ /* 0x0201e80000100a00 */
[----:B0-----:R-:W2:Y:S04]  /*28f20*/  LDL.LU.64 R18, [R1+0x270] ;  /* 0x0002700001127983 */ /* 0x001ea80000300a00 */
[----:B------:R-:W5:Y:S04]  /*28f30*/  LDL.LU R23, [R1+0x2c4] ;  /* 0x0002c40001177983 */ /* 0x000f680000300800 */
[----:B------:R-:W5:Y:S04]  /*28f40*/  LDL.LU.64 R8, [R1+0x1d0] ;  /* 0x0001d00001087983 */ /* 0x000f680000300a00 */
[----:B------:R-:W5:Y:S04]  /*28f50*/  LDL.LU R15, [R1+0x340] ;  /* 0x00034000010f7983 */ /* 0x000f680000300800 */
[----:B------:R-:W5:Y:S04]  /*28f60*/  LDL.LU.64 R10, [R1+0x1c8] ;  /* 0x0001c800010a7983 */ /* 0x000f680000300a00 */
[----:B------:R-:W5:Y:S04]  /*28f70*/  LDL.LU R28, [R1+0x2f8] ;  /* 0x0002f800011c7983 */ /* 0x000f680000300800 */
[----:B------:R-:W5:Y:S04]  /*28f80*/  LDL.LU.64 R12, [R1+0x1c0] ;  /* 0x0001c000010c7983 */ /* 0x000f680000300a00 */
[----:B------:R-:W5:Y:S01]  /*28f90*/  LDL.LU R29, [R1+0x31c] ;  /* 0x00031c00011d7983 */ /* 0x000f620000300800 */
[----:B------:R-:W-:-:S03]  /*28fa0*/  PRMT R0, R27, 0x7771, RZ ;  /* 0x000077711b007816 */ /* 0x000fc600000000ff */
[----:B------:R0:W-:Y:S01]  /*28fb0*/  STL [R1+0xc78], R16 ;  /* 0x000c781001007387 */ /* 0x0001e20000100800 */
[----:B------:R-:W-:-:S03]  /*28fc0*/  PRMT R21, R21, 0x7772, RZ ;  /* 0x0000777215157816 */ /* 0x000fc600000000ff */
[----:B0-----:R-:W5:Y:S04]  /*28fd0*/  LDL.LU.64 R16, [R1+0x1d8] ;  /* 0x0001d80001107983 */ /* 0x001f680000300a00 */
[----:B------:R0:W-:Y:S04]  /*28fe0*/  STL [R1+0xd48], R6 ;  /* 0x000d480601007387 */ /* 0x0001e80000100800 */
[----:B0-----:R-:W5:Y:S04]  /*28ff0*/  LDL.LU R6, [R1+0x4] ;  /* 0x0000040001067983 */ /* 0x001f680000300800 */
[----:B------:R0:W-:Y:S04]  /*29000*/  STL [R1+0xd58], R5 ;  /* 0x000d580501007387 */ /* 0x0001e80000100800 */
[----:B0-----:R-:W5:Y:S04]  /*29010*/  LDL.LU R5, [R1+0x30c] ;  /* 0x00030c0001057983 */ /* 0x001f680000300800 */
[----:B------:R0:W-:Y:S04]  /*29020*/  STL.64 [R1+0xc30], R2 ;  /* 0x000c300201007387 */ /* 0x0001e80000100a00 */
[----:B0-----:R-:W5:Y:S04]  /*29030*/  LDL.LU.64 R2, [R1+0x1e0] ;  /* 0x0001e00001027983 */ /* 0x001f680000300a00 */
[----:B------:R0:W-:Y:S04]  /*29040*/  STL [R1+0xd68], R0 ;  /* 0x000d680001007387 */ /* 0x0001e80000100800 */
[----:B0-----:R-:W5:Y:S04]  /*29050*/  LDL.LU R0, [R1+0x2e8] ;  /* 0x0002e80001007983 */ /* 0x001f680000300800 */
[----:B--2---:R0:W-:Y:S04]  /*29060*/  STG.E.U8 desc[UR12][R18.64], R21 ;  /* 0x0000001512007986 */ /* 0x0041e8000c10110c */
[----:B0-----:R-:W2:Y:S01]  /*29070*/  LDL.LU.64 R18, [R1+0xe30] ;  /* 0x000e300001127983 */ /* 0x001ea20000300a00 */
[----:B------:R-:W-:-:S02]  /*29080*/  PRMT R7, R25, 0x7773, RZ ;  /* 0x0000777319077816 */ /* 0x000fc400000000ff */
[----:B------:R-:W-:Y:S01]  /*29090*/  PRMT R25, R25, 0x7772, RZ ;  /* 0x0000777219197816 */ /* 0x000fe200000000ff */
[----:B------:R0:W-:Y:S04]  /*290a0*/  STL [R1+0xd88], R20 ;  /* 0x000d881401007387 */ /* 0x0001e80000100800 */
[----:B0-----:R-:W5:Y:S04]  /*290b0*/  LDL.LU.64 R20, [R1+0x1e8] ;  /* 0x0001e80001147983 */ /* 0x001f680000300a00 */
[----:B--2---:R0:W-:Y:S04]  /*290c0*/  STG.E.U8 desc[UR12][R18.64], R25 ;  /* 0x0000001912007986 */ /* 0x0041e8000c10110c */
[----:B0-----:R-:W3:Y:S04]  /*290d0*/  LDL.LU.64 R18, [R1+0xe28] ;  /* 0x000e280001127983 */ /* 0x001ee80000300a00 */
[----:B------:R0:W-:Y:S04]  /*290e0*/  STL [R1+0xd28], R24 ;  /* 0x000d281801007387 */ /* 0x0001e80000100800 */
[----:B0-----:R-:W2:Y:S04]  /*290f0*/  LDL.LU.64 R24, [R1+0x1f0] ;  /* 0x0001f00001187983 */ /* 0x001ea80000300a00 */
[----:B---3--:R0:W-:Y:S04]  /*29100*/  STG.E.U8 desc[UR12][R18.64], R14 ;  /* 0x0000000e12007986 */ /* 0x0081e8000c10110c */
[----:B0-----:R-:W3:Y:S04]  /*29110*/  LDL.LU.64 R18, [R1+0xe20] ;  /* 0x000e200001127983 */ /* 0x001ee80000300a00 */
[----:B------:R-:W3:Y:S04]  /*29120*/  LDL.LU R14, [R1+0xe18] ;  /* 0x000e1800010e7983 */ /* 0x000ee80000300800 */
[----:B---3--:R0:W-:Y:S04]  /*29130*/  STG.E.U8 desc[UR12][R18.64], R14 ;  /* 0x0000000e12007986 */ /* 0x0081e8000c10110c */
[----:B0-----:R-:W3:Y:S04]  /*29140*/  LDL.LU.64 R18, [R1+0xe10] ;  /* 0x000e100001127983 */ /* 0x001ee80000300a00 */
[----:B------:R-:W3:Y:S04]  /*29150*/  LDL.LU R14, [R1+0xe08] ;  /* 0x000e0800010e7983 */ /* 0x000ee80000300800 */
[----:B---3--:R0:W-:Y:S04]  /*29160*/  STG.E.U8 desc[UR12][R18.64], R14 ;  /* 0x0000000e12007986 */ /* 0x0081e8000c10110c */
[----:B0-----:R-:W3:Y:S04]  /*29170*/  LDL.LU.64 R18, [R1+0xe00] ;  /* 0x000e000001127983 */ /* 0x001ee80000300a00 */
[----:B------:R-:W3:Y:S04]  /*29180*/  LDL.LU R14, [R1+0xdf8] ;  /* 0x000df800010e7983 */ /* 0x000ee80000300800 */
[----:B---3--:R0:W-:Y:S04]  /*29190*/  STG.E.U8 desc[UR12][R18.64], R14 ;  /* 0x0000000e12007986 */ /* 0x0081e8000c10110c */
[----:B0-----:R-:W4:Y:S04]  /*291a0*/  LDL.LU.64 R18, [R1+0xdf0] ;  /* 0x000df00001127983 */ /* 0x001f280000300a00 */
[----:B------:R-:W3:Y:S04]  /*291b0*/  LDL.LU R14, [R1+0xde8] ;  /* 0x000de800010e7983 */ /* 0x000ee80000300800 */
[----:B----4-:R0:W-:Y:S04]  /*291c0*/  STG.E.U8 desc[UR12][R18.64], R22 ;  /* 0x0000001612007986 */ /* 0x0101e8000c10110c */
[----:B0-----:R-:W3:Y:S04]  /*291d0*/  LDL.LU.64 R18, [R1+0xde0] ;  /* 0x000de00001127983 */ /* 0x001ee80000300a00 */
[----:B------:R-:W4:Y:S04]  /*291e0*/  LDL.LU R22, [R1+0xdd8] ;  /* 0x000dd80001167983 */ /* 0x000f280000300800 */
[----:B---3--:R0:W-:Y:S04]  /*291f0*/  STG.E.U8 desc[UR12][R18.64], R14 ;  /* 0x0000000e12007986 */ /* 0x0081e8000c10110c */
[----:B0-----:R-:W5:Y:S04]  /*29200*/  LDL.LU.64 R18, [R1+0xdd0] ;  /* 0x000dd00001127983 */ /* 0x001f680000300a00 */
[----:B------:R-:W3:Y:S04]  /*29210*/  LDL.LU R14, [R1+0x330] ;  /* 0x00033000010e7983 */ /* 0x000ee80000300800 */
[----:B-----5:R0:W-:Y:S04]  /*29220*/  STG.E.U8 desc[UR12][R18.64], R6 ;  /* 0x0000000612007986 */ /* 0x0201e8000c10110c */
[----:B0-----:R-:W5:Y:S04]  /*29230*/  LDL.LU.64 R18, [R1+0xdc8] ;  /* 0x000dc80001127983 */ /* 0x001f680000300a00 */
[----:B-----5:R0:W-:Y:S04]  /*29240*/  STG.E.U8 desc[UR12][R18.64], R7 ;  /* 0x0000000712007986 */ /* 0x0201e8000c10110c */
[----:B0-----:R-:W3:Y:S04]  /*29250*/  LDL.LU.64 R18, [R1+0xdc0] ;  /* 0x000dc00001127983 */ /* 0x001ee80000300a00 */
[----:B------:R-:W5:Y:S04]  /*29260*/  LDL.LU.64 R6, [R1+0x1f8] ;  /* 0x0001f80001067983 */ /* 0x000f680000300a00 */
[----:B---3--:R0:W-:Y:S04]  /*29270*/  STG.E.U8 desc[UR12][R18.64], R14 ;  /* 0x0000000e12007986 */ /* 0x0081e8000c10110c */
[----:B0-----:R-:W3:Y:S04]  /*29280*/  LDL.LU.64 R18, [R1+0xdb8] ;  /* 0x000db80001127983 */ /* 0x001ee80000300a00 */
[----:B---3--:R0:W-:Y:S04]  /*29290*/  STG.E.U8 desc[UR12][R18.64], R0 ;  /* 0x0000000012007986 */ /* 0x0081e8000c10110c */
[----:B0-----:R-:W3:Y:S01]  /*292a0*/  LDL.LU.64 R18, [R1+0xdb0] ;  /* 0x000db00001127983 */ /* 0x001ee20000300a00 */
[----:B------:R-:W-:-:S03]  /*292b0*/  PRMT R4, R26, 0x7771, RZ ;  /* 0x000077711a047816 */ /* 0x000fc600000000ff */
[----:B---3--:R0:W-:Y:S04]  /*292c0*/  STG.E.U8 desc[UR12][R18.64], R5 ;  /* 0x0000000512007986 */ /* 0x0081e8000c10110c */
[----:B0-----:R-:W5:Y:S01]  /*292d0*/  LDL.LU.64 R18, [R1+0xda8] ;  /* 0x000da80001127983 */ /* 0x001f620000300a00 */
[----:B------:R-:W-:Y:S02]  /*292e0*/  PRMT R26, R26, 0x7770, RZ ;  /* 0x000077701a1a7816 */ /* 0x000fe400000000ff */
[----:B------:R-:W-:-:S05]  /*292f0*/  PRMT R27, R27, 0x7770, RZ ;  /* 0x000077701b1b7816 */ /* 0x000fca00000000ff */
[----:B------:R-:W-:Y:S04]  /*29300*/  STL [R1+0xca0], R27 ;  /* 0x000ca01b01007387 */ /* 0x000fe80000100800 */
[----:B-----5:R-:W-:Y:S04]  /*29310*/  STG.E.U8 desc[UR12][R6.64], R19 ;  /* 0x0000001306007986 */ /* 0x020fe8000c10110c */
[----:B--2---:R-:W-:Y:S04]  /*29320*/  STG.E.U8 desc[UR12][R24.64], R23 ;  /* 0x0000001718007986 */ /* 0x004fe8000c10110c */
[----:B------:R-:W-:Y:S04]  /*29330*/  STG.E.U8 desc[UR12][R20.64], R18 ;  /* 0x0000001214007986 */ /* 0x000fe8000c10110c */
[----:B----4-:R-:W-:Y:S04]  /*29340*/  STG.E.U8 desc[UR12][R2.64], R22 ;  /* 0x0000001602007986 */ /* 0x010fe8000c10110c */
[----:B------:R-:W-:Y:S04]  /*29350*/  STG.E.U8 desc[UR12][R16.64], R26 ;  /* 0x0000001a10007986 */ /* 0x000fe8000c10110c */
[----:B------:R-:W-:Y:S04]  /*29360*/  STG.E.U8 desc[UR12][R8.64], R15 ;  /* 0x0000000f08007986 */ /* 0x000fe8000c10110c */
[----:B------:R0:W-:Y:S04]  /*29370*/  STG.E.U8 desc[UR12][R10.64], R28 ;  /* 0x0000001c0a007986 */ /* 0x0001e8000c10110c */
[----:B0-----:R-:W2:Y:S04]  /*29380*/  LDL.LU R11, [R1+0x2d0] ;  /* 0x0002d000010b7983 */ /* 0x001ea80000300800 */
[----:B--2---:R0:W-:Y:S04]  /*29390*/  STL [R1+0xd98], R11 ;  /* 0x000d980b01007387 */ /* 0x0041e80000100800 */
[----:B0-----:R-:W2:Y:S04]  /*293a0*/  LDL.LU R11, [R1+0x1c] ;  /* 0x00001c00010b7983 */ /* 0x001ea80000300800 */
[----:B------:R-:W3:Y:S04]  /*293b0*/  LDL.LU.64 R20, [R1+0x1a8] ;  /* 0x0001a80001147983 */ /* 0x000ee80000300a00 */
[----:B---3--:R0:W-:Y:S04]  /*293c0*/  STL.64 [R1+0xd90], R20 ;  /* 0x000d901401007387 */ /* 0x0081e80000100a00 */
[----:B0-----:R-:W3:Y:S04]  /*293d0*/  LDL.LU.64 R20, [R1+0x1b0] ;  /* 0x0001b00001147983 */ /* 0x001ee80000300a00 */
[----:B---3--:R0:W-:Y:S04]  /*293e0*/  STL.64 [R1+0xda0], R20 ;  /* 0x000da01401007387 */ /* 0x0081e80000100a00 */
[----:B0-----:R-:W2:Y:S04]  /*293f0*/  LDL.LU.64 R20, [R1+0x1b8] ;  /* 0x0001b80001147983 */ /* 0x001ea80000300a00 */
[----:B------:R-:W3:Y:S04]  /*29400*/  LDL.LU R0, [R1+0x344] ;  /* 0x0003440001007983 */ /* 0x000ee80000300800 */
[----:B------:R-:W4:Y:S04]  /*29410*/  LDL.LU R5, [R1+0x2fc] ;  /* 0x0002fc0001057983 */ /* 0x000f280000300800 */
[----:B------:R-:W-:Y:S04]  /*29420*/  STG.E.U8 desc[UR12][R12.64], R29 ;  /* 0x0000001d0c007986 */ /* 0x000fe8000c10110c */
[----:B----4-:R0:W-:Y:S04]  /*29430*/  STL.64 [R1+0xd80], R4 ;  /* 0x000d800401007387 */ /* 0x0101e80000100a00 */
[----:B0-----:R-:W4:Y:S04]  /*29440*/  LDL.LU.64 R4, [R1+0x1a0] ;  /* 0x0001a00001047983 */ /* 0x001f280000300a00 */
[----:B------:R-:W5:Y:S04]  /*29450*/  LDL.LU R6, [R1+0x320] ;  /* 0x0003200001067983 */ /* 0x000f680000300800 */
[----:B------:R-:W5:Y:S04]  /*29460*/  LDL.LU R12, [R1+0x210] ;  /* 0x00021000010c7983 */ /* 0x000f680000300800 */
[----:B------:R-:W2:Y:S04]  /*29470*/  LDL.LU.64 R24, [R1+0x168] ;  /* 0x0001680001187983 */ /* 0x000ea80000300a00 */
[----:B--2---:R0:W-:Y:S04]  /*29480*/  STL.64 [R1+0xd30], R24 ;  /* 0x000d301801007387 */ /* 0x0041e80000100a00 */
[----:B0-----:R-:W2:Y:S04]  /*29490*/  LDL.LU.64 R24, [R1+0x170] ;  /* 0x0001700001187983 */ /* 0x001ea80000300a00 */
        /* <DEDUP_REMOVED lines=10> */
[----:B------:R-:W5:Y:S04]  /*29540*/  LDL.LU R19, [R1+0x348] ;  /* 0x0003480001137983 */ /* 0x000f680000300800 */
[----:B------:R-:W5:Y:S04]  /*29550*/  LDL.LU R10, [R1+0x300] ;  /* 0x00030000010a7983 */ /* 0x000f680000300800 */
[----:B------:R-:W5:Y:S04]  /*29560*/  LDL.LU R13, [R1+0x324] ;  /* 0x00032400010d7983 */ /* 0x000f680000300800 */
[----:B------:R-:W5:Y:S04]  /*29570*/  LDL.LU R23, [R1+0x21c] ;  /* 0x00021c0001177983 */ /* 0x000f680000300800 */
[----:B------:R-:W5:Y:S04]  /*29580*/  LDL.LU R15, [R1] ;  /* 0x00000000010f7983 */ /* 0x000f680000300800 */
[----:B------:R-:W3:Y:S04]  /*29590*/  LDL.LU.64 R26, [R1+0x108] ;  /* 0x00010800011a7983 */ /* 0x000ee80000300a00 */
[----:B---3--:R0:W-:Y:S04]  /*295a0*/  STL.64 [R1+0xca8], R26 ;  /* 0x000ca81a01007387 */ /* 0x0081e80000100a00 */
[----:B0-----:R-:W3:Y:S04]  /*295b0*/  LDL.LU.64 R26, [R1+0x110] ;  /* 0x00011000011a7983 */ /* 0x001ee80000300a00 */
        /* <DEDUP_REMOVED lines=18> */
[----:B------:R-:W-:Y:S04]  /*296e0*/  STG.E.U8 desc[UR12][R20.64], R11 ;  /* 0x0000000b14007986 */ /* 0x000fe8000c10110c */
[----:B---3--:R0:W-:Y:S04]  /*296f0*/  STL.64 [R1+0xd20], R26 ;  /* 0x000d201a01007387 */ /* 0x0081e80000100a00 */
[----:B0-----:R-:W3:Y:S04]  /*29700*/  LDL.LU.64 R26, [R1+0x160] ;  /* 0x00016000011a7983 */ /* 0x001ee80000300a00 */
[----:B------:R-:W3:Y:S04]  /*29710*/  LDL.LU R22, [R1+0x2e4] ;  /* 0x0002e40001167983 */ /* 0x000ee80000300800 */
[----:B------:R-:W3:Y:S04]  /*29720*/  LDL.LU.64 R28, [R1+0x100] ;  /* 0x00010000011c7983 */ /* 0x000ee80000300a00 */
[----:B------:R-:W3:Y:S04]  /*29730*/  LDL.LU R18, [R1+0x308] ;  /* 0x0003080001127983 */ /* 0x000ee80000300800 */
[----:B------:R-:W3:Y:S04]  /*29740*/  LDL.LU R7, [R1+0xc] ;  /* 0x00000c0001077983 */ /* 0x000ee80000300800 */
[----:B------:R-:W3:Y:S04]  /*29750*/  LDL.LU R14, [R1+0x2c0] ;  /* 0x0002c000010e7983 */ /* 0x000ee80000300800 */
[----:B------:R-:W3:Y:S04]  /*29760*/  LDL.LU.64 R2, [R1+0xd8] ;  /* 0x0000d80001027983 */ /* 0x000ee80000300a00 */
[----:B------:R-:W3:Y:S04]  /*29770*/  LDL.LU.64 R16, [R1+0xd0] ;  /* 0x0000d00001107983 */ /* 0x000ee80000300a00 */
[----:B------:R-:W3:Y:S04]  /*29780*/  LDL.LU.64 R8, [R1+0xc8] ;  /* 0x0000c80001087983 */ /* 0x000ee80000300a00 */
[----:B------:R-:W4:Y:S04]  /*29790*/  LDL.LU.64 R20, [R1+0xda0] ;  /* 0x000da00001147983 */ /* 0x000f280000300a00 */
[----:B------:R-:W4:Y:S04]  /*297a0*/  LDL.LU R11, [R1+0xd98] ;  /* 0x000d9800010b7983 */ /* 0x000f280000300800 */
[----:B----4-:R0:W-:Y:S04]  /*297b0*/  STG.E.U8 desc[UR12][R20.64], R11 ;  /* 0x0000000b14007986 */ /* 0x0101e8000c10110c */
[----:B0-----:R-:W4:Y:S04]  /*297c0*/  LDL.LU.64 R20, [R1+0xd90] ;  /* 0x000d900001147983 */ /* 0x001f280000300a00 */
[----:B------:R-:W4:Y:S04]  /*297d0*/  LDL.LU R11, [R1+0xd8c] ;  /* 0x000d8c00010b7983 */ /* 0x000f280000300800 */
[----:B----4-:R0:W-:Y:S04]  /*297e0*/  STG.E.U8 desc[UR12][R20.64], R11 ;  /* 0x0000000b14007986 */ /* 0x0101e8000c10110c */
[----:B0-----:R-:W4:Y:S04]  /*297f0*/  LDL.LU R20, [R1+0xd88] ;  /* 0x000d880001147983 */ /* 0x001f280000300800 */
[----:B------:R-:W3:Y:S04]  /*29800*/  LDL.LU R11, [R1+0x32c] ;  /* 0x00032c00010b7983 */ /* 0x000ee80000300800 */
[----:B----4-:R0:W-:Y:S04]  /*29810*/  STG.E.U8 desc[UR12][R4.64], R20 ;  /* 0x0000001404007986 */ /* 0x0101e8000c10110c */
[----:B0-----:R-:W2:Y:S04]  /*29820*/  LDL.LU.64 R4, [R1+0xd80] ;  /* 0x000d800001047983 */ /* 0x001ea80000300a00 */
[----:B------:R-:W4:Y:S04]  /*29830*/  LDL.LU.64 R20, [R1+0xe0] ;  /* 0x0000e00001147983 */ /* 0x000f280000300a00 */
[----:B--2---:R0:W-:Y:S04]  /*29840*/  STG.E.U8 desc[UR12][R24.64], R4 ;  /* 0x0000000418007986 */ /* 0x0041e8000c10110c */
[----:B0-----:R-:W2:Y:S04]  /*29850*/  LDL.LU.64 R24, [R1+0xd78] ;  /* 0x000d780001187983 */ /* 0x001ea80000300a00 */
[----:B------:R-:W3:Y:S04]  /*29860*/  LDL.LU R4, [R1+0x2d4] ;  /* 0x0002d40001047983 */ /* 0x000ee80000300800 */
[----:B--2---:R0:W-:Y:S04]  /*29870*/  STG.E.U8 desc[UR12][R24.64], R0 ;  /* 0x0000000018007986 */ /* 0x0041e8000c10110c */
[----:B0-----:R-:W2:Y:S04]  /*29880*/  LDL.LU.64 R24, [R1+0xd70] ;  /* 0x000d700001187983 */ /* 0x001ea80000300a00 */
[----:B------:R-:W4:Y:S04]  /*29890*/  LDL.LU R0, [R1+0xd68] ;  /* 0x000d680001007983 */ /* 0x000f280000300800 */
[----:B--2---:R0:W-:Y:S04]  /*298a0*/  STG.E.U8 desc[UR12][R24.64], R5 ;  /* 0x0000000518007986 */ /* 0x0041e8000c10110c */
[----:B0-----:R-:W5:Y:S04]  /*298b0*/  LDL.LU.64 R24, [R1+0xd60] ;  /* 0x000d600001187983 */ /* 0x001f680000300a00 */
[----:B------:R-:W2:Y:S04]  /*298c0*/  LDL.LU R5, [R1+0xd58] ;  /* 0x000d580001057983 */ /* 0x000ea80000300800 */
[----:B-----5:R0:W-:Y:S04]  /*298d0*/  STG.E.U8 desc[UR12][R24.64], R6 ;  /* 0x0000000618007986 */ /* 0x0201e8000c10110c */
[----:B0-----:R-:W5:Y:S04]  /*298e0*/  LDL.LU.64 R24, [R1+0xd50] ;  /* 0x000d500001187983 */ /* 0x001f680000300a00 */
[----:B------:R-:W4:Y:S04]  /*298f0*/  LDL.LU R6, [R1+0xd48] ;  /* 0x000d480001067983 */ /* 0x000f280000300800 */
[----:B-----5:R0:W-:Y:S04]  /*29900*/  STG.E.U8 desc[UR12][R24.64], R12 ;  /* 0x0000000c18007986 */ /* 0x0201e8000c10110c */
[----:B0-----:R-:W3:Y:S04]  /*29910*/  LDL.LU.64 R24, [R1+0xd40] ;  /* 0x000d400001187983 */ /* 0x001ee80000300a00 */
[----:B------:R-:W5:Y:S04]  /*29920*/  LDL.LU R12, [R1+0xd38] ;  /* 0x000d3800010c7983 */ /* 0x000f680000300800 */
[----:B---3--:R0:W-:Y:S04]  /*29930*/  STG.E.U8 desc[UR12][R24.64], R4 ;  /* 0x0000000418007986 */ /* 0x0081e8000c10110c */
[----:B0-----:R-:W5:Y:S04]  /*29940*/  LDL.LU.64 R24, [R1+0xd30] ;  /* 0x000d300001187983 */ /* 0x001f680000300a00 */
[----:B-----5:R0:W-:Y:S04]  /*29950*/  STG.E.U8 desc[UR12][R24.64], R12 ;  /* 0x0000000c18007986 */ /* 0x0201e8000c10110c */
[----:B0-----:R-:W3:Y:S04]  /*29960*/  LDL.LU R24, [R1+0xd28] ;  /* 0x000d280001187983 */ /* 0x001ee80000300800 */
[----:B------:R-:W5:Y:S04]  /*29970*/  LDL.LU R12, [R1+0x2d8] ;  /* 0x0002d800010c7983 */ /* 0x000f680000300800 */
[----:B---3--:R0:W-:Y:S04]  /*29980*/  STG.E.U8 desc[UR12][R26.64], R24 ;  /* 0x000000181a007986 */ /* 0x0081e8000c10110c */
[----:B0-----:R-:W2:Y:S04]  /*29990*/  LDL.LU.64 R26, [R1+0xd20] ;  /* 0x000d2000011a7983 */ /* 0x001ea80000300a00 */
[----:B------:R-:W3:Y:S04]  /*299a0*/  LDL.LU.64 R24, [R1+0xe8] ;  /* 0x0000e80001187983 */ /* 0x000ee80000300a00 */
[----:B--2---:R0:W-:Y:S04]  /*299b0*/  STG.E.U8 desc[UR12][R26.64], R5 ;  /* 0x000000051a007986 */ /* 0x0041e8000c10110c */
[----:B0-----:R-:W2:Y:S04]  /*299c0*/  LDL.LU.64 R26, [R1+0xd18] ;  /* 0x000d1800011a7983 */ /* 0x001ea80000300a00 */
[----:B------:R-:W3:Y:S04]  /*299d0*/  LDL.LU.64 R4, [R1+0xf0] ;  /* 0x0000f00001047983 */ /* 0x000ee80000300a00 */
[----:B--2---:R0:W-:Y:S04]  /*299e0*/  STG.E.U8 desc[UR12][R26.64], R19 ;  /* 0x000000131a007986 */ /* 0x0041e8000c10110c */
[----:B0-----:R-:W2:Y:S04]  /*299f0*/  LDL.LU.64 R26, [R1+0xd10] ;  /* 0x000d1000011a7983 */ /* 0x001ea80000300a00 */
[----:B------:R-:W3:Y:S04]  /*29a00*/  LDL.LU R19, [R1+0xd08] ;  /* 0x000d080001137983 */ /* 0x000ee80000300800 */
        /* <DEDUP_REMOVED lines=10> */
[----:B0-----:R-:W4:Y:S04]  /*29ab0*/  LDL.LU.64 R26, [R1+0xcd0] ;  /* 0x000cd000011a7983 */ /* 0x001f280000300a00 */
[----:B----4-:R0:W-:Y:S04]  /*29ac0*/  STG.E.U8 desc[UR12][R26.64], R13 ;  /* 0x0000000d1a007986 */ /* 0x0101e8000c10110c */
[----:B0-----:R-:W4:Y:S04]  /*29ad0*/  LDL.LU.64 R26, [R1+0xcc8] ;  /* 0x000cc800011a7983 */ /* 0x001f280000300a00 */
[----:B------:R-:W5:Y:S04]  /*29ae0*/  LDL.LU.64 R12, [R1+0xf8] ;  /* 0x0000f800010c7983 */ /* 0x000f680000300a00 */
[----:B----4-:R0:W-:Y:S04]  /*29af0*/  STG.E.U8 desc[UR12][R26.64], R15 ;  /* 0x0000000f1a007986 */ /* 0x0101e8000c10110c */
[----:B0-----:R-:W4:Y:S04]  /*29b00*/  LDL.LU.64 R26, [R1+0xcc0] ;  /* 0x000cc000011a7983 */ /* 0x001f280000300a00 */
[----:B------:R-:W2:Y:S04]  /*29b10*/  LDL.LU R15, [R1+0xcb8] ;  /* 0x000cb800010f7983 */ /* 0x000ea80000300800 */
[----:B----4-:R0:W-:Y:S04]  /*29b20*/  STG.E.U8 desc[UR12][R26.64], R6 ;  /* 0x000000061a007986 */ /* 0x0101e8000c10110c */
[----:B0-----:R-:W4:Y:S04]  /*29b30*/  LDL.LU.64 R26, [R1+0xcb0] ;  /* 0x000cb000011a7983 */ /* 0x001f280000300a00 */
[----:B----4-:R0:W-:Y:S04]  /*29b40*/  STG.E.U8 desc[UR12][R26.64], R11 ;  /* 0x0000000b1a007986 */ /* 0x0101e8000c10110c */
[----:B0-----:R-:W4:Y:S04]  /*29b50*/  LDL.LU.64 R26, [R1+0xca8] ;  /* 0x000ca800011a7983 */ /* 0x001f280000300a00 */
[----:B----4-:R0:W-:Y:S04]  /*29b60*/  STG.E.U8 desc[UR12][R26.64], R22 ;  /* 0x000000161a007986 */ /* 0x0101e8000c10110c */
[----:B------:R1:W-:Y:S04]  /*29b70*/  STG.E.U8 desc[UR12][R28.64], R18 ;  /* 0x000000121c007986 */ /* 0x0003e8000c10110c */
[----:B-----5:R4:W-:Y:S04]  /*29b80*/  STG.E.U8 desc[UR12][R12.64], R7 ;  /* 0x000000070c007986 */ /* 0x0209e8000c10110c */
[----:B0-----:R-:W5:Y:S04]  /*29b90*/  LDL.LU R27, [R1+0xca0] ;  /* 0x000ca000011b7983 */ /* 0x001f680000300800 */
[----:B-1----:R-:W5:Y:S04]  /*29ba0*/  LDL.LU.64 R28, [R1+0xc98] ;  /* 0x000c9800011c7983 */ /* 0x002f680000300a00 */
[----:B---3--:R0:W-:Y:S04]  /*29bb0*/  STG.E.U8 desc[UR12][R4.64], R14 ;  /* 0x0000000e04007986 */ /* 0x0081e8000c10110c */
[----:B----4-:R-:W3:Y:S04]  /*29bc0*/  LDL.LU R7, [R1+0x310] ;  /* 0x0003100001077983 */ /* 0x010ee80000300800 */
[----:B0-----:R-:W4:Y:S04]  /*29bd0*/  LDL.LU R14, [R1+0x14] ;  /* 0x00001400010e7983 */ /* 0x001f280000300800 */
[----:B------:R-:W-:Y:S04]  /*29be0*/  STG.E.U8 desc[UR12][R24.64], R19 ;  /* 0x0000001318007986 */ /* 0x000fe8000c10110c */
[----:B--2---:R-:W-:Y:S04]  /*29bf0*/  STG.E.U8 desc[UR12][R20.64], R23 ;  /* 0x0000001714007986 */ /* 0x004fe8000c10110c */
[----:B-----5:R-:W-:Y:S04]  /*29c00*/  STG.E.U8 desc[UR12][R2.64], R27 ;  /* 0x0000001b02007986 */ /* 0x020fe8000c10110c */
[----:B------:R-:W-:Y:S04]  /*29c10*/  STG.E.U8 desc[UR12][R16.64], R29 ;  /* 0x0000001d10007986 */ /* 0x000fe8000c10110c */
[----:B------:R-:W-:Y:S04]  /*29c20*/  STG.E.U8 desc[UR12][R8.64], R28 ;  /* 0x0000001c08007986 */ /* 0x000fe8000c10110c */
[----:B----4-:R0:W-:Y:S04]  /*29c30*/  STL.64 [R1+0xc90], R14 ;  /* 0x000c900e01007387 */ /* 0x0101e80000100a00 */
[----:B0-----:R-:W3:Y:S04]  /*29c40*/  LDL.LU.64 R14, [R1+0xc0] ;  /* 0x0000c000010e7983 */ /* 0x001ee80000300a00 */
[----:B------:R-:W2:Y:S04]  /*29c50*/  LDL.LU.64 R8, [R1+0xb0] ;  /* 0x0000b00001087983 */ /* 0x000ea80000300a00 */
[----:B--2---:R0:W-:Y:S04]  /*29c60*/  STL.64 [R1+0xc88], R8 ;  /* 0x000c880801007387 */ /* 0x0041e80000100a00 */
[----:B0-----:R-:W2:Y:S04]  /*29c70*/  LDL.LU.64 R8, [R1+0xb8] ;  /* 0x0000b80001087983 */ /* 0x001ea80000300a00 */
[----:B------:R-:W4:Y:S04]  /*29c80*/  LDL.LU R21, [R1+0x2c8] ;  /* 0x0002c80001157983 */ /* 0x000f280000300800 */
[----:B------:R-:W5:Y:S04]  /*29c90*/  LDL.LU.64 R16, [R1+0xa8] ;  /* 0x0000a80001107983 */ /* 0x000f680000300a00 */
[----:B------:R-:W3:Y:S04]  /*29ca0*/  LDL.LU R24, [R1+0x338] ;  /* 0x0003380001187983 */ /* 0x000ee80000300800 */
[----:B------:R-:W3:Y:S04]  /*29cb0*/  LDL.LU R25, [R1+0x2f0] ;  /* 0x0002f00001197983 */ /* 0x000ee80000300800 */
[----:B---3--:R0:W-:Y:S04]  /*29cc0*/  STL.64 [R1+0xc68], R24 ;  /* 0x000c681801007387 */ /* 0x0081e80000100a00 */
[----:B0-----:R-:W3:Y:S04]  /*29cd0*/  LDL.LU.64 R24, [R1+0x98] ;  /* 0x0000980001187983 */ /* 0x001ee80000300a00 */
[----:B---3--:R0:W-:Y:S04]  /*29ce0*/  STL.64 [R1+0xc70], R24 ;  /* 0x000c701801007387 */ /* 0x0081e80000100a00 */
[----:B0-----:R-:W3:Y:S04]  /*29cf0*/  LDL.LU.64 R24, [R1+0xa0] ;  /* 0x0000a00001187983 */ /* 0x001ee80000300a00 */
[----:B------:R-:W3:Y:S04]  /*29d00*/  LDL.LU R27, [R1+0x2cc] ;  /* 0x0002cc00011b7983 */ /* 0x000ee80000300800 */
        /* <DEDUP_REMOVED lines=13> */
[----:B------:R-:W2:Y:S04]  /*29de0*/  LDL.LU R23, [R1+0x33c] ;  /* 0x00033c0001177983 */ /* 0x000ea80000300800 */
[----:B------:R-:W2:Y:S04]  /*29df0*/  LDL.LU R19, [R1+0x2f4] ;  /* 0x0002f40001137983 */ /* 0x000ea80000300800 */
[----:B------:R-:W2:Y:S04]  /*29e00*/  LDL.LU R6, [R1+0x318] ;  /* 0x0003180001067983 */ /* 0x000ea80000300800 */
[----:B------:R-:W2:Y:S04]  /*29e10*/  LDL.LU R13, [R1+0x2b4] ;  /* 0x0002b400010d7983 */ /* 0x000ea80000300800 */
[----:B------:R-:W4:Y:S04]  /*29e20*/  LDL.LU.64 R28, [R1+0x30] ;  /* 0x00003000011c7983 */ /* 0x000f280000300a00 */
[----:B----4-:R0:W-:Y:S04]  /*29e30*/  STL.64 [R1+0xc10], R28 ;  /* 0x000c101c01007387 */ /* 0x0101e80000100a00 */
[----:B0-----:R-:W4:Y:S04]  /*29e40*/  LDL.LU.64 R28, [R1+0x38] ;  /* 0x00003800011c7983 */ /* 0x001f280000300a00 */
[----:B----4-:R0:W-:Y:S04]  /*29e50*/  STL.64 [R1+0xc18], R28 ;  /* 0x000c181c01007387 */ /* 0x0101e80000100a00 */
[----:B0-----:R-:W4:Y:S04]  /*29e60*/  LDL.LU.64 R28, [R1+0x48] ;  /* 0x00004800011c7983 */ /* 0x001f280000300a00 */
[----:B----4-:R0:W-:Y:S04]  /*29e70*/  STL.64 [R1+0xc20], R28 ;  /* 0x000c201c01007387 */ /* 0x0101e80000100a00 */
[----:B0-----:R-:W4:Y:S04]  /*29e80*/  LDL.LU.64 R28, [R1+0x50] ;  /* 0x00005000011c7983 */ /* 0x001f280000300a00 */
[----:B------:R-:W-:Y:S04]  /*29e90*/  STG.E.U8 desc[UR12][R14.64], R7 ;  /* 0x000000070e007986 */ /* 0x000fe8000c10110c */
[----:B----4-:R0:W-:Y:S04]  /*29ea0*/  STL.64 [R1+0xc28], R28 ;  /* 0x000c281c01007387 */ /* 0x0101e80000100a00 */
[----:B0-----:R-:W4:Y:S04]  /*29eb0*/  LDL.LU.64 R28, [R1+0x58] ;  /* 0x00005800011c7983 */ /* 0x001f280000300a00 */
[----:B------:R-:W4:Y:S04]  /*29ec0*/  LDL.LU R12, [R1+0x2e0] ;  /* 0x0002e000010c7983 */ /* 0x000f280000300800 */
[----:B------:R-:W4:Y:S04]  /*29ed0*/  LDL.LU.64 R4, [R1+0x28] ;  /* 0x0000280001047983 */ /* 0x000f280000300a00 */
[----:B------:R-:W4:Y:S04]  /*29ee0*/  LDL.LU R20, [R1+0x8] ;  /* 0x0000080001147983 */ /* 0x000f280000300800 */
[----:B------:R-:W4:Y:S04]  /*29ef0*/  LDL.LU R11, [R1+0x35c] ;  /* 0x00035c00010b7983 */ /* 0x000f280000300800 */
[----:B------:R-:W5:Y:S04]  /*29f00*/  LDL.LU.64 R14, [R1+0xc90] ;  /* 0x000c9000010e7983 */ /* 0x000f680000300a00 */
[----:B------:R-:W4:Y:S04]  /*29f10*/  LDL.LU R18, [R1+0x358] ;  /* 0x0003580001127983 */ /* 0x000f280000300800 */
[----:B-----5:R0:W-:Y:S04]  /*29f20*/  STG.E.U8 desc[UR12][R8.64], R14 ;  /* 0x0000000e08007986 */ /* 0x0201e8000c10110c */
[----:B0-----:R-:W5:Y:S04]  /*29f30*/  LDL.LU.64 R8, [R1+0xc88] ;  /* 0x000c880001087983 */ /* 0x001f680000300a00 */
[----:B------:R-:W4:Y:S04]  /*29f40*/  LDL.LU R26, [R1+0x354] ;  /* 0x00035400011a7983 */ /* 0x000f280000300800 */
[----:B------:R-:W4:Y:S04]  /*29f50*/  LDL.LU R7, [R1+0x350] ;  /* 0x0003500001077983 */ /* 0x000f280000300800 */
[----:B------:R-:W4:Y:S04]  /*29f60*/  LDL.LU R22, [R1+0x424] ;  /* 0x0004240001167983 */ /* 0x000f280000300800 */
[----:B-----5:R0:W-:Y:S04]  /*29f70*/  STG.E.U8 desc[UR12][R8.64], R21 ;  /* 0x0000001508007986 */ /* 0x0201e8000c10110c */
[----:B0-----:R-:W5:Y:S04]  /*29f80*/  LDL.LU.64 R8, [R1+0xc80] ;  /* 0x000c800001087983 */ /* 0x001f680000300a00 */
[----:B------:R-:W4:Y:S04]  /*29f90*/  LDL.LU R21, [R1+0x420] ;  /* 0x0004200001157983 */ /* 0x000f280000300800 */
[----:B-----5:R0:W-:Y:S04]  /*29fa0*/  STG.E.U8 desc[UR12][R16.64], R8 ;  /* 0x0000000810007986 */ /* 0x0201e8000c10110c */
[----:B---3--:R1:W-:Y:S04]  /*29fb0*/  STG.E.U8 desc[UR12][R24.64], R15 ;  /* 0x0000000f18007986 */ /* 0x0083e8000c10110c */
[----:B0-----:R-:W3:Y:S04]  /*29fc0*/  LDL.LU R16, [R1+0xc78] ;  /* 0x000c780001107983 */ /* 0x001ee80000300800 */
[----:B------:R-:W5:Y:S04]  /*29fd0*/  LDL.LU R8, [R1+0x18] ;  /* 0x0000180001087983 */ /* 0x000f680000300800 */
[----:B------:R-:W4:Y:S04]  /*29fe0*/  LDL.LU R14, [R1+0x218] ;  /* 0x00021800010e7983 */ /* 0x000f280000300800 */
[----:B------:R-:W4:Y:S04]  /*29ff0*/  LDL.LU R17, [R1+0x214] ;  /* 0x0002140001117983 */ /* 0x000f280000300800 */
[----:B-1----:R-:W2:Y:S04]  /*2a000*/  LDL.LU.64 R24, [R1+0xc70] ;  /* 0x000c700001187983 */ /* 0x002ea80000300a00 */
[----:B------:R-:W3:Y:S04]  /*2a010*/  LDL.LU R15, [R1+0x314] ;  /* 0x00031400010f7983 */ /* 0x000ee80000300800 */
[----:B--2---:R0:W-:Y:S04]  /*2a020*/  STG.E.U8 desc[UR12][R24.64], R0 ;  /* 0x0000000018007986 */ /* 0x0041e8000c10110c */
[----:B0-----:R-:W2:Y:S04]  /*2a030*/  LDL.LU.64 R24, [R1+0xc68] ;  /* 0x000c680001187983 */ /* 0x001ea80000300a00 */
[----:B--2---:R0:W-:Y:S04]  /*2a040*/  STG.E.U8 desc[UR12][R2.64], R24 ;  /* 0x0000001802007986 */ /* 0x0041e8000c10110c */
[----:B0-----:R-:W2:Y:S04]  /*2a050*/  LDL.LU.64 R2, [R1+0xc60] ;  /* 0x000c600001027983 */ /* 0x001ea80000300a00 */
[----:B--2---:R0:W-:Y:S04]  /*2a060*/  STG.E.U8 desc[UR12][R2.64], R25 ;  /* 0x0000001902007986 */ /* 0x0041e8000c10110c */
[----:B0-----:R-:W3:Y:S04]  /*2a070*/  LDL.LU.64 R2, [R1+0xc58] ;  /* 0x000c580001027983 */ /* 0x001ee80000300a00 */
[----:B------:R-:W2:Y:S04]  /*2a080*/  LDL.LU.64 R24, [R1+0x20] ;  /* 0x0000200001187983 */ /* 0x000ea80000300a00 */
[----:B---3--:R0:W-:Y:S04]  /*2a090*/  STG.E.U8 desc[UR12][R2.64], R15 ;  /* 0x0000000f02007986 */ /* 0x0081e8000c10110c */
[----:B0-----:R-:W5:Y:S04]  /*2a0a0*/  LDL.LU.64 R2, [R1+0xc50] ;  /* 0x000c500001027983 */ /* 0x001f680000300a00 */
[----:B-----5:R0:W-:Y:S04]  /*2a0b0*/  STG.E.U8 desc[UR12][R2.64], R8 ;  /* 0x0000000802007986 */ /* 0x0201e8000c10110c */
[----:B0-----:R-:W3:Y:S04]  /*2a0c0*/  LDL.LU.64 R2, [R1+0xc48] ;  /* 0x000c480001027983 */ /* 0x001ee80000300a00 */
[----:B---3--:R0:W-:Y:S04]  /*2a0d0*/  STG.E.U8 desc[UR12][R2.64], R27 ;  /* 0x0000001b02007986 */ /* 0x0081e8000c10110c */
[----:B0-----:R-:W3:Y:S04]  /*2a0e0*/  LDL.LU.64 R2, [R1+0xc40] ;  /* 0x000c400001027983 */ /* 0x001ee80000300a00 */
[----:B---3--:R0:W-:Y:S04]  /*2a0f0*/  STG.E.U8 desc[UR12][R2.64], R9 ;  /* 0x0000000902007986 */ /* 0x0081e8000c10110c */
[----:B0-----:R-:W3:Y:S04]  /*2a100*/  LDL.LU.64 R2, [R1+0xc38] ;  /* 0x000c380001027983 */ /* 0x001ee80000300a00 */
[----:B------:R-:W5:Y:S04]  /*2a110*/  LDL.LU.64 R8, [R1+0x40] ;  /* 0x0000400001087983 */ /* 0x000f680000300a00 */
[----:B---3--:R0:W-:Y:S04]  /*2a120*/  STG.E.U8 desc[UR12][R2.64], R16 ;  /* 0x0000001002007986 */ /* 0x0081e8000c10110c */
[----:B0-----:R-:W4:Y:S04]  /*2a130*/  LDL.LU.64 R2, [R1+0xc30] ;  /* 0x000c300001027983 */ /* 0x001f280000300a00 */
[----:B----4-:R0:W-:Y:S04]  /*2a140*/  STG.E.U8 desc[UR12][R28.64], R2 ;  /* 0x000000021c007986 */ /* 0x0101e8000c10110c */
[----:B0-----:R-:W3:Y:S04]  /*2a150*/  LDL.LU.64 R28, [R1+0xc28] ;  /* 0x000c2800011c7983 */ /* 0x001ee80000300a00 */
[----:B---3--:R0:W-:Y:S04]  /*2a160*/  STG.E.U8 desc[UR12][R28.64], R23 ;  /* 0x000000171c007986 */ /* 0x0081e8000c10110c */
[----:B0-----:R-:W3:Y:S04]  /*2a170*/  LDL.LU.64 R28, [R1+0xc20] ;  /* 0x000c2000011c7983 */ /* 0x001ee80000300a00 */
[----:B---3--:R0:W-:Y:S04]  /*2a180*/  STG.E.U8 desc[UR12][R28.64], R19 ;  /* 0x000000131c007986 */ /* 0x0081e8000c10110c */
[----:B0-----:R-:W3:Y:S04]  /*2a190*/  LDL.LU.64 R28, [R1+0xc18] ;  /* 0x000c1800011c7983 */ /* 0x001ee80000300a00 */
[----:B-----5:R0:W-:Y:S01]  /*2a1a0*/  STG.E.U8 desc[UR12][R8.64], R6 ;  /* 0x0000000608007986 */ /* 0x0201e2000c10110c */
[----:B------:R-:W-:-:S02]  /*2a1b0*/  FSEL R7, R7, -INF , P1 ;  /* 0xff80000007077808 */ /* 0x000fc40000800000 */
[----:B0-----:R-:W-:Y:S01]  /*2a1c0*/  FSEL R6, R26, -INF , P2 ;  /* 0xff8000001a067808 */ /* 0x001fe20001000000 */
[----:B------:R-:W0:Y:S01]  /*2a1d0*/  LDC.64 R8, c[0x0][0x230] ;  /* 0x00008c00ff087b82 */ /* 0x000e220000000a00 */
[----:B---3--:R1:W-:Y:S04]  /*2a1e0*/  STG.E.U8 desc[UR12][R28.64], R13 ;  /* 0x0000000d1c007986 */ /* 0x0083e8000c10110c */
[----:B-1----:R-:W3:Y:S01]  /*2a1f0*/  LDL.LU.64 R28, [R1+0xc10] ;  /* 0x000c1000011c7983 */ /* 0x002ee20000300a00 */
[----:B------:R-:W-:Y:S02]  /*2a200*/  FFMA R7, R7, 0.69314718246459960938, R17 ;  /* 0x3f31721807077823 */ /* 0x000fe40000000011 */
[----:B------:R-:W1:Y:S01]  /*2a210*/  S2R R17, SR_TID.X ;  /* 0x0000000000117919 */ /* 0x000e620000002100 */
[----:B---3--:R3:W-:Y:S04]  /*2a220*/  STG.E.U8 desc[UR12][R28.64], R12 ;  /* 0x0000000c1c007986 */ /* 0x0087e8000c10110c */
[----:B---3--:R-:W3:Y:S04]  /*2a230*/  LDL.LU.64 R28, [R1+0xc08] ;  /* 0x000c0800011c7983 */ /* 0x008ee80000300a00 */
[----:B------:R4:W-:Y:S02]  /*2a240*/  STG.E.U8 desc[UR12][R4.64], R10 ;  /* 0x0000000a04007986 */ /* 0x0009e4000c10110c */
[----:B----4-:R-:W-:-:S02]  /*2a250*/  FSEL R5, R18, -INF , P3 ;  /* 0xff80000012057808 */ /* 0x010fc40001800000 */
[----:B------:R-:W4:Y:S03]  /*2a260*/  S2R R18, SR_TID.X ;  /* 0x0000000000127919 */ /* 0x000f260000002100 */
[----:B------:R-:W-:Y:S02]  /*2a270*/  FFMA R5, R5, 0.69314718246459960938, R21 ;  /* 0x3f31721805057823 */ /* 0x000fe40000000015 */
[----:B------:R-:W5:Y:S01]  /*2a280*/  S2R R21, SR_CTAID.X ;  /* 0x0000000000157919 */ /* 0x000f620000002500 */
[----:B------:R-:W-:Y:S01]  /*2a290*/  FSEL R4, R11, -INF , P4 ;  /* 0xff8000000b047808 */ /* 0x000fe20002000000 */
[----:B-1----:R-:W-:Y:S02]  /*2a2a0*/  IMAD.SHL.U32 R17, R17, 0x4, RZ ;  /* 0x0000000411117824 */ /* 0x002fe400078e00ff */
[----:B------:R-:W-:Y:S02]  /*2a2b0*/  FFMA R6, R6, 0.69314718246459960938, R14 ;  /* 0x3f31721806067823 */ /* 0x000fe4000000000e */
[----:B------:R-:W-:Y:S01]  /*2a2c0*/  FFMA R4, R4, 0.69314718246459960938, R22 ;  /* 0x3f31721804047823 */ /* 0x000fe20000000016 */
[----:B------:R-:W-:Y:S01]  /*2a2d0*/  LOP3.LUT R17, R17, 0x70, RZ, 0xc0, !PT ;  /* 0x0000007011117812 */ /* 0x000fe200078ec0ff */
[----:B------:R-:W-:-:S04]  /*2a2e0*/  UIMAD UR4, UR8, UR4, URZ ;  /* 0x00000004080472a4 */ /* 0x000fc8000f8e023f */
[----:B------:R-:W-:Y:S02]  /*2a2f0*/  USHF.L.U32 UR6, UR4, 0x2, URZ ;  /* 0x0000000204067899 */ /* 0x000fe4000800063f */
[----:B------:R-:W-:Y:S01]  /*2a300*/  UIMAD.WIDE UR4, UR4, 0x4, URZ ;  /* 0x00000004040478a5 */ /* 0x000fe2000f8e023f */
[----:B----4-:R-:W-:-:S05]  /*2a310*/  LOP3.LUT R18, R18, 0x1f, RZ, 0xc0, !PT ;  /* 0x0000001f12127812 */ /* 0x010fca00078ec0ff */
[----:B-----5:R-:W-:-:S04]  /*2a320*/  IMAD R21, R21, 0x20, R18 ;  /* 0x0000002015157824 */ /* 0x020fc800078e0212 */
[C---:B------:R-:W-:Y:S02]  /*2a330*/  IMAD.SHL.U32 R11, R21.reuse, 0x4, RZ ;  /* 0x00000004150b7824 */ /* 0x040fe400078e00ff */
[----:B------:R-:W-:-:S03]  /*2a340*/  IMAD.HI R0, R21, 0x4, RZ ;  /* 0x0000000415007827 */ /* 0x000fc600078e02ff */
[----:B0-----:R-:W-:-:S04]  /*2a350*/  IADD3 R8, P1, P2, R11, UR6, R8 ;  /* 0x000000060b087c10 */ /* 0x001fc8000fa3e008 */
[----:B------:R-:W-:Y:S01]  /*2a360*/  IADD3.X R9, R0, UR5, R9, P1, P2 ;  /* 0x0000000500097c10 */ /* 0x000fe20008fe4409 */
[----:B---3--:R0:W-:Y:S04]  /*2a370*/  STG.E.U8 desc[UR12][R28.64], R20 ;  /* 0x000000141c007986 */ /* 0x0081e8000c10110c */
[----:B--2---:R0:W-:Y:S01]  /*2a380*/  STG.E.U8 desc[UR12][R24.64], R3 ;  /* 0x0000000318007986 */ /* 0x0041e2000c10110c */
[----:B------:R-:W-:Y:S06]  /*2a390*/  BAR.SYNC.DEFER_BLOCKING 0x0 ;  /* 0x0000000000007b1d */ /* 0x000fec0000010000 */
[----:B------:R0:W-:Y:S02]  /*2a3a0*/  STS.128 [R17+UR9], R4 ;  /* 0x0000000411007988 */ /* 0x0001e40008000c09 */
[----:B------:R-:W-:Y:S06]  /*2a3b0*/  BAR.SYNC.DEFER_BLOCKING 0x0 ;  /* 0x0000000000007b1d */ /* 0x000fec0000010000 */
[----:B------:R-:W-:Y:S05]  /*2a3c0*/  @P0 EXIT ;  /* 0x000000000000094d */ /* 0x000fea0003800000 */
[----:B0-----:R-:W2:Y:S04]  /*2a3d0*/  LDL.LU R17, [R1+0x360] ;  /* 0x0003600001117983 */ /* 0x001ea80000300800 */
[----:B--2---:R-:W0:Y:S04]  /*2a3e0*/  LDS R3, [R17] ;  /* 0x0000000011037984 */ /* 0x004e280000000800 */
[----:B0-----:R-:W-:Y:S01]  /*2a3f0*/  STG.E desc[UR12][R8.64], R3 ;  /* 0x0000000308007986 */ /* 0x001fe2000c10190c */
[----:B------:R-:W-:Y:S05]  /*2a400*/  EXIT ;  /* 0x000000000000794d */ /* 0x000fea0003800000 */
.L_x_2:
[----:B------:R-:W-:-:S00]  /*2a410*/  BRA `(.L_x_2) ;  /* 0xfffffffc00fc7947 */ /* 0x000fc0000383ffff */
[----:B------:R-:W-:-:S00]  /*2a420*/  NOP ;  /* 0x0000000000007918 */ /* 0x000fc00000000000 */
        /* <DEDUP_REMOVED lines=13> */
.L_x_3:


//--------------------- .nv.global.init           --------------------------
	.section	.nv.global.init,"aw",@progbits
.nv.global.init:
	.type		_$_str,@object
	.size		_$_str,(.L_0 - _$_str)
_$_str:
        /*0000*/ 	.byte	0x5f, 0x5f, 0x43, 0x55, 0x44, 0x41, 0x5f, 0x46, 0x54, 0x5a, 0x00
.L_0:


//--------------------- .nv.shared.attn_fwd       --------------------------
	.section	.nv.shared.attn_fwd,"aw",@nobits
	.sectionflags	@""
	.align	16
	.zero		1024


//--------------------- .nv.shared.reserved.0     --------------------------
	.section	.nv.shared.reserved.0,"aw",@nobits
	.weak		__nv_reservedSMEM_offset_0_alias
	.size		__nv_reservedSMEM_offset_0_alias, 0, 0
	.other		__nv_reservedSMEM_offset_0_alias,@"STO_CUDA_RESERVED_SHARED STV_DEFAULT"
__nv_reservedSMEM_offset_0_alias:
	.zero		0


//--------------------- .nv.constant0.attn_fwd    --------------------------
	.section	.nv.constant0.attn_fwd,"a",@progbits
	.sectionflags	@""
	.align	4
.nv.constant0.attn_fwd:
	.zero		664


//--------------------- SYMBOLS --------------------------

	.type		.nv.reservedSmem.offset0,@object
	.size		.nv.reservedSmem.offset0,0x4
